//
// Generated by NVIDIA NVVM Compiler
//
// Compiler Build ID: CL-36424714
// Cuda compilation tools, release 13.0, V13.0.88
// Based on NVVM 20.0.0
//

.version 9.0
.target sm_100
.address_size 64

	// .globl	_Z15decisionKernel1PfS_S_fffi
.extern .func  (.param .b32 func_retval0) vprintf
(
	.param .b64 vprintf_param_0,
	.param .b64 vprintf_param_1
)
;
// _ZZN3cub18CUB_300001_SM_10006detail6reduce28DeviceReduceSingleTileKernelINS2_10policy_hubIfjN4cuda3__47maximumIvEEE10Policy1000EPfSB_jS8_ffNS5_3std3__410__identityEEEvT0_T1_T2_T3_T4_T6_E12temp_storage has been demoted
// _ZZN3cub18CUB_300001_SM_10006detail6reduce18DeviceReduceKernelINS2_10policy_hubIfjN4cuda3__47maximumIvEEE10Policy1000EPfjS8_fNS5_3std3__410__identityEEEvT0_PT3_T1_NS0_13GridEvenShareISI_EET2_T4_E12temp_storage has been demoted
// _ZZN3cub18CUB_300001_SM_10006detail6reduce28DeviceReduceSingleTileKernelINS2_10policy_hubIfjN4cuda3__47maximumIvEEE10Policy1000EPfSB_iS8_ffNS5_3std3__410__identityEEEvT0_T1_T2_T3_T4_T6_E12temp_storage has been demoted
.global .align 1 .b8 _ZN34_INTERNAL_24f96027_4_k_cu_dce3f8764cuda3std3__45__cpo5beginE[1];
.global .align 1 .b8 _ZN34_INTERNAL_24f96027_4_k_cu_dce3f8764cuda3std3__45__cpo3endE[1];
.global .align 1 .b8 _ZN34_INTERNAL_24f96027_4_k_cu_dce3f8764cuda3std3__45__cpo6cbeginE[1];
.global .align 1 .b8 _ZN34_INTERNAL_24f96027_4_k_cu_dce3f8764cuda3std3__45__cpo4cendE[1];
.global .align 1 .b8 _ZN34_INTERNAL_24f96027_4_k_cu_dce3f8764cuda3std3__45__cpo6rbeginE[1];
.global .align 1 .b8 _ZN34_INTERNAL_24f96027_4_k_cu_dce3f8764cuda3std3__45__cpo4rendE[1];
.global .align 1 .b8 _ZN34_INTERNAL_24f96027_4_k_cu_dce3f8764cuda3std3__45__cpo7crbeginE[1];
.global .align 1 .b8 _ZN34_INTERNAL_24f96027_4_k_cu_dce3f8764cuda3std3__45__cpo5crendE[1];
.global .align 1 .b8 _ZN34_INTERNAL_24f96027_4_k_cu_dce3f8764cuda3std3__436_GLOBAL__N__24f96027_4_k_cu_dce3f8766ignoreE[1];
.global .align 1 .b8 _ZN34_INTERNAL_24f96027_4_k_cu_dce3f8764cuda3std3__419piecewise_constructE[1];
.global .align 1 .b8 _ZN34_INTERNAL_24f96027_4_k_cu_dce3f8764cuda3std3__48in_placeE[1];
.global .align 1 .b8 _ZN34_INTERNAL_24f96027_4_k_cu_dce3f8764cuda3std3__420unreachable_sentinelE[1];
.global .align 1 .b8 _ZN34_INTERNAL_24f96027_4_k_cu_dce3f8764cuda3std3__47nulloptE[1];
.global .align 1 .b8 _ZN34_INTERNAL_24f96027_4_k_cu_dce3f8764cuda3std3__48unexpectE[1];
.global .align 1 .b8 _ZN34_INTERNAL_24f96027_4_k_cu_dce3f8764cuda3std6ranges3__45__cpo4swapE[1];
.global .align 1 .b8 _ZN34_INTERNAL_24f96027_4_k_cu_dce3f8764cuda3std6ranges3__45__cpo9iter_moveE[1];
.global .align 1 .b8 _ZN34_INTERNAL_24f96027_4_k_cu_dce3f8764cuda3std6ranges3__45__cpo5beginE[1];
.global .align 1 .b8 _ZN34_INTERNAL_24f96027_4_k_cu_dce3f8764cuda3std6ranges3__45__cpo3endE[1];
.global .align 1 .b8 _ZN34_INTERNAL_24f96027_4_k_cu_dce3f8764cuda3std6ranges3__45__cpo6cbeginE[1];
.global .align 1 .b8 _ZN34_INTERNAL_24f96027_4_k_cu_dce3f8764cuda3std6ranges3__45__cpo4cendE[1];
.global .align 1 .b8 _ZN34_INTERNAL_24f96027_4_k_cu_dce3f8764cuda3std6ranges3__45__cpo7advanceE[1];
.global .align 1 .b8 _ZN34_INTERNAL_24f96027_4_k_cu_dce3f8764cuda3std6ranges3__45__cpo9iter_swapE[1];
.global .align 1 .b8 _ZN34_INTERNAL_24f96027_4_k_cu_dce3f8764cuda3std6ranges3__45__cpo4nextE[1];
.global .align 1 .b8 _ZN34_INTERNAL_24f96027_4_k_cu_dce3f8764cuda3std6ranges3__45__cpo4prevE[1];
.global .align 1 .b8 _ZN34_INTERNAL_24f96027_4_k_cu_dce3f8764cuda3std6ranges3__45__cpo4dataE[1];
.global .align 1 .b8 _ZN34_INTERNAL_24f96027_4_k_cu_dce3f8764cuda3std6ranges3__45__cpo5cdataE[1];
.global .align 1 .b8 _ZN34_INTERNAL_24f96027_4_k_cu_dce3f8764cuda3std6ranges3__45__cpo4sizeE[1];
.global .align 1 .b8 _ZN34_INTERNAL_24f96027_4_k_cu_dce3f8764cuda3std6ranges3__45__cpo5ssizeE[1];
.global .align 1 .b8 _ZN34_INTERNAL_24f96027_4_k_cu_dce3f8764cuda3std6ranges3__45__cpo8distanceE[1];
.global .align 1 .b8 _ZN34_INTERNAL_24f96027_4_k_cu_dce3f8766thrust24THRUST_300001_SM_1000_NS6system6detail10sequential3seqE[1];
.global .align 1 .b8 _ZN34_INTERNAL_24f96027_4_k_cu_dce3f8766thrust24THRUST_300001_SM_1000_NS12placeholders2_1E[1];
.global .align 1 .b8 _ZN34_INTERNAL_24f96027_4_k_cu_dce3f8766thrust24THRUST_300001_SM_1000_NS12placeholders2_2E[1];
.global .align 1 .b8 _ZN34_INTERNAL_24f96027_4_k_cu_dce3f8766thrust24THRUST_300001_SM_1000_NS12placeholders2_3E[1];
.global .align 1 .b8 _ZN34_INTERNAL_24f96027_4_k_cu_dce3f8766thrust24THRUST_300001_SM_1000_NS12placeholders2_4E[1];
.global .align 1 .b8 _ZN34_INTERNAL_24f96027_4_k_cu_dce3f8766thrust24THRUST_300001_SM_1000_NS12placeholders2_5E[1];
.global .align 1 .b8 _ZN34_INTERNAL_24f96027_4_k_cu_dce3f8766thrust24THRUST_300001_SM_1000_NS12placeholders2_6E[1];
.global .align 1 .b8 _ZN34_INTERNAL_24f96027_4_k_cu_dce3f8766thrust24THRUST_300001_SM_1000_NS12placeholders2_7E[1];
.global .align 1 .b8 _ZN34_INTERNAL_24f96027_4_k_cu_dce3f8766thrust24THRUST_300001_SM_1000_NS12placeholders2_8E[1];
.global .align 1 .b8 _ZN34_INTERNAL_24f96027_4_k_cu_dce3f8766thrust24THRUST_300001_SM_1000_NS12placeholders2_9E[1];
.global .align 1 .b8 _ZN34_INTERNAL_24f96027_4_k_cu_dce3f8766thrust24THRUST_300001_SM_1000_NS12placeholders3_10E[1];
.global .align 1 .b8 $str[36] = {68, 32, 100, 101, 110, 111, 109, 32, 105, 115, 32, 122, 101, 114, 111, 33, 33, 33, 33, 33, 33, 33, 33, 33, 33, 33, 33, 33, 33, 33, 33, 33, 33, 33, 10};

.visible .entry _Z15decisionKernel1PfS_S_fffi(
	.param .u64 .ptr .align 1 _Z15decisionKernel1PfS_S_fffi_param_0,
	.param .u64 .ptr .align 1 _Z15decisionKernel1PfS_S_fffi_param_1,
	.param .u64 .ptr .align 1 _Z15decisionKernel1PfS_S_fffi_param_2,
	.param .f32 _Z15decisionKernel1PfS_S_fffi_param_3,
	.param .f32 _Z15decisionKernel1PfS_S_fffi_param_4,
	.param .f32 _Z15decisionKernel1PfS_S_fffi_param_5,
	.param .u32 _Z15decisionKernel1PfS_S_fffi_param_6
)
{
	.reg .pred 	%p<9>;
	.reg .b32 	%r<37>;
	.reg .b32 	%f<32>;
	.reg .b64 	%rd<32>;

	ld.param.u64 	%rd2, [_Z15decisionKernel1PfS_S_fffi_param_1];
	ld.param.u64 	%rd3, [_Z15decisionKernel1PfS_S_fffi_param_2];
	ld.param.f32 	%f1, [_Z15decisionKernel1PfS_S_fffi_param_3];
	ld.param.f32 	%f2, [_Z15decisionKernel1PfS_S_fffi_param_4];
	ld.param.f32 	%f3, [_Z15decisionKernel1PfS_S_fffi_param_5];
	ld.param.u32 	%r4, [_Z15decisionKernel1PfS_S_fffi_param_6];
	mov.u32 	%r5, %ntid.x;
	mov.u32 	%r6, %ctaid.x;
	mov.u32 	%r7, %tid.x;
	mad.lo.s32 	%r1, %r5, %r6, %r7;
	mov.u32 	%r8, %ntid.y;
	mov.u32 	%r9, %ctaid.y;
	mov.u32 	%r10, %tid.y;
	mad.lo.s32 	%r2, %r8, %r9, %r10;
	mov.u32 	%r11, %ntid.z;
	mov.u32 	%r12, %ctaid.z;
	mov.u32 	%r13, %tid.z;
	mad.lo.s32 	%r3, %r11, %r12, %r13;
	setp.lt.s32 	%p1, %r1, 1;
	setp.gt.s32 	%p2, %r1, %r4;
	or.pred  	%p3, %p1, %p2;
	@%p3 bra 	$L__BB0_3;
	setp.eq.s32 	%p4, %r2, 0;
	setp.gt.s32 	%p5, %r2, %r4;
	or.pred  	%p6, %p4, %p5;
	add.s32 	%r14, %r3, -1;
	setp.ge.u32 	%p7, %r14, %r4;
	or.pred  	%p8, %p6, %p7;
	@%p8 bra 	$L__BB0_3;
	ld.param.u64 	%rd31, [_Z15decisionKernel1PfS_S_fffi_param_0];
	cvta.to.global.u64 	%rd4, %rd3;
	cvta.to.global.u64 	%rd5, %rd2;
	cvta.to.global.u64 	%rd6, %rd31;
	mov.f32 	%f4, 0f3F000000;
	div.rn.f32 	%f5, %f4, %f1;
	div.rn.f32 	%f6, %f4, %f2;
	div.rn.f32 	%f7, %f4, %f3;
	add.s32 	%r15, %r4, 2;
	mul.lo.s32 	%r16, %r15, %r3;
	add.s32 	%r17, %r16, %r2;
	mul.lo.s32 	%r18, %r17, %r15;
	cvt.u64.u32 	%rd7, %r18;
	cvt.u64.u32 	%rd8, %r1;
	add.s64 	%rd9, %rd8, %rd7;
	shl.b64 	%rd10, %rd9, 2;
	add.s64 	%rd11, %rd6, %rd10;
	ld.global.f32 	%f8, [%rd11+4];
	add.s32 	%r19, %r1, %r18;
	add.s32 	%r20, %r19, -1;
	mul.wide.u32 	%rd12, %r20, 4;
	add.s64 	%rd13, %rd6, %rd12;
	ld.global.f32 	%f9, [%rd13];
	sub.f32 	%f10, %f8, %f9;
	mul.f32 	%f11, %f5, %f10;
	mul.wide.u32 	%rd14, %r19, 4;
	add.s64 	%rd15, %rd5, %rd14;
	st.global.f32 	[%rd15], %f11;
	abs.f32 	%f12, %f8;
	abs.f32 	%f13, %f9;
	add.f32 	%f14, %f12, %f13;
	mul.f32 	%f15, %f5, %f14;
	add.s64 	%rd16, %rd4, %rd14;
	st.global.f32 	[%rd16], %f15;
	add.s32 	%r21, %r19, %r15;
	mul.wide.u32 	%rd17, %r21, 4;
	add.s64 	%rd18, %rd6, %rd17;
	ld.global.f32 	%f16, [%rd18];
	add.s32 	%r22, %r17, -1;
	mad.lo.s32 	%r23, %r22, %r15, %r1;
	mul.wide.u32 	%rd19, %r23, 4;
	add.s64 	%rd20, %rd6, %rd19;
	ld.global.f32 	%f17, [%rd20];
	sub.f32 	%f18, %f16, %f17;
	mul.f32 	%f19, %f6, %f18;
	add.s32 	%r24, %r15, %r3;
	mad.lo.s32 	%r25, %r24, %r15, %r2;
	mad.lo.s32 	%r26, %r25, %r15, %r1;
	mul.wide.u32 	%rd21, %r26, 4;
	add.s64 	%rd22, %rd5, %rd21;
	st.global.f32 	[%rd22], %f19;
	abs.f32 	%f20, %f16;
	abs.f32 	%f21, %f17;
	add.f32 	%f22, %f20, %f21;
	mul.f32 	%f23, %f6, %f22;
	add.s64 	%rd23, %rd4, %rd21;
	st.global.f32 	[%rd23], %f23;
	add.s32 	%r27, %r16, %r15;
	add.s32 	%r28, %r17, %r15;
	mad.lo.s32 	%r29, %r28, %r15, %r1;
	mul.wide.u32 	%rd24, %r29, 4;
	add.s64 	%rd25, %rd6, %rd24;
	ld.global.f32 	%f24, [%rd25];
	shl.b32 	%r30, %r15, 1;
	sub.s32 	%r31, %r27, %r30;
	add.s32 	%r32, %r31, %r2;
	mad.lo.s32 	%r33, %r32, %r15, %r1;
	mul.wide.u32 	%rd26, %r33, 4;
	add.s64 	%rd27, %rd6, %rd26;
	ld.global.f32 	%f25, [%rd27];
	sub.f32 	%f26, %f24, %f25;
	mul.f32 	%f27, %f7, %f26;
	add.s32 	%r34, %r24, %r15;
	mad.lo.s32 	%r35, %r34, %r15, %r2;
	mad.lo.s32 	%r36, %r35, %r15, %r1;
	mul.wide.u32 	%rd28, %r36, 4;
	add.s64 	%rd29, %rd5, %rd28;
	st.global.f32 	[%rd29], %f27;
	abs.f32 	%f28, %f24;
	abs.f32 	%f29, %f25;
	add.f32 	%f30, %f28, %f29;
	mul.f32 	%f31, %f7, %f30;
	add.s64 	%rd30, %rd4, %rd28;
	st.global.f32 	[%rd30], %f31;
$L__BB0_3:
	ret;

}
	// .globl	_Z15decisionKernel2PfS_S_S_ffffi
.visible .entry _Z15decisionKernel2PfS_S_S_ffffi(
	.param .u64 .ptr .align 1 _Z15decisionKernel2PfS_S_S_ffffi_param_0,
	.param .u64 .ptr .align 1 _Z15decisionKernel2PfS_S_S_ffffi_param_1,
	.param .u64 .ptr .align 1 _Z15decisionKernel2PfS_S_S_ffffi_param_2,
	.param .u64 .ptr .align 1 _Z15decisionKernel2PfS_S_S_ffffi_param_3,
	.param .f32 _Z15decisionKernel2PfS_S_S_ffffi_param_4,
	.param .f32 _Z15decisionKernel2PfS_S_S_ffffi_param_5,
	.param .f32 _Z15decisionKernel2PfS_S_S_ffffi_param_6,
	.param .f32 _Z15decisionKernel2PfS_S_S_ffffi_param_7,
	.param .u32 _Z15decisionKernel2PfS_S_S_ffffi_param_8
)
{
	.reg .pred 	%p<176>;
	.reg .b32 	%r<356>;
	.reg .b32 	%f<1304>;
	.reg .b64 	%rd<186>;

	ld.param.u32 	%r5, [_Z15decisionKernel2PfS_S_S_ffffi_param_8];
	mov.u32 	%r6, %ntid.x;
	mov.u32 	%r7, %ctaid.x;
	mov.u32 	%r8, %tid.x;
	mad.lo.s32 	%r9, %r6, %r7, %r8;
	add.s32 	%r10, %r9, 1;
	mov.u32 	%r11, %ntid.y;
	mov.u32 	%r12, %ctaid.y;
	mov.u32 	%r13, %tid.y;
	mad.lo.s32 	%r1, %r11, %r12, %r13;
	add.s32 	%r2, %r1, 1;
	mov.u32 	%r14, %ntid.z;
	mov.u32 	%r15, %ctaid.z;
	mov.u32 	%r16, %tid.z;
	mad.lo.s32 	%r3, %r14, %r15, %r16;
	add.s32 	%r4, %r3, 1;
	setp.lt.s32 	%p1, %r10, 2;
	setp.ge.s32 	%p2, %r10, %r5;
	or.pred  	%p3, %p1, %p2;
	@%p3 bra 	$L__BB1_98;
	ld.param.u32 	%r353, [_Z15decisionKernel2PfS_S_S_ffffi_param_8];
	setp.eq.s32 	%p4, %r1, 0;
	setp.ge.s32 	%p5, %r2, %r353;
	or.pred  	%p6, %p4, %p5;
	@%p6 bra 	$L__BB1_98;
	ld.param.u32 	%r354, [_Z15decisionKernel2PfS_S_S_ffffi_param_8];
	setp.eq.s32 	%p7, %r3, 0;
	setp.ge.u32 	%p8, %r4, %r354;
	or.pred  	%p9, %p7, %p8;
	@%p9 bra 	$L__BB1_98;
	ld.param.u32 	%r355, [_Z15decisionKernel2PfS_S_S_ffffi_param_8];
	ld.param.f32 	%f1284, [_Z15decisionKernel2PfS_S_S_ffffi_param_7];
	ld.param.f32 	%f1283, [_Z15decisionKernel2PfS_S_S_ffffi_param_6];
	ld.param.f32 	%f1282, [_Z15decisionKernel2PfS_S_S_ffffi_param_5];
	ld.param.u64 	%rd184, [_Z15decisionKernel2PfS_S_S_ffffi_param_2];
	ld.param.u64 	%rd183, [_Z15decisionKernel2PfS_S_S_ffffi_param_1];
	ld.param.u64 	%rd182, [_Z15decisionKernel2PfS_S_S_ffffi_param_0];
	cvta.to.global.u64 	%rd6, %rd184;
	cvta.to.global.u64 	%rd7, %rd183;
	cvta.to.global.u64 	%rd8, %rd182;
	mov.f32 	%f142, 0f3F000000;
	div.rn.f32 	%f143, %f142, %f1282;
	div.rn.f32 	%f144, %f142, %f1283;
	div.rn.f32 	%f145, %f142, %f1284;
	add.s32 	%r17, %r355, -2;
	add.s32 	%r18, %r1, -1;
	add.s32 	%r19, %r3, -1;
	add.s32 	%r20, %r355, 2;
	mad.lo.s32 	%r21, %r20, %r3, %r20;
	add.s32 	%r22, %r1, 1;
	add.s32 	%r23, %r21, %r22;
	mul.lo.s32 	%r24, %r23, %r20;
	cvt.u64.u32 	%rd9, %r24;
	mov.u32 	%r25, %ntid.x;
	mov.u32 	%r26, %ctaid.x;
	mov.u32 	%r27, %tid.x;
	mad.lo.s32 	%r28, %r25, %r26, %r27;
	cvt.u64.u32 	%rd10, %r28;
	add.s64 	%rd11, %rd10, %rd9;
	shl.b64 	%rd12, %rd11, 2;
	add.s64 	%rd13, %rd8, %rd12;
	ld.global.f32 	%f146, [%rd13+8];
	add.s32 	%r29, %r24, %r28;
	mul.wide.u32 	%rd14, %r29, 4;
	add.s64 	%rd15, %rd8, %rd14;
	ld.global.f32 	%f147, [%rd15];
	add.s64 	%rd16, %rd7, %rd12;
	ld.global.f32 	%f148, [%rd16+8];
	add.s64 	%rd17, %rd7, %rd14;
	ld.global.f32 	%f149, [%rd17];
	sub.f32 	%f150, %f146, %f147;
	mul.f32 	%f1, %f143, %f150;
	abs.f32 	%f151, %f146;
	abs.f32 	%f152, %f147;
	add.f32 	%f153, %f151, %f152;
	mul.f32 	%f2, %f143, %f153;
	add.f32 	%f154, %f148, %f149;
	mul.f32 	%f3, %f143, %f154;
	mad.lo.s32 	%r30, %r19, %r17, %r18;
	mul.lo.s32 	%r31, %r30, %r17;
	cvt.s64.s32 	%rd18, %r31;
	add.s64 	%rd1, %rd18, %rd10;
	shl.b64 	%rd19, %rd1, 2;
	add.s64 	%rd20, %rd6, %rd19;
	st.global.f32 	[%rd20+-4], %f1;
	mul.lo.s32 	%r32, %r17, 9;
	add.s32 	%r33, %r32, %r19;
	mad.lo.s32 	%r34, %r33, %r17, %r18;
	mul.lo.s32 	%r35, %r34, %r17;
	cvt.s64.s32 	%rd21, %r35;
	add.s64 	%rd22, %rd21, %rd10;
	shl.b64 	%rd23, %rd22, 2;
	add.s64 	%rd24, %rd6, %rd23;
	st.global.f32 	[%rd24+-4], %f2;
	add.s32 	%r36, %r33, %r32;
	mad.lo.s32 	%r37, %r36, %r17, %r18;
	mul.lo.s32 	%r38, %r37, %r17;
	cvt.s64.s32 	%rd25, %r38;
	add.s64 	%rd26, %rd25, %rd10;
	shl.b64 	%rd27, %rd26, 2;
	add.s64 	%rd28, %rd6, %rd27;
	st.global.f32 	[%rd28+-4], %f3;
	add.s32 	%r39, %r24, %r20;
	add.s32 	%r40, %r28, 1;
	add.s32 	%r41, %r39, %r40;
	mul.wide.u32 	%rd29, %r41, 4;
	add.s64 	%rd30, %rd8, %rd29;
	ld.global.f32 	%f155, [%rd30];
	add.s32 	%r42, %r21, %r1;
	mad.lo.s32 	%r43, %r42, %r20, %r40;
	mul.wide.u32 	%rd31, %r43, 4;
	add.s64 	%rd32, %rd8, %rd31;
	ld.global.f32 	%f156, [%rd32];
	add.s64 	%rd33, %rd7, %rd29;
	ld.global.f32 	%f157, [%rd33];
	add.s64 	%rd34, %rd7, %rd31;
	ld.global.f32 	%f158, [%rd34];
	sub.f32 	%f159, %f155, %f156;
	mul.f32 	%f4, %f144, %f159;
	abs.f32 	%f160, %f155;
	abs.f32 	%f161, %f156;
	add.f32 	%f162, %f160, %f161;
	mul.f32 	%f5, %f144, %f162;
	add.f32 	%f163, %f157, %f158;
	mul.f32 	%f6, %f144, %f163;
	mul.lo.s32 	%r44, %r17, -17;
	add.s32 	%r45, %r36, %r44;
	mad.lo.s32 	%r46, %r45, %r17, %r18;
	mul.lo.s32 	%r47, %r46, %r17;
	cvt.s64.s32 	%rd35, %r47;
	add.s64 	%rd36, %rd35, %rd10;
	shl.b64 	%rd37, %rd36, 2;
	add.s64 	%rd38, %rd6, %rd37;
	st.global.f32 	[%rd38+-4], %f4;
	add.s32 	%r48, %r45, %r32;
	mad.lo.s32 	%r49, %r48, %r17, %r18;
	mul.lo.s32 	%r50, %r49, %r17;
	cvt.s64.s32 	%rd39, %r50;
	add.s64 	%rd40, %rd39, %rd10;
	shl.b64 	%rd41, %rd40, 2;
	add.s64 	%rd42, %rd6, %rd41;
	st.global.f32 	[%rd42+-4], %f5;
	add.s32 	%r51, %r48, %r32;
	mad.lo.s32 	%r52, %r51, %r17, %r18;
	mul.lo.s32 	%r53, %r52, %r17;
	cvt.s64.s32 	%rd43, %r53;
	add.s64 	%rd44, %rd43, %rd10;
	shl.b64 	%rd45, %rd44, 2;
	add.s64 	%rd46, %rd6, %rd45;
	st.global.f32 	[%rd46+-4], %f6;
	add.s32 	%r54, %r21, %r20;
	add.s32 	%r55, %r23, %r20;
	mad.lo.s32 	%r56, %r55, %r20, %r40;
	mul.wide.u32 	%rd47, %r56, 4;
	add.s64 	%rd48, %rd8, %rd47;
	ld.global.f32 	%f164, [%rd48];
	shl.b32 	%r57, %r20, 1;
	sub.s32 	%r58, %r54, %r57;
	add.s32 	%r59, %r58, %r22;
	mad.lo.s32 	%r60, %r59, %r20, %r40;
	mul.wide.u32 	%rd49, %r60, 4;
	add.s64 	%rd50, %rd8, %rd49;
	ld.global.f32 	%f165, [%rd50];
	add.s64 	%rd51, %rd7, %rd47;
	ld.global.f32 	%f166, [%rd51];
	add.s64 	%rd52, %rd7, %rd49;
	ld.global.f32 	%f167, [%rd52];
	sub.f32 	%f168, %f164, %f165;
	mul.f32 	%f7, %f145, %f168;
	abs.f32 	%f169, %f164;
	abs.f32 	%f170, %f165;
	add.f32 	%f171, %f169, %f170;
	mul.f32 	%f8, %f145, %f171;
	add.f32 	%f172, %f166, %f167;
	mul.f32 	%f9, %f145, %f172;
	add.s32 	%r61, %r51, %r44;
	mad.lo.s32 	%r62, %r61, %r17, %r18;
	mul.lo.s32 	%r63, %r62, %r17;
	cvt.s64.s32 	%rd53, %r63;
	add.s64 	%rd54, %rd53, %rd10;
	shl.b64 	%rd55, %rd54, 2;
	add.s64 	%rd56, %rd6, %rd55;
	st.global.f32 	[%rd56+-4], %f7;
	add.s32 	%r64, %r61, %r32;
	mad.lo.s32 	%r65, %r64, %r17, %r18;
	mul.lo.s32 	%r66, %r65, %r17;
	cvt.s64.s32 	%rd57, %r66;
	add.s64 	%rd58, %rd57, %rd10;
	shl.b64 	%rd59, %rd58, 2;
	add.s64 	%rd60, %rd6, %rd59;
	st.global.f32 	[%rd60+-4], %f8;
	add.s32 	%r67, %r64, %r32;
	mad.lo.s32 	%r68, %r67, %r17, %r18;
	mul.lo.s32 	%r69, %r68, %r17;
	cvt.s64.s32 	%rd61, %r69;
	add.s64 	%rd62, %rd61, %rd10;
	shl.b64 	%rd63, %rd62, 2;
	add.s64 	%rd64, %rd6, %rd63;
	st.global.f32 	[%rd64+-4], %f9;
	add.s32 	%r70, %r20, %r3;
	add.s32 	%r71, %r70, 1;
	mul.lo.s32 	%r72, %r70, %r20;
	add.s32 	%r73, %r72, %r20;
	add.s32 	%r74, %r73, %r22;
	mul.lo.s32 	%r75, %r74, %r20;
	cvt.u64.u32 	%rd65, %r75;
	add.s64 	%rd66, %rd10, %rd65;
	shl.b64 	%rd67, %rd66, 2;
	add.s64 	%rd68, %rd8, %rd67;
	ld.global.f32 	%f173, [%rd68+8];
	add.s32 	%r76, %r75, %r28;
	mul.wide.u32 	%rd69, %r76, 4;
	add.s64 	%rd70, %rd8, %rd69;
	ld.global.f32 	%f174, [%rd70];
	add.s64 	%rd71, %rd7, %rd67;
	ld.global.f32 	%f175, [%rd71+8];
	add.s64 	%rd72, %rd7, %rd69;
	ld.global.f32 	%f176, [%rd72];
	sub.f32 	%f177, %f173, %f174;
	mul.f32 	%f10, %f143, %f177;
	abs.f32 	%f178, %f173;
	abs.f32 	%f179, %f174;
	add.f32 	%f180, %f178, %f179;
	mul.f32 	%f11, %f143, %f180;
	add.f32 	%f181, %f175, %f176;
	mul.f32 	%f12, %f143, %f181;
	add.s32 	%r77, %r67, %r44;
	mad.lo.s32 	%r78, %r77, %r17, %r18;
	mul.lo.s32 	%r79, %r78, %r17;
	cvt.s64.s32 	%rd73, %r79;
	add.s64 	%rd74, %rd73, %rd10;
	shl.b64 	%rd75, %rd74, 2;
	add.s64 	%rd76, %rd6, %rd75;
	st.global.f32 	[%rd76+-4], %f10;
	add.s32 	%r80, %r77, %r32;
	mad.lo.s32 	%r81, %r80, %r17, %r18;
	mul.lo.s32 	%r82, %r81, %r17;
	cvt.s64.s32 	%rd77, %r82;
	add.s64 	%rd78, %rd77, %rd10;
	shl.b64 	%rd79, %rd78, 2;
	add.s64 	%rd80, %rd6, %rd79;
	st.global.f32 	[%rd80+-4], %f11;
	add.s32 	%r83, %r80, %r32;
	mad.lo.s32 	%r84, %r83, %r17, %r18;
	mul.lo.s32 	%r85, %r84, %r17;
	cvt.s64.s32 	%rd81, %r85;
	add.s64 	%rd82, %rd81, %rd10;
	shl.b64 	%rd83, %rd82, 2;
	add.s64 	%rd84, %rd6, %rd83;
	st.global.f32 	[%rd84+-4], %f12;
	add.s32 	%r86, %r75, %r20;
	add.s32 	%r87, %r86, %r40;
	mul.wide.u32 	%rd85, %r87, 4;
	add.s64 	%rd86, %rd8, %rd85;
	ld.global.f32 	%f182, [%rd86];
	add.s32 	%r88, %r73, %r1;
	mad.lo.s32 	%r89, %r88, %r20, %r40;
	mul.wide.u32 	%rd87, %r89, 4;
	add.s64 	%rd88, %rd8, %rd87;
	ld.global.f32 	%f183, [%rd88];
	add.s64 	%rd89, %rd7, %rd85;
	ld.global.f32 	%f184, [%rd89];
	add.s64 	%rd90, %rd7, %rd87;
	ld.global.f32 	%f185, [%rd90];
	sub.f32 	%f186, %f182, %f183;
	mul.f32 	%f13, %f144, %f186;
	abs.f32 	%f187, %f182;
	abs.f32 	%f188, %f183;
	add.f32 	%f189, %f187, %f188;
	mul.f32 	%f14, %f144, %f189;
	add.f32 	%f190, %f184, %f185;
	mul.f32 	%f15, %f144, %f190;
	add.s32 	%r90, %r83, %r44;
	mad.lo.s32 	%r91, %r90, %r17, %r18;
	mul.lo.s32 	%r92, %r91, %r17;
	cvt.s64.s32 	%rd91, %r92;
	add.s64 	%rd92, %rd91, %rd10;
	shl.b64 	%rd93, %rd92, 2;
	add.s64 	%rd94, %rd6, %rd93;
	st.global.f32 	[%rd94+-4], %f13;
	add.s32 	%r93, %r90, %r32;
	mad.lo.s32 	%r94, %r93, %r17, %r18;
	mul.lo.s32 	%r95, %r94, %r17;
	cvt.s64.s32 	%rd95, %r95;
	add.s64 	%rd96, %rd95, %rd10;
	shl.b64 	%rd97, %rd96, 2;
	add.s64 	%rd98, %rd6, %rd97;
	st.global.f32 	[%rd98+-4], %f14;
	add.s32 	%r96, %r93, %r32;
	mad.lo.s32 	%r97, %r96, %r17, %r18;
	mul.lo.s32 	%r98, %r97, %r17;
	cvt.s64.s32 	%rd99, %r98;
	add.s64 	%rd100, %rd99, %rd10;
	shl.b64 	%rd101, %rd100, 2;
	add.s64 	%rd102, %rd6, %rd101;
	st.global.f32 	[%rd102+-4], %f15;
	add.s32 	%r99, %r74, %r20;
	mad.lo.s32 	%r100, %r99, %r20, %r40;
	mul.wide.u32 	%rd103, %r100, 4;
	add.s64 	%rd104, %rd8, %rd103;
	ld.global.f32 	%f191, [%rd104];
	add.s32 	%r101, %r72, %r22;
	mad.lo.s32 	%r102, %r101, %r20, %r40;
	mul.wide.u32 	%rd105, %r102, 4;
	add.s64 	%rd106, %rd8, %rd105;
	ld.global.f32 	%f192, [%rd106];
	add.s64 	%rd107, %rd7, %rd103;
	ld.global.f32 	%f193, [%rd107];
	add.s64 	%rd108, %rd7, %rd105;
	ld.global.f32 	%f194, [%rd108];
	sub.f32 	%f195, %f191, %f192;
	mul.f32 	%f16, %f145, %f195;
	abs.f32 	%f196, %f191;
	abs.f32 	%f197, %f192;
	add.f32 	%f198, %f196, %f197;
	mul.f32 	%f17, %f145, %f198;
	add.f32 	%f199, %f193, %f194;
	mul.f32 	%f18, %f145, %f199;
	add.s32 	%r103, %r96, %r44;
	mad.lo.s32 	%r104, %r103, %r17, %r18;
	mul.lo.s32 	%r105, %r104, %r17;
	cvt.s64.s32 	%rd109, %r105;
	add.s64 	%rd110, %rd109, %rd10;
	shl.b64 	%rd111, %rd110, 2;
	add.s64 	%rd112, %rd6, %rd111;
	st.global.f32 	[%rd112+-4], %f16;
	add.s32 	%r106, %r103, %r32;
	mad.lo.s32 	%r107, %r106, %r17, %r18;
	mul.lo.s32 	%r108, %r107, %r17;
	cvt.s64.s32 	%rd113, %r108;
	add.s64 	%rd114, %rd113, %rd10;
	shl.b64 	%rd115, %rd114, 2;
	add.s64 	%rd116, %rd6, %rd115;
	st.global.f32 	[%rd116+-4], %f17;
	add.s32 	%r109, %r106, %r32;
	mad.lo.s32 	%r110, %r109, %r17, %r18;
	mul.lo.s32 	%r111, %r110, %r17;
	cvt.s64.s32 	%rd117, %r111;
	add.s64 	%rd118, %rd117, %rd10;
	shl.b64 	%rd119, %rd118, 2;
	add.s64 	%rd120, %rd6, %rd119;
	st.global.f32 	[%rd120+-4], %f18;
	add.s32 	%r112, %r71, %r20;
	mul.lo.s32 	%r113, %r112, %r20;
	add.s32 	%r114, %r113, %r22;
	mul.lo.s32 	%r115, %r114, %r20;
	cvt.u64.u32 	%rd121, %r115;
	add.s64 	%rd122, %rd10, %rd121;
	shl.b64 	%rd123, %rd122, 2;
	add.s64 	%rd124, %rd8, %rd123;
	ld.global.f32 	%f200, [%rd124+8];
	add.s32 	%r116, %r115, %r28;
	mul.wide.u32 	%rd125, %r116, 4;
	add.s64 	%rd126, %rd8, %rd125;
	ld.global.f32 	%f201, [%rd126];
	add.s64 	%rd127, %rd7, %rd123;
	ld.global.f32 	%f202, [%rd127+8];
	add.s64 	%rd128, %rd7, %rd125;
	ld.global.f32 	%f203, [%rd128];
	sub.f32 	%f204, %f200, %f201;
	mul.f32 	%f19, %f143, %f204;
	abs.f32 	%f205, %f200;
	abs.f32 	%f206, %f201;
	add.f32 	%f207, %f205, %f206;
	mul.f32 	%f20, %f143, %f207;
	add.f32 	%f208, %f202, %f203;
	mul.f32 	%f21, %f143, %f208;
	add.s32 	%r117, %r109, %r44;
	mad.lo.s32 	%r118, %r117, %r17, %r18;
	mul.lo.s32 	%r119, %r118, %r17;
	cvt.s64.s32 	%rd129, %r119;
	add.s64 	%rd130, %rd129, %rd10;
	shl.b64 	%rd131, %rd130, 2;
	add.s64 	%rd132, %rd6, %rd131;
	st.global.f32 	[%rd132+-4], %f19;
	add.s32 	%r120, %r117, %r32;
	mad.lo.s32 	%r121, %r120, %r17, %r18;
	mul.lo.s32 	%r122, %r121, %r17;
	cvt.s64.s32 	%rd133, %r122;
	add.s64 	%rd134, %rd133, %rd10;
	shl.b64 	%rd135, %rd134, 2;
	add.s64 	%rd136, %rd6, %rd135;
	st.global.f32 	[%rd136+-4], %f20;
	add.s32 	%r123, %r120, %r32;
	mad.lo.s32 	%r124, %r123, %r17, %r18;
	mul.lo.s32 	%r125, %r124, %r17;
	cvt.s64.s32 	%rd137, %r125;
	add.s64 	%rd138, %rd137, %rd10;
	shl.b64 	%rd139, %rd138, 2;
	add.s64 	%rd140, %rd6, %rd139;
	st.global.f32 	[%rd140+-4], %f21;
	add.s32 	%r126, %r115, %r20;
	add.s32 	%r127, %r126, %r40;
	mul.wide.u32 	%rd141, %r127, 4;
	add.s64 	%rd142, %rd8, %rd141;
	ld.global.f32 	%f209, [%rd142];
	add.s32 	%r128, %r113, %r1;
	mad.lo.s32 	%r129, %r128, %r20, %r40;
	mul.wide.u32 	%rd143, %r129, 4;
	add.s64 	%rd144, %rd8, %rd143;
	ld.global.f32 	%f210, [%rd144];
	add.s64 	%rd145, %rd7, %rd141;
	ld.global.f32 	%f211, [%rd145];
	add.s64 	%rd146, %rd7, %rd143;
	ld.global.f32 	%f212, [%rd146];
	sub.f32 	%f213, %f209, %f210;
	mul.f32 	%f22, %f144, %f213;
	abs.f32 	%f214, %f209;
	abs.f32 	%f215, %f210;
	add.f32 	%f216, %f214, %f215;
	mul.f32 	%f23, %f144, %f216;
	add.f32 	%f217, %f211, %f212;
	mul.f32 	%f24, %f144, %f217;
	add.s32 	%r130, %r123, %r44;
	mad.lo.s32 	%r131, %r130, %r17, %r18;
	mul.lo.s32 	%r132, %r131, %r17;
	cvt.s64.s32 	%rd147, %r132;
	add.s64 	%rd148, %rd147, %rd10;
	shl.b64 	%rd149, %rd148, 2;
	add.s64 	%rd150, %rd6, %rd149;
	st.global.f32 	[%rd150+-4], %f22;
	add.s32 	%r133, %r130, %r32;
	mad.lo.s32 	%r134, %r133, %r17, %r18;
	mul.lo.s32 	%r135, %r134, %r17;
	cvt.s64.s32 	%rd151, %r135;
	add.s64 	%rd152, %rd151, %rd10;
	shl.b64 	%rd153, %rd152, 2;
	add.s64 	%rd154, %rd6, %rd153;
	st.global.f32 	[%rd154+-4], %f23;
	add.s32 	%r136, %r133, %r32;
	mad.lo.s32 	%r137, %r136, %r17, %r18;
	mul.lo.s32 	%r138, %r137, %r17;
	cvt.s64.s32 	%rd155, %r138;
	add.s64 	%rd156, %rd155, %rd10;
	shl.b64 	%rd157, %rd156, 2;
	add.s64 	%rd158, %rd6, %rd157;
	st.global.f32 	[%rd158+-4], %f24;
	add.s32 	%r139, %r114, %r20;
	mad.lo.s32 	%r140, %r139, %r20, %r40;
	mul.wide.u32 	%rd159, %r140, 4;
	add.s64 	%rd160, %rd8, %rd159;
	ld.global.f32 	%f218, [%rd160];
	add.s32 	%r141, %r70, %r20;
	mad.lo.s32 	%r142, %r141, %r20, %r22;
	mad.lo.s32 	%r143, %r142, %r20, %r40;
	mul.wide.u32 	%rd161, %r143, 4;
	add.s64 	%rd162, %rd8, %rd161;
	ld.global.f32 	%f219, [%rd162];
	add.s64 	%rd163, %rd7, %rd159;
	ld.global.f32 	%f220, [%rd163];
	add.s64 	%rd164, %rd7, %rd161;
	ld.global.f32 	%f221, [%rd164];
	sub.f32 	%f222, %f218, %f219;
	mul.f32 	%f25, %f145, %f222;
	abs.f32 	%f223, %f218;
	abs.f32 	%f224, %f219;
	add.f32 	%f225, %f223, %f224;
	mul.f32 	%f26, %f145, %f225;
	add.f32 	%f226, %f220, %f221;
	mul.f32 	%f27, %f145, %f226;
	add.s32 	%r144, %r136, %r44;
	mad.lo.s32 	%r145, %r144, %r17, %r18;
	mul.lo.s32 	%r146, %r145, %r17;
	cvt.s64.s32 	%rd165, %r146;
	add.s64 	%rd166, %rd165, %rd10;
	shl.b64 	%rd167, %rd166, 2;
	add.s64 	%rd168, %rd6, %rd167;
	st.global.f32 	[%rd168+-4], %f25;
	add.s32 	%r147, %r144, %r32;
	mad.lo.s32 	%r148, %r147, %r17, %r18;
	mul.lo.s32 	%r149, %r148, %r17;
	cvt.s64.s32 	%rd169, %r149;
	add.s64 	%rd170, %rd169, %rd10;
	shl.b64 	%rd171, %rd170, 2;
	add.s64 	%rd172, %rd6, %rd171;
	st.global.f32 	[%rd172+-4], %f26;
	add.s32 	%r150, %r147, %r32;
	mad.lo.s32 	%r151, %r150, %r17, %r18;
	mul.lo.s32 	%r152, %r151, %r17;
	cvt.s64.s32 	%rd173, %r152;
	add.s64 	%rd174, %rd173, %rd10;
	shl.b64 	%rd175, %rd174, 2;
	add.s64 	%rd176, %rd6, %rd175;
	st.global.f32 	[%rd176+-4], %f27;
	abs.f32 	%f28, %f1;
	setp.eq.f32 	%p10, %f1, 0f3F800000;
	mov.f32 	%f1285, 0f3F800000;
	@%p10 bra 	$L__BB1_8;
	setp.num.f32 	%p11, %f28, %f28;
	@%p11 bra 	$L__BB1_6;
	mov.f32 	%f282, 0f40000000;
	add.rn.f32 	%f1285, %f1, %f282;
	bra.uni 	$L__BB1_8;
$L__BB1_6:
	setp.lt.f32 	%p12, %f28, 0f00800000;
	mul.f32 	%f227, %f28, 0f4B800000;
	selp.f32 	%f228, %f227, %f28, %p12;
	mov.b32 	%r153, %f228;
	add.s32 	%r154, %r153, -1060439283;
	and.b32  	%r155, %r154, -8388608;
	sub.s32 	%r156, %r153, %r155;
	mov.b32 	%f229, %r156;
	cvt.rn.f32.s32 	%f230, %r155;
	selp.f32 	%f231, 0fC1C00000, 0f00000000, %p12;
	fma.rn.f32 	%f232, %f230, 0f34000000, %f231;
	add.f32 	%f233, %f229, 0fBF800000;
	add.f32 	%f234, %f229, 0f3F800000;
	rcp.approx.ftz.f32 	%f235, %f234;
	add.f32 	%f236, %f233, %f233;
	mul.f32 	%f237, %f236, %f235;
	mul.f32 	%f238, %f237, %f237;
	neg.f32 	%f239, %f237;
	sub.f32 	%f240, %f233, %f237;
	add.f32 	%f241, %f240, %f240;
	fma.rn.f32 	%f242, %f239, %f233, %f241;
	mul.rn.f32 	%f243, %f235, %f242;
	fma.rn.f32 	%f244, %f238, 0f3A2C32E4, 0f3B52E7DB;
	fma.rn.f32 	%f245, %f244, %f238, 0f3C93BB73;
	fma.rn.f32 	%f246, %f245, %f238, 0f3DF6384F;
	mul.rn.f32 	%f247, %f246, %f238;
	fma.rn.f32 	%f248, %f237, 0f3FB8AA3B, %f232;
	mul.f32 	%f249, %f247, 0f40400000;
	sub.f32 	%f250, %f232, %f248;
	fma.rn.f32 	%f251, %f237, 0f3FB8AA3B, %f250;
	fma.rn.f32 	%f252, %f243, 0f3FB8AA3B, %f251;
	fma.rn.f32 	%f253, %f237, 0f32A55E34, %f252;
	fma.rn.f32 	%f254, %f249, %f243, %f253;
	fma.rn.f32 	%f255, %f247, %f237, %f254;
	add.rn.f32 	%f256, %f248, %f255;
	mov.f32 	%f257, 0f40000000;
	mul.rn.f32 	%f258, %f256, %f257;
	cvt.rni.f32.f32 	%f259, %f258;
	sub.f32 	%f260, %f258, %f259;
	neg.f32 	%f261, %f258;
	fma.rn.f32 	%f262, %f256, 0f40000000, %f261;
	neg.f32 	%f263, %f248;
	add.rn.f32 	%f264, %f256, %f263;
	neg.f32 	%f265, %f264;
	add.rn.f32 	%f266, %f255, %f265;
	fma.rn.f32 	%f267, %f266, 0f40000000, %f262;
	add.f32 	%f268, %f260, %f267;
	setp.gt.f32 	%p13, %f259, 0f00000000;
	selp.b32 	%r157, 0, -2097152000, %p13;
	setp.neu.f32 	%p14, %f1, 0f00000000;
	setp.neu.f32 	%p15, %f28, 0f7F800000;
	setp.lt.f32 	%p16, %f258, 0f00000000;
	selp.f32 	%f269, 0f00000000, 0f7F800000, %p16;
	abs.f32 	%f270, %f258;
	setp.gt.f32 	%p17, %f270, 0f43180000;
	cvt.rzi.s32.f32 	%r158, %f259;
	shl.b32 	%r159, %r158, 23;
	sub.s32 	%r160, %r159, %r157;
	mov.b32 	%f271, %r160;
	add.s32 	%r161, %r157, 2130706432;
	mov.b32 	%f272, %r161;
	fma.rn.f32 	%f273, %f268, 0f391FCB8E, 0f3AAF85ED;
	fma.rn.f32 	%f274, %f273, %f268, 0f3C1D9856;
	fma.rn.f32 	%f275, %f274, %f268, 0f3D6357BB;
	fma.rn.f32 	%f276, %f275, %f268, 0f3E75FDEC;
	fma.rn.f32 	%f277, %f276, %f268, 0f3F317218;
	fma.rn.f32 	%f278, %f277, %f268, 0f3F800000;
	mul.f32 	%f279, %f278, %f272;
	mul.f32 	%f280, %f279, %f271;
	selp.f32 	%f1285, %f269, %f280, %p17;
	and.pred  	%p18, %p14, %p15;
	@%p18 bra 	$L__BB1_8;
	add.f32 	%f281, %f1, %f1;
	mov.b32 	%r162, %f281;
	and.b32  	%r163, %r162, 2147483647;
	mov.b32 	%f1285, %r163;
$L__BB1_8:
	abs.f32 	%f33, %f2;
	setp.eq.f32 	%p19, %f2, 0f3F800000;
	mov.f32 	%f1286, 0f3F800000;
	@%p19 bra 	$L__BB1_13;
	setp.num.f32 	%p20, %f33, %f33;
	@%p20 bra 	$L__BB1_11;
	mov.f32 	%f339, 0f40000000;
	add.rn.f32 	%f1286, %f2, %f339;
	bra.uni 	$L__BB1_13;
$L__BB1_11:
	setp.lt.f32 	%p21, %f33, 0f00800000;
	mul.f32 	%f284, %f33, 0f4B800000;
	selp.f32 	%f285, %f284, %f33, %p21;
	mov.b32 	%r164, %f285;
	add.s32 	%r165, %r164, -1060439283;
	and.b32  	%r166, %r165, -8388608;
	sub.s32 	%r167, %r164, %r166;
	mov.b32 	%f286, %r167;
	cvt.rn.f32.s32 	%f287, %r166;
	selp.f32 	%f288, 0fC1C00000, 0f00000000, %p21;
	fma.rn.f32 	%f289, %f287, 0f34000000, %f288;
	add.f32 	%f290, %f286, 0fBF800000;
	add.f32 	%f291, %f286, 0f3F800000;
	rcp.approx.ftz.f32 	%f292, %f291;
	add.f32 	%f293, %f290, %f290;
	mul.f32 	%f294, %f293, %f292;
	mul.f32 	%f295, %f294, %f294;
	neg.f32 	%f296, %f294;
	sub.f32 	%f297, %f290, %f294;
	add.f32 	%f298, %f297, %f297;
	fma.rn.f32 	%f299, %f296, %f290, %f298;
	mul.rn.f32 	%f300, %f292, %f299;
	fma.rn.f32 	%f301, %f295, 0f3A2C32E4, 0f3B52E7DB;
	fma.rn.f32 	%f302, %f301, %f295, 0f3C93BB73;
	fma.rn.f32 	%f303, %f302, %f295, 0f3DF6384F;
	mul.rn.f32 	%f304, %f303, %f295;
	fma.rn.f32 	%f305, %f294, 0f3FB8AA3B, %f289;
	mul.f32 	%f306, %f304, 0f40400000;
	sub.f32 	%f307, %f289, %f305;
	fma.rn.f32 	%f308, %f294, 0f3FB8AA3B, %f307;
	fma.rn.f32 	%f309, %f300, 0f3FB8AA3B, %f308;
	fma.rn.f32 	%f310, %f294, 0f32A55E34, %f309;
	fma.rn.f32 	%f311, %f306, %f300, %f310;
	fma.rn.f32 	%f312, %f304, %f294, %f311;
	add.rn.f32 	%f313, %f305, %f312;
	mov.f32 	%f314, 0f40000000;
	mul.rn.f32 	%f315, %f313, %f314;
	cvt.rni.f32.f32 	%f316, %f315;
	sub.f32 	%f317, %f315, %f316;
	neg.f32 	%f318, %f315;
	fma.rn.f32 	%f319, %f313, 0f40000000, %f318;
	neg.f32 	%f320, %f305;
	add.rn.f32 	%f321, %f313, %f320;
	neg.f32 	%f322, %f321;
	add.rn.f32 	%f323, %f312, %f322;
	fma.rn.f32 	%f324, %f323, 0f40000000, %f319;
	add.f32 	%f325, %f317, %f324;
	setp.gt.f32 	%p22, %f316, 0f00000000;
	selp.b32 	%r168, 0, -2097152000, %p22;
	setp.neu.f32 	%p23, %f2, 0f00000000;
	setp.neu.f32 	%p24, %f33, 0f7F800000;
	setp.lt.f32 	%p25, %f315, 0f00000000;
	selp.f32 	%f326, 0f00000000, 0f7F800000, %p25;
	abs.f32 	%f327, %f315;
	setp.gt.f32 	%p26, %f327, 0f43180000;
	cvt.rzi.s32.f32 	%r169, %f316;
	shl.b32 	%r170, %r169, 23;
	sub.s32 	%r171, %r170, %r168;
	mov.b32 	%f328, %r171;
	add.s32 	%r172, %r168, 2130706432;
	mov.b32 	%f329, %r172;
	fma.rn.f32 	%f330, %f325, 0f391FCB8E, 0f3AAF85ED;
	fma.rn.f32 	%f331, %f330, %f325, 0f3C1D9856;
	fma.rn.f32 	%f332, %f331, %f325, 0f3D6357BB;
	fma.rn.f32 	%f333, %f332, %f325, 0f3E75FDEC;
	fma.rn.f32 	%f334, %f333, %f325, 0f3F317218;
	fma.rn.f32 	%f335, %f334, %f325, 0f3F800000;
	mul.f32 	%f336, %f335, %f329;
	mul.f32 	%f337, %f336, %f328;
	selp.f32 	%f1286, %f326, %f337, %p26;
	and.pred  	%p27, %p23, %p24;
	@%p27 bra 	$L__BB1_13;
	add.f32 	%f338, %f2, %f2;
	mov.b32 	%r173, %f338;
	and.b32  	%r174, %r173, 2147483647;
	mov.b32 	%f1286, %r174;
$L__BB1_13:
	ld.param.f32 	%f1273, [_Z15decisionKernel2PfS_S_S_ffffi_param_4];
	add.f32 	%f341, %f1286, 0f00000000;
	mul.f32 	%f342, %f1273, %f3;
	fma.rn.f32 	%f38, %f342, 0f40000000, %f341;
	abs.f32 	%f39, %f4;
	setp.eq.f32 	%p28, %f4, 0f3F800000;
	mov.f32 	%f1287, 0f3F800000;
	@%p28 bra 	$L__BB1_18;
	setp.nan.f32 	%p29, %f39, %f39;
	@%p29 bra 	$L__BB1_17;
	setp.lt.f32 	%p30, %f39, 0f00800000;
	mul.f32 	%f343, %f39, 0f4B800000;
	selp.f32 	%f344, %f343, %f39, %p30;
	mov.b32 	%r175, %f344;
	add.s32 	%r176, %r175, -1060439283;
	and.b32  	%r177, %r176, -8388608;
	sub.s32 	%r178, %r175, %r177;
	mov.b32 	%f345, %r178;
	cvt.rn.f32.s32 	%f346, %r177;
	selp.f32 	%f347, 0fC1C00000, 0f00000000, %p30;
	fma.rn.f32 	%f348, %f346, 0f34000000, %f347;
	add.f32 	%f349, %f345, 0fBF800000;
	add.f32 	%f350, %f345, 0f3F800000;
	rcp.approx.ftz.f32 	%f351, %f350;
	add.f32 	%f352, %f349, %f349;
	mul.f32 	%f353, %f352, %f351;
	mul.f32 	%f354, %f353, %f353;
	neg.f32 	%f355, %f353;
	sub.f32 	%f356, %f349, %f353;
	add.f32 	%f357, %f356, %f356;
	fma.rn.f32 	%f358, %f355, %f349, %f357;
	mul.rn.f32 	%f359, %f351, %f358;
	fma.rn.f32 	%f360, %f354, 0f3A2C32E4, 0f3B52E7DB;
	fma.rn.f32 	%f361, %f360, %f354, 0f3C93BB73;
	fma.rn.f32 	%f362, %f361, %f354, 0f3DF6384F;
	mul.rn.f32 	%f363, %f362, %f354;
	fma.rn.f32 	%f364, %f353, 0f3FB8AA3B, %f348;
	mul.f32 	%f365, %f363, 0f40400000;
	sub.f32 	%f366, %f348, %f364;
	fma.rn.f32 	%f367, %f353, 0f3FB8AA3B, %f366;
	fma.rn.f32 	%f368, %f359, 0f3FB8AA3B, %f367;
	fma.rn.f32 	%f369, %f353, 0f32A55E34, %f368;
	fma.rn.f32 	%f370, %f365, %f359, %f369;
	fma.rn.f32 	%f371, %f363, %f353, %f370;
	add.rn.f32 	%f372, %f364, %f371;
	mov.f32 	%f373, 0f40000000;
	mul.rn.f32 	%f374, %f372, %f373;
	cvt.rni.f32.f32 	%f375, %f374;
	sub.f32 	%f376, %f374, %f375;
	neg.f32 	%f377, %f374;
	fma.rn.f32 	%f378, %f372, 0f40000000, %f377;
	neg.f32 	%f379, %f364;
	add.rn.f32 	%f380, %f372, %f379;
	neg.f32 	%f381, %f380;
	add.rn.f32 	%f382, %f371, %f381;
	fma.rn.f32 	%f383, %f382, 0f40000000, %f378;
	add.f32 	%f384, %f376, %f383;
	setp.gt.f32 	%p31, %f375, 0f00000000;
	selp.b32 	%r179, 0, -2097152000, %p31;
	setp.neu.f32 	%p32, %f4, 0f00000000;
	setp.neu.f32 	%p33, %f39, 0f7F800000;
	setp.lt.f32 	%p34, %f374, 0f00000000;
	selp.f32 	%f385, 0f00000000, 0f7F800000, %p34;
	abs.f32 	%f386, %f374;
	setp.gt.f32 	%p35, %f386, 0f43180000;
	cvt.rzi.s32.f32 	%r180, %f375;
	shl.b32 	%r181, %r180, 23;
	sub.s32 	%r182, %r181, %r179;
	mov.b32 	%f387, %r182;
	add.s32 	%r183, %r179, 2130706432;
	mov.b32 	%f388, %r183;
	fma.rn.f32 	%f389, %f384, 0f391FCB8E, 0f3AAF85ED;
	fma.rn.f32 	%f390, %f389, %f384, 0f3C1D9856;
	fma.rn.f32 	%f391, %f390, %f384, 0f3D6357BB;
	fma.rn.f32 	%f392, %f391, %f384, 0f3E75FDEC;
	fma.rn.f32 	%f393, %f392, %f384, 0f3F317218;
	fma.rn.f32 	%f394, %f393, %f384, 0f3F800000;
	mul.f32 	%f395, %f394, %f388;
	mul.f32 	%f396, %f395, %f387;
	selp.f32 	%f1287, %f385, %f396, %p35;
	and.pred  	%p36, %p32, %p33;
	@%p36 bra 	$L__BB1_18;
	add.f32 	%f397, %f4, %f4;
	mov.b32 	%r184, %f397;
	and.b32  	%r185, %r184, 2147483647;
	mov.b32 	%f1287, %r185;
	bra.uni 	$L__BB1_18;
$L__BB1_17:
	mov.f32 	%f398, 0f40000000;
	add.rn.f32 	%f1287, %f4, %f398;
$L__BB1_18:
	add.f32 	%f400, %f1285, 0f00000000;
	add.f32 	%f44, %f400, %f1287;
	abs.f32 	%f45, %f5;
	setp.eq.f32 	%p37, %f5, 0f3F800000;
	mov.f32 	%f1288, 0f3F800000;
	@%p37 bra 	$L__BB1_23;
	setp.nan.f32 	%p38, %f45, %f45;
	@%p38 bra 	$L__BB1_22;
	setp.lt.f32 	%p39, %f45, 0f00800000;
	mul.f32 	%f401, %f45, 0f4B800000;
	selp.f32 	%f402, %f401, %f45, %p39;
	mov.b32 	%r186, %f402;
	add.s32 	%r187, %r186, -1060439283;
	and.b32  	%r188, %r187, -8388608;
	sub.s32 	%r189, %r186, %r188;
	mov.b32 	%f403, %r189;
	cvt.rn.f32.s32 	%f404, %r188;
	selp.f32 	%f405, 0fC1C00000, 0f00000000, %p39;
	fma.rn.f32 	%f406, %f404, 0f34000000, %f405;
	add.f32 	%f407, %f403, 0fBF800000;
	add.f32 	%f408, %f403, 0f3F800000;
	rcp.approx.ftz.f32 	%f409, %f408;
	add.f32 	%f410, %f407, %f407;
	mul.f32 	%f411, %f410, %f409;
	mul.f32 	%f412, %f411, %f411;
	neg.f32 	%f413, %f411;
	sub.f32 	%f414, %f407, %f411;
	add.f32 	%f415, %f414, %f414;
	fma.rn.f32 	%f416, %f413, %f407, %f415;
	mul.rn.f32 	%f417, %f409, %f416;
	fma.rn.f32 	%f418, %f412, 0f3A2C32E4, 0f3B52E7DB;
	fma.rn.f32 	%f419, %f418, %f412, 0f3C93BB73;
	fma.rn.f32 	%f420, %f419, %f412, 0f3DF6384F;
	mul.rn.f32 	%f421, %f420, %f412;
	fma.rn.f32 	%f422, %f411, 0f3FB8AA3B, %f406;
	mul.f32 	%f423, %f421, 0f40400000;
	sub.f32 	%f424, %f406, %f422;
	fma.rn.f32 	%f425, %f411, 0f3FB8AA3B, %f424;
	fma.rn.f32 	%f426, %f417, 0f3FB8AA3B, %f425;
	fma.rn.f32 	%f427, %f411, 0f32A55E34, %f426;
	fma.rn.f32 	%f428, %f423, %f417, %f427;
	fma.rn.f32 	%f429, %f421, %f411, %f428;
	add.rn.f32 	%f430, %f422, %f429;
	mov.f32 	%f431, 0f40000000;
	mul.rn.f32 	%f432, %f430, %f431;
	cvt.rni.f32.f32 	%f433, %f432;
	sub.f32 	%f434, %f432, %f433;
	neg.f32 	%f435, %f432;
	fma.rn.f32 	%f436, %f430, 0f40000000, %f435;
	neg.f32 	%f437, %f422;
	add.rn.f32 	%f438, %f430, %f437;
	neg.f32 	%f439, %f438;
	add.rn.f32 	%f440, %f429, %f439;
	fma.rn.f32 	%f441, %f440, 0f40000000, %f436;
	add.f32 	%f442, %f434, %f441;
	setp.gt.f32 	%p40, %f433, 0f00000000;
	selp.b32 	%r190, 0, -2097152000, %p40;
	setp.neu.f32 	%p41, %f5, 0f00000000;
	setp.neu.f32 	%p42, %f45, 0f7F800000;
	setp.lt.f32 	%p43, %f432, 0f00000000;
	selp.f32 	%f443, 0f00000000, 0f7F800000, %p43;
	abs.f32 	%f444, %f432;
	setp.gt.f32 	%p44, %f444, 0f43180000;
	cvt.rzi.s32.f32 	%r191, %f433;
	shl.b32 	%r192, %r191, 23;
	sub.s32 	%r193, %r192, %r190;
	mov.b32 	%f445, %r193;
	add.s32 	%r194, %r190, 2130706432;
	mov.b32 	%f446, %r194;
	fma.rn.f32 	%f447, %f442, 0f391FCB8E, 0f3AAF85ED;
	fma.rn.f32 	%f448, %f447, %f442, 0f3C1D9856;
	fma.rn.f32 	%f449, %f448, %f442, 0f3D6357BB;
	fma.rn.f32 	%f450, %f449, %f442, 0f3E75FDEC;
	fma.rn.f32 	%f451, %f450, %f442, 0f3F317218;
	fma.rn.f32 	%f452, %f451, %f442, 0f3F800000;
	mul.f32 	%f453, %f452, %f446;
	mul.f32 	%f454, %f453, %f445;
	selp.f32 	%f1288, %f443, %f454, %p44;
	and.pred  	%p45, %p41, %p42;
	@%p45 bra 	$L__BB1_23;
	add.f32 	%f455, %f5, %f5;
	mov.b32 	%r195, %f455;
	and.b32  	%r196, %r195, 2147483647;
	mov.b32 	%f1288, %r196;
	bra.uni 	$L__BB1_23;
$L__BB1_22:
	mov.f32 	%f456, 0f40000000;
	add.rn.f32 	%f1288, %f5, %f456;
$L__BB1_23:
	ld.param.f32 	%f1274, [_Z15decisionKernel2PfS_S_S_ffffi_param_4];
	add.f32 	%f458, %f38, %f1288;
	mul.f32 	%f459, %f1274, %f6;
	fma.rn.f32 	%f50, %f459, 0f40000000, %f458;
	abs.f32 	%f51, %f7;
	setp.eq.f32 	%p46, %f7, 0f3F800000;
	mov.f32 	%f1289, 0f3F800000;
	@%p46 bra 	$L__BB1_28;
	setp.nan.f32 	%p47, %f51, %f51;
	@%p47 bra 	$L__BB1_27;
	setp.lt.f32 	%p48, %f51, 0f00800000;
	mul.f32 	%f460, %f51, 0f4B800000;
	selp.f32 	%f461, %f460, %f51, %p48;
	mov.b32 	%r197, %f461;
	add.s32 	%r198, %r197, -1060439283;
	and.b32  	%r199, %r198, -8388608;
	sub.s32 	%r200, %r197, %r199;
	mov.b32 	%f462, %r200;
	cvt.rn.f32.s32 	%f463, %r199;
	selp.f32 	%f464, 0fC1C00000, 0f00000000, %p48;
	fma.rn.f32 	%f465, %f463, 0f34000000, %f464;
	add.f32 	%f466, %f462, 0fBF800000;
	add.f32 	%f467, %f462, 0f3F800000;
	rcp.approx.ftz.f32 	%f468, %f467;
	add.f32 	%f469, %f466, %f466;
	mul.f32 	%f470, %f469, %f468;
	mul.f32 	%f471, %f470, %f470;
	neg.f32 	%f472, %f470;
	sub.f32 	%f473, %f466, %f470;
	add.f32 	%f474, %f473, %f473;
	fma.rn.f32 	%f475, %f472, %f466, %f474;
	mul.rn.f32 	%f476, %f468, %f475;
	fma.rn.f32 	%f477, %f471, 0f3A2C32E4, 0f3B52E7DB;
	fma.rn.f32 	%f478, %f477, %f471, 0f3C93BB73;
	fma.rn.f32 	%f479, %f478, %f471, 0f3DF6384F;
	mul.rn.f32 	%f480, %f479, %f471;
	fma.rn.f32 	%f481, %f470, 0f3FB8AA3B, %f465;
	mul.f32 	%f482, %f480, 0f40400000;
	sub.f32 	%f483, %f465, %f481;
	fma.rn.f32 	%f484, %f470, 0f3FB8AA3B, %f483;
	fma.rn.f32 	%f485, %f476, 0f3FB8AA3B, %f484;
	fma.rn.f32 	%f486, %f470, 0f32A55E34, %f485;
	fma.rn.f32 	%f487, %f482, %f476, %f486;
	fma.rn.f32 	%f488, %f480, %f470, %f487;
	add.rn.f32 	%f489, %f481, %f488;
	mov.f32 	%f490, 0f40000000;
	mul.rn.f32 	%f491, %f489, %f490;
	cvt.rni.f32.f32 	%f492, %f491;
	sub.f32 	%f493, %f491, %f492;
	neg.f32 	%f494, %f491;
	fma.rn.f32 	%f495, %f489, 0f40000000, %f494;
	neg.f32 	%f496, %f481;
	add.rn.f32 	%f497, %f489, %f496;
	neg.f32 	%f498, %f497;
	add.rn.f32 	%f499, %f488, %f498;
	fma.rn.f32 	%f500, %f499, 0f40000000, %f495;
	add.f32 	%f501, %f493, %f500;
	setp.gt.f32 	%p49, %f492, 0f00000000;
	selp.b32 	%r201, 0, -2097152000, %p49;
	setp.neu.f32 	%p50, %f7, 0f00000000;
	setp.neu.f32 	%p51, %f51, 0f7F800000;
	setp.lt.f32 	%p52, %f491, 0f00000000;
	selp.f32 	%f502, 0f00000000, 0f7F800000, %p52;
	abs.f32 	%f503, %f491;
	setp.gt.f32 	%p53, %f503, 0f43180000;
	cvt.rzi.s32.f32 	%r202, %f492;
	shl.b32 	%r203, %r202, 23;
	sub.s32 	%r204, %r203, %r201;
	mov.b32 	%f504, %r204;
	add.s32 	%r205, %r201, 2130706432;
	mov.b32 	%f505, %r205;
	fma.rn.f32 	%f506, %f501, 0f391FCB8E, 0f3AAF85ED;
	fma.rn.f32 	%f507, %f506, %f501, 0f3C1D9856;
	fma.rn.f32 	%f508, %f507, %f501, 0f3D6357BB;
	fma.rn.f32 	%f509, %f508, %f501, 0f3E75FDEC;
	fma.rn.f32 	%f510, %f509, %f501, 0f3F317218;
	fma.rn.f32 	%f511, %f510, %f501, 0f3F800000;
	mul.f32 	%f512, %f511, %f505;
	mul.f32 	%f513, %f512, %f504;
	selp.f32 	%f1289, %f502, %f513, %p53;
	and.pred  	%p54, %p50, %p51;
	@%p54 bra 	$L__BB1_28;
	add.f32 	%f514, %f7, %f7;
	mov.b32 	%r206, %f514;
	and.b32  	%r207, %r206, 2147483647;
	mov.b32 	%f1289, %r207;
	bra.uni 	$L__BB1_28;
$L__BB1_27:
	mov.f32 	%f515, 0f40000000;
	add.rn.f32 	%f1289, %f7, %f515;
$L__BB1_28:
	add.f32 	%f56, %f44, %f1289;
	abs.f32 	%f57, %f8;
	setp.eq.f32 	%p55, %f8, 0f3F800000;
	mov.f32 	%f1290, 0f3F800000;
	@%p55 bra 	$L__BB1_33;
	setp.nan.f32 	%p56, %f57, %f57;
	@%p56 bra 	$L__BB1_32;
	setp.lt.f32 	%p57, %f57, 0f00800000;
	mul.f32 	%f517, %f57, 0f4B800000;
	selp.f32 	%f518, %f517, %f57, %p57;
	mov.b32 	%r208, %f518;
	add.s32 	%r209, %r208, -1060439283;
	and.b32  	%r210, %r209, -8388608;
	sub.s32 	%r211, %r208, %r210;
	mov.b32 	%f519, %r211;
	cvt.rn.f32.s32 	%f520, %r210;
	selp.f32 	%f521, 0fC1C00000, 0f00000000, %p57;
	fma.rn.f32 	%f522, %f520, 0f34000000, %f521;
	add.f32 	%f523, %f519, 0fBF800000;
	add.f32 	%f524, %f519, 0f3F800000;
	rcp.approx.ftz.f32 	%f525, %f524;
	add.f32 	%f526, %f523, %f523;
	mul.f32 	%f527, %f526, %f525;
	mul.f32 	%f528, %f527, %f527;
	neg.f32 	%f529, %f527;
	sub.f32 	%f530, %f523, %f527;
	add.f32 	%f531, %f530, %f530;
	fma.rn.f32 	%f532, %f529, %f523, %f531;
	mul.rn.f32 	%f533, %f525, %f532;
	fma.rn.f32 	%f534, %f528, 0f3A2C32E4, 0f3B52E7DB;
	fma.rn.f32 	%f535, %f534, %f528, 0f3C93BB73;
	fma.rn.f32 	%f536, %f535, %f528, 0f3DF6384F;
	mul.rn.f32 	%f537, %f536, %f528;
	fma.rn.f32 	%f538, %f527, 0f3FB8AA3B, %f522;
	mul.f32 	%f539, %f537, 0f40400000;
	sub.f32 	%f540, %f522, %f538;
	fma.rn.f32 	%f541, %f527, 0f3FB8AA3B, %f540;
	fma.rn.f32 	%f542, %f533, 0f3FB8AA3B, %f541;
	fma.rn.f32 	%f543, %f527, 0f32A55E34, %f542;
	fma.rn.f32 	%f544, %f539, %f533, %f543;
	fma.rn.f32 	%f545, %f537, %f527, %f544;
	add.rn.f32 	%f546, %f538, %f545;
	mov.f32 	%f547, 0f40000000;
	mul.rn.f32 	%f548, %f546, %f547;
	cvt.rni.f32.f32 	%f549, %f548;
	sub.f32 	%f550, %f548, %f549;
	neg.f32 	%f551, %f548;
	fma.rn.f32 	%f552, %f546, 0f40000000, %f551;
	neg.f32 	%f553, %f538;
	add.rn.f32 	%f554, %f546, %f553;
	neg.f32 	%f555, %f554;
	add.rn.f32 	%f556, %f545, %f555;
	fma.rn.f32 	%f557, %f556, 0f40000000, %f552;
	add.f32 	%f558, %f550, %f557;
	setp.gt.f32 	%p58, %f549, 0f00000000;
	selp.b32 	%r212, 0, -2097152000, %p58;
	setp.neu.f32 	%p59, %f8, 0f00000000;
	setp.neu.f32 	%p60, %f57, 0f7F800000;
	setp.lt.f32 	%p61, %f548, 0f00000000;
	selp.f32 	%f559, 0f00000000, 0f7F800000, %p61;
	abs.f32 	%f560, %f548;
	setp.gt.f32 	%p62, %f560, 0f43180000;
	cvt.rzi.s32.f32 	%r213, %f549;
	shl.b32 	%r214, %r213, 23;
	sub.s32 	%r215, %r214, %r212;
	mov.b32 	%f561, %r215;
	add.s32 	%r216, %r212, 2130706432;
	mov.b32 	%f562, %r216;
	fma.rn.f32 	%f563, %f558, 0f391FCB8E, 0f3AAF85ED;
	fma.rn.f32 	%f564, %f563, %f558, 0f3C1D9856;
	fma.rn.f32 	%f565, %f564, %f558, 0f3D6357BB;
	fma.rn.f32 	%f566, %f565, %f558, 0f3E75FDEC;
	fma.rn.f32 	%f567, %f566, %f558, 0f3F317218;
	fma.rn.f32 	%f568, %f567, %f558, 0f3F800000;
	mul.f32 	%f569, %f568, %f562;
	mul.f32 	%f570, %f569, %f561;
	selp.f32 	%f1290, %f559, %f570, %p62;
	and.pred  	%p63, %p59, %p60;
	@%p63 bra 	$L__BB1_33;
	add.f32 	%f571, %f8, %f8;
	mov.b32 	%r217, %f571;
	and.b32  	%r218, %r217, 2147483647;
	mov.b32 	%f1290, %r218;
	bra.uni 	$L__BB1_33;
$L__BB1_32:
	mov.f32 	%f572, 0f40000000;
	add.rn.f32 	%f1290, %f8, %f572;
$L__BB1_33:
	ld.param.f32 	%f1275, [_Z15decisionKernel2PfS_S_S_ffffi_param_4];
	add.f32 	%f574, %f50, %f1290;
	mul.f32 	%f575, %f1275, %f9;
	fma.rn.f32 	%f62, %f575, 0f40000000, %f574;
	abs.f32 	%f63, %f10;
	setp.eq.f32 	%p64, %f10, 0f3F800000;
	mov.f32 	%f1291, 0f3F800000;
	@%p64 bra 	$L__BB1_38;
	setp.nan.f32 	%p65, %f63, %f63;
	@%p65 bra 	$L__BB1_37;
	setp.lt.f32 	%p66, %f63, 0f00800000;
	mul.f32 	%f576, %f63, 0f4B800000;
	selp.f32 	%f577, %f576, %f63, %p66;
	mov.b32 	%r219, %f577;
	add.s32 	%r220, %r219, -1060439283;
	and.b32  	%r221, %r220, -8388608;
	sub.s32 	%r222, %r219, %r221;
	mov.b32 	%f578, %r222;
	cvt.rn.f32.s32 	%f579, %r221;
	selp.f32 	%f580, 0fC1C00000, 0f00000000, %p66;
	fma.rn.f32 	%f581, %f579, 0f34000000, %f580;
	add.f32 	%f582, %f578, 0fBF800000;
	add.f32 	%f583, %f578, 0f3F800000;
	rcp.approx.ftz.f32 	%f584, %f583;
	add.f32 	%f585, %f582, %f582;
	mul.f32 	%f586, %f585, %f584;
	mul.f32 	%f587, %f586, %f586;
	neg.f32 	%f588, %f586;
	sub.f32 	%f589, %f582, %f586;
	add.f32 	%f590, %f589, %f589;
	fma.rn.f32 	%f591, %f588, %f582, %f590;
	mul.rn.f32 	%f592, %f584, %f591;
	fma.rn.f32 	%f593, %f587, 0f3A2C32E4, 0f3B52E7DB;
	fma.rn.f32 	%f594, %f593, %f587, 0f3C93BB73;
	fma.rn.f32 	%f595, %f594, %f587, 0f3DF6384F;
	mul.rn.f32 	%f596, %f595, %f587;
	fma.rn.f32 	%f597, %f586, 0f3FB8AA3B, %f581;
	mul.f32 	%f598, %f596, 0f40400000;
	sub.f32 	%f599, %f581, %f597;
	fma.rn.f32 	%f600, %f586, 0f3FB8AA3B, %f599;
	fma.rn.f32 	%f601, %f592, 0f3FB8AA3B, %f600;
	fma.rn.f32 	%f602, %f586, 0f32A55E34, %f601;
	fma.rn.f32 	%f603, %f598, %f592, %f602;
	fma.rn.f32 	%f604, %f596, %f586, %f603;
	add.rn.f32 	%f605, %f597, %f604;
	mov.f32 	%f606, 0f40000000;
	mul.rn.f32 	%f607, %f605, %f606;
	cvt.rni.f32.f32 	%f608, %f607;
	sub.f32 	%f609, %f607, %f608;
	neg.f32 	%f610, %f607;
	fma.rn.f32 	%f611, %f605, 0f40000000, %f610;
	neg.f32 	%f612, %f597;
	add.rn.f32 	%f613, %f605, %f612;
	neg.f32 	%f614, %f613;
	add.rn.f32 	%f615, %f604, %f614;
	fma.rn.f32 	%f616, %f615, 0f40000000, %f611;
	add.f32 	%f617, %f609, %f616;
	setp.gt.f32 	%p67, %f608, 0f00000000;
	selp.b32 	%r223, 0, -2097152000, %p67;
	setp.neu.f32 	%p68, %f10, 0f00000000;
	setp.neu.f32 	%p69, %f63, 0f7F800000;
	setp.lt.f32 	%p70, %f607, 0f00000000;
	selp.f32 	%f618, 0f00000000, 0f7F800000, %p70;
	abs.f32 	%f619, %f607;
	setp.gt.f32 	%p71, %f619, 0f43180000;
	cvt.rzi.s32.f32 	%r224, %f608;
	shl.b32 	%r225, %r224, 23;
	sub.s32 	%r226, %r225, %r223;
	mov.b32 	%f620, %r226;
	add.s32 	%r227, %r223, 2130706432;
	mov.b32 	%f621, %r227;
	fma.rn.f32 	%f622, %f617, 0f391FCB8E, 0f3AAF85ED;
	fma.rn.f32 	%f623, %f622, %f617, 0f3C1D9856;
	fma.rn.f32 	%f624, %f623, %f617, 0f3D6357BB;
	fma.rn.f32 	%f625, %f624, %f617, 0f3E75FDEC;
	fma.rn.f32 	%f626, %f625, %f617, 0f3F317218;
	fma.rn.f32 	%f627, %f626, %f617, 0f3F800000;
	mul.f32 	%f628, %f627, %f621;
	mul.f32 	%f629, %f628, %f620;
	selp.f32 	%f1291, %f618, %f629, %p71;
	and.pred  	%p72, %p68, %p69;
	@%p72 bra 	$L__BB1_38;
	add.f32 	%f630, %f10, %f10;
	mov.b32 	%r228, %f630;
	and.b32  	%r229, %r228, 2147483647;
	mov.b32 	%f1291, %r229;
	bra.uni 	$L__BB1_38;
$L__BB1_37:
	mov.f32 	%f631, 0f40000000;
	add.rn.f32 	%f1291, %f10, %f631;
$L__BB1_38:
	add.f32 	%f68, %f56, %f1291;
	abs.f32 	%f69, %f11;
	setp.eq.f32 	%p73, %f11, 0f3F800000;
	mov.f32 	%f1292, 0f3F800000;
	@%p73 bra 	$L__BB1_43;
	setp.nan.f32 	%p74, %f69, %f69;
	@%p74 bra 	$L__BB1_42;
	setp.lt.f32 	%p75, %f69, 0f00800000;
	mul.f32 	%f633, %f69, 0f4B800000;
	selp.f32 	%f634, %f633, %f69, %p75;
	mov.b32 	%r230, %f634;
	add.s32 	%r231, %r230, -1060439283;
	and.b32  	%r232, %r231, -8388608;
	sub.s32 	%r233, %r230, %r232;
	mov.b32 	%f635, %r233;
	cvt.rn.f32.s32 	%f636, %r232;
	selp.f32 	%f637, 0fC1C00000, 0f00000000, %p75;
	fma.rn.f32 	%f638, %f636, 0f34000000, %f637;
	add.f32 	%f639, %f635, 0fBF800000;
	add.f32 	%f640, %f635, 0f3F800000;
	rcp.approx.ftz.f32 	%f641, %f640;
	add.f32 	%f642, %f639, %f639;
	mul.f32 	%f643, %f642, %f641;
	mul.f32 	%f644, %f643, %f643;
	neg.f32 	%f645, %f643;
	sub.f32 	%f646, %f639, %f643;
	add.f32 	%f647, %f646, %f646;
	fma.rn.f32 	%f648, %f645, %f639, %f647;
	mul.rn.f32 	%f649, %f641, %f648;
	fma.rn.f32 	%f650, %f644, 0f3A2C32E4, 0f3B52E7DB;
	fma.rn.f32 	%f651, %f650, %f644, 0f3C93BB73;
	fma.rn.f32 	%f652, %f651, %f644, 0f3DF6384F;
	mul.rn.f32 	%f653, %f652, %f644;
	fma.rn.f32 	%f654, %f643, 0f3FB8AA3B, %f638;
	mul.f32 	%f655, %f653, 0f40400000;
	sub.f32 	%f656, %f638, %f654;
	fma.rn.f32 	%f657, %f643, 0f3FB8AA3B, %f656;
	fma.rn.f32 	%f658, %f649, 0f3FB8AA3B, %f657;
	fma.rn.f32 	%f659, %f643, 0f32A55E34, %f658;
	fma.rn.f32 	%f660, %f655, %f649, %f659;
	fma.rn.f32 	%f661, %f653, %f643, %f660;
	add.rn.f32 	%f662, %f654, %f661;
	mov.f32 	%f663, 0f40000000;
	mul.rn.f32 	%f664, %f662, %f663;
	cvt.rni.f32.f32 	%f665, %f664;
	sub.f32 	%f666, %f664, %f665;
	neg.f32 	%f667, %f664;
	fma.rn.f32 	%f668, %f662, 0f40000000, %f667;
	neg.f32 	%f669, %f654;
	add.rn.f32 	%f670, %f662, %f669;
	neg.f32 	%f671, %f670;
	add.rn.f32 	%f672, %f661, %f671;
	fma.rn.f32 	%f673, %f672, 0f40000000, %f668;
	add.f32 	%f674, %f666, %f673;
	setp.gt.f32 	%p76, %f665, 0f00000000;
	selp.b32 	%r234, 0, -2097152000, %p76;
	setp.neu.f32 	%p77, %f11, 0f00000000;
	setp.neu.f32 	%p78, %f69, 0f7F800000;
	setp.lt.f32 	%p79, %f664, 0f00000000;
	selp.f32 	%f675, 0f00000000, 0f7F800000, %p79;
	abs.f32 	%f676, %f664;
	setp.gt.f32 	%p80, %f676, 0f43180000;
	cvt.rzi.s32.f32 	%r235, %f665;
	shl.b32 	%r236, %r235, 23;
	sub.s32 	%r237, %r236, %r234;
	mov.b32 	%f677, %r237;
	add.s32 	%r238, %r234, 2130706432;
	mov.b32 	%f678, %r238;
	fma.rn.f32 	%f679, %f674, 0f391FCB8E, 0f3AAF85ED;
	fma.rn.f32 	%f680, %f679, %f674, 0f3C1D9856;
	fma.rn.f32 	%f681, %f680, %f674, 0f3D6357BB;
	fma.rn.f32 	%f682, %f681, %f674, 0f3E75FDEC;
	fma.rn.f32 	%f683, %f682, %f674, 0f3F317218;
	fma.rn.f32 	%f684, %f683, %f674, 0f3F800000;
	mul.f32 	%f685, %f684, %f678;
	mul.f32 	%f686, %f685, %f677;
	selp.f32 	%f1292, %f675, %f686, %p80;
	and.pred  	%p81, %p77, %p78;
	@%p81 bra 	$L__BB1_43;
	add.f32 	%f687, %f11, %f11;
	mov.b32 	%r239, %f687;
	and.b32  	%r240, %r239, 2147483647;
	mov.b32 	%f1292, %r240;
	bra.uni 	$L__BB1_43;
$L__BB1_42:
	mov.f32 	%f688, 0f40000000;
	add.rn.f32 	%f1292, %f11, %f688;
$L__BB1_43:
	ld.param.f32 	%f1276, [_Z15decisionKernel2PfS_S_S_ffffi_param_4];
	add.f32 	%f690, %f62, %f1292;
	mul.f32 	%f691, %f1276, %f12;
	fma.rn.f32 	%f74, %f691, 0f40000000, %f690;
	abs.f32 	%f75, %f13;
	setp.eq.f32 	%p82, %f13, 0f3F800000;
	mov.f32 	%f1293, 0f3F800000;
	@%p82 bra 	$L__BB1_48;
	setp.nan.f32 	%p83, %f75, %f75;
	@%p83 bra 	$L__BB1_47;
	setp.lt.f32 	%p84, %f75, 0f00800000;
	mul.f32 	%f692, %f75, 0f4B800000;
	selp.f32 	%f693, %f692, %f75, %p84;
	mov.b32 	%r241, %f693;
	add.s32 	%r242, %r241, -1060439283;
	and.b32  	%r243, %r242, -8388608;
	sub.s32 	%r244, %r241, %r243;
	mov.b32 	%f694, %r244;
	cvt.rn.f32.s32 	%f695, %r243;
	selp.f32 	%f696, 0fC1C00000, 0f00000000, %p84;
	fma.rn.f32 	%f697, %f695, 0f34000000, %f696;
	add.f32 	%f698, %f694, 0fBF800000;
	add.f32 	%f699, %f694, 0f3F800000;
	rcp.approx.ftz.f32 	%f700, %f699;
	add.f32 	%f701, %f698, %f698;
	mul.f32 	%f702, %f701, %f700;
	mul.f32 	%f703, %f702, %f702;
	neg.f32 	%f704, %f702;
	sub.f32 	%f705, %f698, %f702;
	add.f32 	%f706, %f705, %f705;
	fma.rn.f32 	%f707, %f704, %f698, %f706;
	mul.rn.f32 	%f708, %f700, %f707;
	fma.rn.f32 	%f709, %f703, 0f3A2C32E4, 0f3B52E7DB;
	fma.rn.f32 	%f710, %f709, %f703, 0f3C93BB73;
	fma.rn.f32 	%f711, %f710, %f703, 0f3DF6384F;
	mul.rn.f32 	%f712, %f711, %f703;
	fma.rn.f32 	%f713, %f702, 0f3FB8AA3B, %f697;
	mul.f32 	%f714, %f712, 0f40400000;
	sub.f32 	%f715, %f697, %f713;
	fma.rn.f32 	%f716, %f702, 0f3FB8AA3B, %f715;
	fma.rn.f32 	%f717, %f708, 0f3FB8AA3B, %f716;
	fma.rn.f32 	%f718, %f702, 0f32A55E34, %f717;
	fma.rn.f32 	%f719, %f714, %f708, %f718;
	fma.rn.f32 	%f720, %f712, %f702, %f719;
	add.rn.f32 	%f721, %f713, %f720;
	mov.f32 	%f722, 0f40000000;
	mul.rn.f32 	%f723, %f721, %f722;
	cvt.rni.f32.f32 	%f724, %f723;
	sub.f32 	%f725, %f723, %f724;
	neg.f32 	%f726, %f723;
	fma.rn.f32 	%f727, %f721, 0f40000000, %f726;
	neg.f32 	%f728, %f713;
	add.rn.f32 	%f729, %f721, %f728;
	neg.f32 	%f730, %f729;
	add.rn.f32 	%f731, %f720, %f730;
	fma.rn.f32 	%f732, %f731, 0f40000000, %f727;
	add.f32 	%f733, %f725, %f732;
	setp.gt.f32 	%p85, %f724, 0f00000000;
	selp.b32 	%r245, 0, -2097152000, %p85;
	setp.neu.f32 	%p86, %f13, 0f00000000;
	setp.neu.f32 	%p87, %f75, 0f7F800000;
	setp.lt.f32 	%p88, %f723, 0f00000000;
	selp.f32 	%f734, 0f00000000, 0f7F800000, %p88;
	abs.f32 	%f735, %f723;
	setp.gt.f32 	%p89, %f735, 0f43180000;
	cvt.rzi.s32.f32 	%r246, %f724;
	shl.b32 	%r247, %r246, 23;
	sub.s32 	%r248, %r247, %r245;
	mov.b32 	%f736, %r248;
	add.s32 	%r249, %r245, 2130706432;
	mov.b32 	%f737, %r249;
	fma.rn.f32 	%f738, %f733, 0f391FCB8E, 0f3AAF85ED;
	fma.rn.f32 	%f739, %f738, %f733, 0f3C1D9856;
	fma.rn.f32 	%f740, %f739, %f733, 0f3D6357BB;
	fma.rn.f32 	%f741, %f740, %f733, 0f3E75FDEC;
	fma.rn.f32 	%f742, %f741, %f733, 0f3F317218;
	fma.rn.f32 	%f743, %f742, %f733, 0f3F800000;
	mul.f32 	%f744, %f743, %f737;
	mul.f32 	%f745, %f744, %f736;
	selp.f32 	%f1293, %f734, %f745, %p89;
	and.pred  	%p90, %p86, %p87;
	@%p90 bra 	$L__BB1_48;
	add.f32 	%f746, %f13, %f13;
	mov.b32 	%r250, %f746;
	and.b32  	%r251, %r250, 2147483647;
	mov.b32 	%f1293, %r251;
	bra.uni 	$L__BB1_48;
$L__BB1_47:
	mov.f32 	%f747, 0f40000000;
	add.rn.f32 	%f1293, %f13, %f747;
$L__BB1_48:
	add.f32 	%f80, %f68, %f1293;
	abs.f32 	%f81, %f14;
	setp.eq.f32 	%p91, %f14, 0f3F800000;
	mov.f32 	%f1294, 0f3F800000;
	@%p91 bra 	$L__BB1_53;
	setp.nan.f32 	%p92, %f81, %f81;
	@%p92 bra 	$L__BB1_52;
	setp.lt.f32 	%p93, %f81, 0f00800000;
	mul.f32 	%f749, %f81, 0f4B800000;
	selp.f32 	%f750, %f749, %f81, %p93;
	mov.b32 	%r252, %f750;
	add.s32 	%r253, %r252, -1060439283;
	and.b32  	%r254, %r253, -8388608;
	sub.s32 	%r255, %r252, %r254;
	mov.b32 	%f751, %r255;
	cvt.rn.f32.s32 	%f752, %r254;
	selp.f32 	%f753, 0fC1C00000, 0f00000000, %p93;
	fma.rn.f32 	%f754, %f752, 0f34000000, %f753;
	add.f32 	%f755, %f751, 0fBF800000;
	add.f32 	%f756, %f751, 0f3F800000;
	rcp.approx.ftz.f32 	%f757, %f756;
	add.f32 	%f758, %f755, %f755;
	mul.f32 	%f759, %f758, %f757;
	mul.f32 	%f760, %f759, %f759;
	neg.f32 	%f761, %f759;
	sub.f32 	%f762, %f755, %f759;
	add.f32 	%f763, %f762, %f762;
	fma.rn.f32 	%f764, %f761, %f755, %f763;
	mul.rn.f32 	%f765, %f757, %f764;
	fma.rn.f32 	%f766, %f760, 0f3A2C32E4, 0f3B52E7DB;
	fma.rn.f32 	%f767, %f766, %f760, 0f3C93BB73;
	fma.rn.f32 	%f768, %f767, %f760, 0f3DF6384F;
	mul.rn.f32 	%f769, %f768, %f760;
	fma.rn.f32 	%f770, %f759, 0f3FB8AA3B, %f754;
	mul.f32 	%f771, %f769, 0f40400000;
	sub.f32 	%f772, %f754, %f770;
	fma.rn.f32 	%f773, %f759, 0f3FB8AA3B, %f772;
	fma.rn.f32 	%f774, %f765, 0f3FB8AA3B, %f773;
	fma.rn.f32 	%f775, %f759, 0f32A55E34, %f774;
	fma.rn.f32 	%f776, %f771, %f765, %f775;
	fma.rn.f32 	%f777, %f769, %f759, %f776;
	add.rn.f32 	%f778, %f770, %f777;
	mov.f32 	%f779, 0f40000000;
	mul.rn.f32 	%f780, %f778, %f779;
	cvt.rni.f32.f32 	%f781, %f780;
	sub.f32 	%f782, %f780, %f781;
	neg.f32 	%f783, %f780;
	fma.rn.f32 	%f784, %f778, 0f40000000, %f783;
	neg.f32 	%f785, %f770;
	add.rn.f32 	%f786, %f778, %f785;
	neg.f32 	%f787, %f786;
	add.rn.f32 	%f788, %f777, %f787;
	fma.rn.f32 	%f789, %f788, 0f40000000, %f784;
	add.f32 	%f790, %f782, %f789;
	setp.gt.f32 	%p94, %f781, 0f00000000;
	selp.b32 	%r256, 0, -2097152000, %p94;
	setp.neu.f32 	%p95, %f14, 0f00000000;
	setp.neu.f32 	%p96, %f81, 0f7F800000;
	setp.lt.f32 	%p97, %f780, 0f00000000;
	selp.f32 	%f791, 0f00000000, 0f7F800000, %p97;
	abs.f32 	%f792, %f780;
	setp.gt.f32 	%p98, %f792, 0f43180000;
	cvt.rzi.s32.f32 	%r257, %f781;
	shl.b32 	%r258, %r257, 23;
	sub.s32 	%r259, %r258, %r256;
	mov.b32 	%f793, %r259;
	add.s32 	%r260, %r256, 2130706432;
	mov.b32 	%f794, %r260;
	fma.rn.f32 	%f795, %f790, 0f391FCB8E, 0f3AAF85ED;
	fma.rn.f32 	%f796, %f795, %f790, 0f3C1D9856;
	fma.rn.f32 	%f797, %f796, %f790, 0f3D6357BB;
	fma.rn.f32 	%f798, %f797, %f790, 0f3E75FDEC;
	fma.rn.f32 	%f799, %f798, %f790, 0f3F317218;
	fma.rn.f32 	%f800, %f799, %f790, 0f3F800000;
	mul.f32 	%f801, %f800, %f794;
	mul.f32 	%f802, %f801, %f793;
	selp.f32 	%f1294, %f791, %f802, %p98;
	and.pred  	%p99, %p95, %p96;
	@%p99 bra 	$L__BB1_53;
	add.f32 	%f803, %f14, %f14;
	mov.b32 	%r261, %f803;
	and.b32  	%r262, %r261, 2147483647;
	mov.b32 	%f1294, %r262;
	bra.uni 	$L__BB1_53;
$L__BB1_52:
	mov.f32 	%f804, 0f40000000;
	add.rn.f32 	%f1294, %f14, %f804;
$L__BB1_53:
	ld.param.f32 	%f1277, [_Z15decisionKernel2PfS_S_S_ffffi_param_4];
	add.f32 	%f806, %f74, %f1294;
	mul.f32 	%f807, %f1277, %f15;
	fma.rn.f32 	%f86, %f807, 0f40000000, %f806;
	abs.f32 	%f87, %f16;
	setp.eq.f32 	%p100, %f16, 0f3F800000;
	mov.f32 	%f1295, 0f3F800000;
	@%p100 bra 	$L__BB1_58;
	setp.nan.f32 	%p101, %f87, %f87;
	@%p101 bra 	$L__BB1_57;
	setp.lt.f32 	%p102, %f87, 0f00800000;
	mul.f32 	%f808, %f87, 0f4B800000;
	selp.f32 	%f809, %f808, %f87, %p102;
	mov.b32 	%r263, %f809;
	add.s32 	%r264, %r263, -1060439283;
	and.b32  	%r265, %r264, -8388608;
	sub.s32 	%r266, %r263, %r265;
	mov.b32 	%f810, %r266;
	cvt.rn.f32.s32 	%f811, %r265;
	selp.f32 	%f812, 0fC1C00000, 0f00000000, %p102;
	fma.rn.f32 	%f813, %f811, 0f34000000, %f812;
	add.f32 	%f814, %f810, 0fBF800000;
	add.f32 	%f815, %f810, 0f3F800000;
	rcp.approx.ftz.f32 	%f816, %f815;
	add.f32 	%f817, %f814, %f814;
	mul.f32 	%f818, %f817, %f816;
	mul.f32 	%f819, %f818, %f818;
	neg.f32 	%f820, %f818;
	sub.f32 	%f821, %f814, %f818;
	add.f32 	%f822, %f821, %f821;
	fma.rn.f32 	%f823, %f820, %f814, %f822;
	mul.rn.f32 	%f824, %f816, %f823;
	fma.rn.f32 	%f825, %f819, 0f3A2C32E4, 0f3B52E7DB;
	fma.rn.f32 	%f826, %f825, %f819, 0f3C93BB73;
	fma.rn.f32 	%f827, %f826, %f819, 0f3DF6384F;
	mul.rn.f32 	%f828, %f827, %f819;
	fma.rn.f32 	%f829, %f818, 0f3FB8AA3B, %f813;
	mul.f32 	%f830, %f828, 0f40400000;
	sub.f32 	%f831, %f813, %f829;
	fma.rn.f32 	%f832, %f818, 0f3FB8AA3B, %f831;
	fma.rn.f32 	%f833, %f824, 0f3FB8AA3B, %f832;
	fma.rn.f32 	%f834, %f818, 0f32A55E34, %f833;
	fma.rn.f32 	%f835, %f830, %f824, %f834;
	fma.rn.f32 	%f836, %f828, %f818, %f835;
	add.rn.f32 	%f837, %f829, %f836;
	mov.f32 	%f838, 0f40000000;
	mul.rn.f32 	%f839, %f837, %f838;
	cvt.rni.f32.f32 	%f840, %f839;
	sub.f32 	%f841, %f839, %f840;
	neg.f32 	%f842, %f839;
	fma.rn.f32 	%f843, %f837, 0f40000000, %f842;
	neg.f32 	%f844, %f829;
	add.rn.f32 	%f845, %f837, %f844;
	neg.f32 	%f846, %f845;
	add.rn.f32 	%f847, %f836, %f846;
	fma.rn.f32 	%f848, %f847, 0f40000000, %f843;
	add.f32 	%f849, %f841, %f848;
	setp.gt.f32 	%p103, %f840, 0f00000000;
	selp.b32 	%r267, 0, -2097152000, %p103;
	setp.neu.f32 	%p104, %f16, 0f00000000;
	setp.neu.f32 	%p105, %f87, 0f7F800000;
	setp.lt.f32 	%p106, %f839, 0f00000000;
	selp.f32 	%f850, 0f00000000, 0f7F800000, %p106;
	abs.f32 	%f851, %f839;
	setp.gt.f32 	%p107, %f851, 0f43180000;
	cvt.rzi.s32.f32 	%r268, %f840;
	shl.b32 	%r269, %r268, 23;
	sub.s32 	%r270, %r269, %r267;
	mov.b32 	%f852, %r270;
	add.s32 	%r271, %r267, 2130706432;
	mov.b32 	%f853, %r271;
	fma.rn.f32 	%f854, %f849, 0f391FCB8E, 0f3AAF85ED;
	fma.rn.f32 	%f855, %f854, %f849, 0f3C1D9856;
	fma.rn.f32 	%f856, %f855, %f849, 0f3D6357BB;
	fma.rn.f32 	%f857, %f856, %f849, 0f3E75FDEC;
	fma.rn.f32 	%f858, %f857, %f849, 0f3F317218;
	fma.rn.f32 	%f859, %f858, %f849, 0f3F800000;
	mul.f32 	%f860, %f859, %f853;
	mul.f32 	%f861, %f860, %f852;
	selp.f32 	%f1295, %f850, %f861, %p107;
	and.pred  	%p108, %p104, %p105;
	@%p108 bra 	$L__BB1_58;
	add.f32 	%f862, %f16, %f16;
	mov.b32 	%r272, %f862;
	and.b32  	%r273, %r272, 2147483647;
	mov.b32 	%f1295, %r273;
	bra.uni 	$L__BB1_58;
$L__BB1_57:
	mov.f32 	%f863, 0f40000000;
	add.rn.f32 	%f1295, %f16, %f863;
$L__BB1_58:
	add.f32 	%f92, %f80, %f1295;
	abs.f32 	%f93, %f17;
	setp.eq.f32 	%p109, %f17, 0f3F800000;
	mov.f32 	%f1296, 0f3F800000;
	@%p109 bra 	$L__BB1_63;
	setp.nan.f32 	%p110, %f93, %f93;
	@%p110 bra 	$L__BB1_62;
	setp.lt.f32 	%p111, %f93, 0f00800000;
	mul.f32 	%f865, %f93, 0f4B800000;
	selp.f32 	%f866, %f865, %f93, %p111;
	mov.b32 	%r274, %f866;
	add.s32 	%r275, %r274, -1060439283;
	and.b32  	%r276, %r275, -8388608;
	sub.s32 	%r277, %r274, %r276;
	mov.b32 	%f867, %r277;
	cvt.rn.f32.s32 	%f868, %r276;
	selp.f32 	%f869, 0fC1C00000, 0f00000000, %p111;
	fma.rn.f32 	%f870, %f868, 0f34000000, %f869;
	add.f32 	%f871, %f867, 0fBF800000;
	add.f32 	%f872, %f867, 0f3F800000;
	rcp.approx.ftz.f32 	%f873, %f872;
	add.f32 	%f874, %f871, %f871;
	mul.f32 	%f875, %f874, %f873;
	mul.f32 	%f876, %f875, %f875;
	neg.f32 	%f877, %f875;
	sub.f32 	%f878, %f871, %f875;
	add.f32 	%f879, %f878, %f878;
	fma.rn.f32 	%f880, %f877, %f871, %f879;
	mul.rn.f32 	%f881, %f873, %f880;
	fma.rn.f32 	%f882, %f876, 0f3A2C32E4, 0f3B52E7DB;
	fma.rn.f32 	%f883, %f882, %f876, 0f3C93BB73;
	fma.rn.f32 	%f884, %f883, %f876, 0f3DF6384F;
	mul.rn.f32 	%f885, %f884, %f876;
	fma.rn.f32 	%f886, %f875, 0f3FB8AA3B, %f870;
	mul.f32 	%f887, %f885, 0f40400000;
	sub.f32 	%f888, %f870, %f886;
	fma.rn.f32 	%f889, %f875, 0f3FB8AA3B, %f888;
	fma.rn.f32 	%f890, %f881, 0f3FB8AA3B, %f889;
	fma.rn.f32 	%f891, %f875, 0f32A55E34, %f890;
	fma.rn.f32 	%f892, %f887, %f881, %f891;
	fma.rn.f32 	%f893, %f885, %f875, %f892;
	add.rn.f32 	%f894, %f886, %f893;
	mov.f32 	%f895, 0f40000000;
	mul.rn.f32 	%f896, %f894, %f895;
	cvt.rni.f32.f32 	%f897, %f896;
	sub.f32 	%f898, %f896, %f897;
	neg.f32 	%f899, %f896;
	fma.rn.f32 	%f900, %f894, 0f40000000, %f899;
	neg.f32 	%f901, %f886;
	add.rn.f32 	%f902, %f894, %f901;
	neg.f32 	%f903, %f902;
	add.rn.f32 	%f904, %f893, %f903;
	fma.rn.f32 	%f905, %f904, 0f40000000, %f900;
	add.f32 	%f906, %f898, %f905;
	setp.gt.f32 	%p112, %f897, 0f00000000;
	selp.b32 	%r278, 0, -2097152000, %p112;
	setp.neu.f32 	%p113, %f17, 0f00000000;
	setp.neu.f32 	%p114, %f93, 0f7F800000;
	setp.lt.f32 	%p115, %f896, 0f00000000;
	selp.f32 	%f907, 0f00000000, 0f7F800000, %p115;
	abs.f32 	%f908, %f896;
	setp.gt.f32 	%p116, %f908, 0f43180000;
	cvt.rzi.s32.f32 	%r279, %f897;
	shl.b32 	%r280, %r279, 23;
	sub.s32 	%r281, %r280, %r278;
	mov.b32 	%f909, %r281;
	add.s32 	%r282, %r278, 2130706432;
	mov.b32 	%f910, %r282;
	fma.rn.f32 	%f911, %f906, 0f391FCB8E, 0f3AAF85ED;
	fma.rn.f32 	%f912, %f911, %f906, 0f3C1D9856;
	fma.rn.f32 	%f913, %f912, %f906, 0f3D6357BB;
	fma.rn.f32 	%f914, %f913, %f906, 0f3E75FDEC;
	fma.rn.f32 	%f915, %f914, %f906, 0f3F317218;
	fma.rn.f32 	%f916, %f915, %f906, 0f3F800000;
	mul.f32 	%f917, %f916, %f910;
	mul.f32 	%f918, %f917, %f909;
	selp.f32 	%f1296, %f907, %f918, %p116;
	and.pred  	%p117, %p113, %p114;
	@%p117 bra 	$L__BB1_63;
	add.f32 	%f919, %f17, %f17;
	mov.b32 	%r283, %f919;
	and.b32  	%r284, %r283, 2147483647;
	mov.b32 	%f1296, %r284;
	bra.uni 	$L__BB1_63;
$L__BB1_62:
	mov.f32 	%f920, 0f40000000;
	add.rn.f32 	%f1296, %f17, %f920;
$L__BB1_63:
	ld.param.f32 	%f1278, [_Z15decisionKernel2PfS_S_S_ffffi_param_4];
	add.f32 	%f922, %f86, %f1296;
	mul.f32 	%f923, %f1278, %f18;
	fma.rn.f32 	%f98, %f923, 0f40000000, %f922;
	abs.f32 	%f99, %f19;
	setp.eq.f32 	%p118, %f19, 0f3F800000;
	mov.f32 	%f1297, 0f3F800000;
	@%p118 bra 	$L__BB1_68;
	setp.nan.f32 	%p119, %f99, %f99;
	@%p119 bra 	$L__BB1_67;
	setp.lt.f32 	%p120, %f99, 0f00800000;
	mul.f32 	%f924, %f99, 0f4B800000;
	selp.f32 	%f925, %f924, %f99, %p120;
	mov.b32 	%r285, %f925;
	add.s32 	%r286, %r285, -1060439283;
	and.b32  	%r287, %r286, -8388608;
	sub.s32 	%r288, %r285, %r287;
	mov.b32 	%f926, %r288;
	cvt.rn.f32.s32 	%f927, %r287;
	selp.f32 	%f928, 0fC1C00000, 0f00000000, %p120;
	fma.rn.f32 	%f929, %f927, 0f34000000, %f928;
	add.f32 	%f930, %f926, 0fBF800000;
	add.f32 	%f931, %f926, 0f3F800000;
	rcp.approx.ftz.f32 	%f932, %f931;
	add.f32 	%f933, %f930, %f930;
	mul.f32 	%f934, %f933, %f932;
	mul.f32 	%f935, %f934, %f934;
	neg.f32 	%f936, %f934;
	sub.f32 	%f937, %f930, %f934;
	add.f32 	%f938, %f937, %f937;
	fma.rn.f32 	%f939, %f936, %f930, %f938;
	mul.rn.f32 	%f940, %f932, %f939;
	fma.rn.f32 	%f941, %f935, 0f3A2C32E4, 0f3B52E7DB;
	fma.rn.f32 	%f942, %f941, %f935, 0f3C93BB73;
	fma.rn.f32 	%f943, %f942, %f935, 0f3DF6384F;
	mul.rn.f32 	%f944, %f943, %f935;
	fma.rn.f32 	%f945, %f934, 0f3FB8AA3B, %f929;
	mul.f32 	%f946, %f944, 0f40400000;
	sub.f32 	%f947, %f929, %f945;
	fma.rn.f32 	%f948, %f934, 0f3FB8AA3B, %f947;
	fma.rn.f32 	%f949, %f940, 0f3FB8AA3B, %f948;
	fma.rn.f32 	%f950, %f934, 0f32A55E34, %f949;
	fma.rn.f32 	%f951, %f946, %f940, %f950;
	fma.rn.f32 	%f952, %f944, %f934, %f951;
	add.rn.f32 	%f953, %f945, %f952;
	mov.f32 	%f954, 0f40000000;
	mul.rn.f32 	%f955, %f953, %f954;
	cvt.rni.f32.f32 	%f956, %f955;
	sub.f32 	%f957, %f955, %f956;
	neg.f32 	%f958, %f955;
	fma.rn.f32 	%f959, %f953, 0f40000000, %f958;
	neg.f32 	%f960, %f945;
	add.rn.f32 	%f961, %f953, %f960;
	neg.f32 	%f962, %f961;
	add.rn.f32 	%f963, %f952, %f962;
	fma.rn.f32 	%f964, %f963, 0f40000000, %f959;
	add.f32 	%f965, %f957, %f964;
	setp.gt.f32 	%p121, %f956, 0f00000000;
	selp.b32 	%r289, 0, -2097152000, %p121;
	setp.neu.f32 	%p122, %f19, 0f00000000;
	setp.neu.f32 	%p123, %f99, 0f7F800000;
	setp.lt.f32 	%p124, %f955, 0f00000000;
	selp.f32 	%f966, 0f00000000, 0f7F800000, %p124;
	abs.f32 	%f967, %f955;
	setp.gt.f32 	%p125, %f967, 0f43180000;
	cvt.rzi.s32.f32 	%r290, %f956;
	shl.b32 	%r291, %r290, 23;
	sub.s32 	%r292, %r291, %r289;
	mov.b32 	%f968, %r292;
	add.s32 	%r293, %r289, 2130706432;
	mov.b32 	%f969, %r293;
	fma.rn.f32 	%f970, %f965, 0f391FCB8E, 0f3AAF85ED;
	fma.rn.f32 	%f971, %f970, %f965, 0f3C1D9856;
	fma.rn.f32 	%f972, %f971, %f965, 0f3D6357BB;
	fma.rn.f32 	%f973, %f972, %f965, 0f3E75FDEC;
	fma.rn.f32 	%f974, %f973, %f965, 0f3F317218;
	fma.rn.f32 	%f975, %f974, %f965, 0f3F800000;
	mul.f32 	%f976, %f975, %f969;
	mul.f32 	%f977, %f976, %f968;
	selp.f32 	%f1297, %f966, %f977, %p125;
	and.pred  	%p126, %p122, %p123;
	@%p126 bra 	$L__BB1_68;
	add.f32 	%f978, %f19, %f19;
	mov.b32 	%r294, %f978;
	and.b32  	%r295, %r294, 2147483647;
	mov.b32 	%f1297, %r295;
	bra.uni 	$L__BB1_68;
$L__BB1_67:
	mov.f32 	%f979, 0f40000000;
	add.rn.f32 	%f1297, %f19, %f979;
$L__BB1_68:
	add.f32 	%f104, %f92, %f1297;
	abs.f32 	%f105, %f20;
	setp.eq.f32 	%p127, %f20, 0f3F800000;
	mov.f32 	%f1298, 0f3F800000;
	@%p127 bra 	$L__BB1_73;
	setp.nan.f32 	%p128, %f105, %f105;
	@%p128 bra 	$L__BB1_72;
	setp.lt.f32 	%p129, %f105, 0f00800000;
	mul.f32 	%f981, %f105, 0f4B800000;
	selp.f32 	%f982, %f981, %f105, %p129;
	mov.b32 	%r296, %f982;
	add.s32 	%r297, %r296, -1060439283;
	and.b32  	%r298, %r297, -8388608;
	sub.s32 	%r299, %r296, %r298;
	mov.b32 	%f983, %r299;
	cvt.rn.f32.s32 	%f984, %r298;
	selp.f32 	%f985, 0fC1C00000, 0f00000000, %p129;
	fma.rn.f32 	%f986, %f984, 0f34000000, %f985;
	add.f32 	%f987, %f983, 0fBF800000;
	add.f32 	%f988, %f983, 0f3F800000;
	rcp.approx.ftz.f32 	%f989, %f988;
	add.f32 	%f990, %f987, %f987;
	mul.f32 	%f991, %f990, %f989;
	mul.f32 	%f992, %f991, %f991;
	neg.f32 	%f993, %f991;
	sub.f32 	%f994, %f987, %f991;
	add.f32 	%f995, %f994, %f994;
	fma.rn.f32 	%f996, %f993, %f987, %f995;
	mul.rn.f32 	%f997, %f989, %f996;
	fma.rn.f32 	%f998, %f992, 0f3A2C32E4, 0f3B52E7DB;
	fma.rn.f32 	%f999, %f998, %f992, 0f3C93BB73;
	fma.rn.f32 	%f1000, %f999, %f992, 0f3DF6384F;
	mul.rn.f32 	%f1001, %f1000, %f992;
	fma.rn.f32 	%f1002, %f991, 0f3FB8AA3B, %f986;
	mul.f32 	%f1003, %f1001, 0f40400000;
	sub.f32 	%f1004, %f986, %f1002;
	fma.rn.f32 	%f1005, %f991, 0f3FB8AA3B, %f1004;
	fma.rn.f32 	%f1006, %f997, 0f3FB8AA3B, %f1005;
	fma.rn.f32 	%f1007, %f991, 0f32A55E34, %f1006;
	fma.rn.f32 	%f1008, %f1003, %f997, %f1007;
	fma.rn.f32 	%f1009, %f1001, %f991, %f1008;
	add.rn.f32 	%f1010, %f1002, %f1009;
	mov.f32 	%f1011, 0f40000000;
	mul.rn.f32 	%f1012, %f1010, %f1011;
	cvt.rni.f32.f32 	%f1013, %f1012;
	sub.f32 	%f1014, %f1012, %f1013;
	neg.f32 	%f1015, %f1012;
	fma.rn.f32 	%f1016, %f1010, 0f40000000, %f1015;
	neg.f32 	%f1017, %f1002;
	add.rn.f32 	%f1018, %f1010, %f1017;
	neg.f32 	%f1019, %f1018;
	add.rn.f32 	%f1020, %f1009, %f1019;
	fma.rn.f32 	%f1021, %f1020, 0f40000000, %f1016;
	add.f32 	%f1022, %f1014, %f1021;
	setp.gt.f32 	%p130, %f1013, 0f00000000;
	selp.b32 	%r300, 0, -2097152000, %p130;
	setp.neu.f32 	%p131, %f20, 0f00000000;
	setp.neu.f32 	%p132, %f105, 0f7F800000;
	setp.lt.f32 	%p133, %f1012, 0f00000000;
	selp.f32 	%f1023, 0f00000000, 0f7F800000, %p133;
	abs.f32 	%f1024, %f1012;
	setp.gt.f32 	%p134, %f1024, 0f43180000;
	cvt.rzi.s32.f32 	%r301, %f1013;
	shl.b32 	%r302, %r301, 23;
	sub.s32 	%r303, %r302, %r300;
	mov.b32 	%f1025, %r303;
	add.s32 	%r304, %r300, 2130706432;
	mov.b32 	%f1026, %r304;
	fma.rn.f32 	%f1027, %f1022, 0f391FCB8E, 0f3AAF85ED;
	fma.rn.f32 	%f1028, %f1027, %f1022, 0f3C1D9856;
	fma.rn.f32 	%f1029, %f1028, %f1022, 0f3D6357BB;
	fma.rn.f32 	%f1030, %f1029, %f1022, 0f3E75FDEC;
	fma.rn.f32 	%f1031, %f1030, %f1022, 0f3F317218;
	fma.rn.f32 	%f1032, %f1031, %f1022, 0f3F800000;
	mul.f32 	%f1033, %f1032, %f1026;
	mul.f32 	%f1034, %f1033, %f1025;
	selp.f32 	%f1298, %f1023, %f1034, %p134;
	and.pred  	%p135, %p131, %p132;
	@%p135 bra 	$L__BB1_73;
	add.f32 	%f1035, %f20, %f20;
	mov.b32 	%r305, %f1035;
	and.b32  	%r306, %r305, 2147483647;
	mov.b32 	%f1298, %r306;
	bra.uni 	$L__BB1_73;
$L__BB1_72:
	mov.f32 	%f1036, 0f40000000;
	add.rn.f32 	%f1298, %f20, %f1036;
$L__BB1_73:
	ld.param.f32 	%f1279, [_Z15decisionKernel2PfS_S_S_ffffi_param_4];
	add.f32 	%f1038, %f98, %f1298;
	mul.f32 	%f1039, %f1279, %f21;
	fma.rn.f32 	%f110, %f1039, 0f40000000, %f1038;
	abs.f32 	%f111, %f22;
	setp.eq.f32 	%p136, %f22, 0f3F800000;
	mov.f32 	%f1299, 0f3F800000;
	@%p136 bra 	$L__BB1_78;
	setp.nan.f32 	%p137, %f111, %f111;
	@%p137 bra 	$L__BB1_77;
	setp.lt.f32 	%p138, %f111, 0f00800000;
	mul.f32 	%f1040, %f111, 0f4B800000;
	selp.f32 	%f1041, %f1040, %f111, %p138;
	mov.b32 	%r307, %f1041;
	add.s32 	%r308, %r307, -1060439283;
	and.b32  	%r309, %r308, -8388608;
	sub.s32 	%r310, %r307, %r309;
	mov.b32 	%f1042, %r310;
	cvt.rn.f32.s32 	%f1043, %r309;
	selp.f32 	%f1044, 0fC1C00000, 0f00000000, %p138;
	fma.rn.f32 	%f1045, %f1043, 0f34000000, %f1044;
	add.f32 	%f1046, %f1042, 0fBF800000;
	add.f32 	%f1047, %f1042, 0f3F800000;
	rcp.approx.ftz.f32 	%f1048, %f1047;
	add.f32 	%f1049, %f1046, %f1046;
	mul.f32 	%f1050, %f1049, %f1048;
	mul.f32 	%f1051, %f1050, %f1050;
	neg.f32 	%f1052, %f1050;
	sub.f32 	%f1053, %f1046, %f1050;
	add.f32 	%f1054, %f1053, %f1053;
	fma.rn.f32 	%f1055, %f1052, %f1046, %f1054;
	mul.rn.f32 	%f1056, %f1048, %f1055;
	fma.rn.f32 	%f1057, %f1051, 0f3A2C32E4, 0f3B52E7DB;
	fma.rn.f32 	%f1058, %f1057, %f1051, 0f3C93BB73;
	fma.rn.f32 	%f1059, %f1058, %f1051, 0f3DF6384F;
	mul.rn.f32 	%f1060, %f1059, %f1051;
	fma.rn.f32 	%f1061, %f1050, 0f3FB8AA3B, %f1045;
	mul.f32 	%f1062, %f1060, 0f40400000;
	sub.f32 	%f1063, %f1045, %f1061;
	fma.rn.f32 	%f1064, %f1050, 0f3FB8AA3B, %f1063;
	fma.rn.f32 	%f1065, %f1056, 0f3FB8AA3B, %f1064;
	fma.rn.f32 	%f1066, %f1050, 0f32A55E34, %f1065;
	fma.rn.f32 	%f1067, %f1062, %f1056, %f1066;
	fma.rn.f32 	%f1068, %f1060, %f1050, %f1067;
	add.rn.f32 	%f1069, %f1061, %f1068;
	mov.f32 	%f1070, 0f40000000;
	mul.rn.f32 	%f1071, %f1069, %f1070;
	cvt.rni.f32.f32 	%f1072, %f1071;
	sub.f32 	%f1073, %f1071, %f1072;
	neg.f32 	%f1074, %f1071;
	fma.rn.f32 	%f1075, %f1069, 0f40000000, %f1074;
	neg.f32 	%f1076, %f1061;
	add.rn.f32 	%f1077, %f1069, %f1076;
	neg.f32 	%f1078, %f1077;
	add.rn.f32 	%f1079, %f1068, %f1078;
	fma.rn.f32 	%f1080, %f1079, 0f40000000, %f1075;
	add.f32 	%f1081, %f1073, %f1080;
	setp.gt.f32 	%p139, %f1072, 0f00000000;
	selp.b32 	%r311, 0, -2097152000, %p139;
	setp.neu.f32 	%p140, %f22, 0f00000000;
	setp.neu.f32 	%p141, %f111, 0f7F800000;
	setp.lt.f32 	%p142, %f1071, 0f00000000;
	selp.f32 	%f1082, 0f00000000, 0f7F800000, %p142;
	abs.f32 	%f1083, %f1071;
	setp.gt.f32 	%p143, %f1083, 0f43180000;
	cvt.rzi.s32.f32 	%r312, %f1072;
	shl.b32 	%r313, %r312, 23;
	sub.s32 	%r314, %r313, %r311;
	mov.b32 	%f1084, %r314;
	add.s32 	%r315, %r311, 2130706432;
	mov.b32 	%f1085, %r315;
	fma.rn.f32 	%f1086, %f1081, 0f391FCB8E, 0f3AAF85ED;
	fma.rn.f32 	%f1087, %f1086, %f1081, 0f3C1D9856;
	fma.rn.f32 	%f1088, %f1087, %f1081, 0f3D6357BB;
	fma.rn.f32 	%f1089, %f1088, %f1081, 0f3E75FDEC;
	fma.rn.f32 	%f1090, %f1089, %f1081, 0f3F317218;
	fma.rn.f32 	%f1091, %f1090, %f1081, 0f3F800000;
	mul.f32 	%f1092, %f1091, %f1085;
	mul.f32 	%f1093, %f1092, %f1084;
	selp.f32 	%f1299, %f1082, %f1093, %p143;
	and.pred  	%p144, %p140, %p141;
	@%p144 bra 	$L__BB1_78;
	add.f32 	%f1094, %f22, %f22;
	mov.b32 	%r316, %f1094;
	and.b32  	%r317, %r316, 2147483647;
	mov.b32 	%f1299, %r317;
	bra.uni 	$L__BB1_78;
$L__BB1_77:
	mov.f32 	%f1095, 0f40000000;
	add.rn.f32 	%f1299, %f22, %f1095;
$L__BB1_78:
	add.f32 	%f116, %f104, %f1299;
	abs.f32 	%f117, %f23;
	setp.eq.f32 	%p145, %f23, 0f3F800000;
	mov.f32 	%f1300, 0f3F800000;
	@%p145 bra 	$L__BB1_83;
	setp.nan.f32 	%p146, %f117, %f117;
	@%p146 bra 	$L__BB1_82;
	setp.lt.f32 	%p147, %f117, 0f00800000;
	mul.f32 	%f1097, %f117, 0f4B800000;
	selp.f32 	%f1098, %f1097, %f117, %p147;
	mov.b32 	%r318, %f1098;
	add.s32 	%r319, %r318, -1060439283;
	and.b32  	%r320, %r319, -8388608;
	sub.s32 	%r321, %r318, %r320;
	mov.b32 	%f1099, %r321;
	cvt.rn.f32.s32 	%f1100, %r320;
	selp.f32 	%f1101, 0fC1C00000, 0f00000000, %p147;
	fma.rn.f32 	%f1102, %f1100, 0f34000000, %f1101;
	add.f32 	%f1103, %f1099, 0fBF800000;
	add.f32 	%f1104, %f1099, 0f3F800000;
	rcp.approx.ftz.f32 	%f1105, %f1104;
	add.f32 	%f1106, %f1103, %f1103;
	mul.f32 	%f1107, %f1106, %f1105;
	mul.f32 	%f1108, %f1107, %f1107;
	neg.f32 	%f1109, %f1107;
	sub.f32 	%f1110, %f1103, %f1107;
	add.f32 	%f1111, %f1110, %f1110;
	fma.rn.f32 	%f1112, %f1109, %f1103, %f1111;
	mul.rn.f32 	%f1113, %f1105, %f1112;
	fma.rn.f32 	%f1114, %f1108, 0f3A2C32E4, 0f3B52E7DB;
	fma.rn.f32 	%f1115, %f1114, %f1108, 0f3C93BB73;
	fma.rn.f32 	%f1116, %f1115, %f1108, 0f3DF6384F;
	mul.rn.f32 	%f1117, %f1116, %f1108;
	fma.rn.f32 	%f1118, %f1107, 0f3FB8AA3B, %f1102;
	mul.f32 	%f1119, %f1117, 0f40400000;
	sub.f32 	%f1120, %f1102, %f1118;
	fma.rn.f32 	%f1121, %f1107, 0f3FB8AA3B, %f1120;
	fma.rn.f32 	%f1122, %f1113, 0f3FB8AA3B, %f1121;
	fma.rn.f32 	%f1123, %f1107, 0f32A55E34, %f1122;
	fma.rn.f32 	%f1124, %f1119, %f1113, %f1123;
	fma.rn.f32 	%f1125, %f1117, %f1107, %f1124;
	add.rn.f32 	%f1126, %f1118, %f1125;
	mov.f32 	%f1127, 0f40000000;
	mul.rn.f32 	%f1128, %f1126, %f1127;
	cvt.rni.f32.f32 	%f1129, %f1128;
	sub.f32 	%f1130, %f1128, %f1129;
	neg.f32 	%f1131, %f1128;
	fma.rn.f32 	%f1132, %f1126, 0f40000000, %f1131;
	neg.f32 	%f1133, %f1118;
	add.rn.f32 	%f1134, %f1126, %f1133;
	neg.f32 	%f1135, %f1134;
	add.rn.f32 	%f1136, %f1125, %f1135;
	fma.rn.f32 	%f1137, %f1136, 0f40000000, %f1132;
	add.f32 	%f1138, %f1130, %f1137;
	setp.gt.f32 	%p148, %f1129, 0f00000000;
	selp.b32 	%r322, 0, -2097152000, %p148;
	setp.neu.f32 	%p149, %f23, 0f00000000;
	setp.neu.f32 	%p150, %f117, 0f7F800000;
	setp.lt.f32 	%p151, %f1128, 0f00000000;
	selp.f32 	%f1139, 0f00000000, 0f7F800000, %p151;
	abs.f32 	%f1140, %f1128;
	setp.gt.f32 	%p152, %f1140, 0f43180000;
	cvt.rzi.s32.f32 	%r323, %f1129;
	shl.b32 	%r324, %r323, 23;
	sub.s32 	%r325, %r324, %r322;
	mov.b32 	%f1141, %r325;
	add.s32 	%r326, %r322, 2130706432;
	mov.b32 	%f1142, %r326;
	fma.rn.f32 	%f1143, %f1138, 0f391FCB8E, 0f3AAF85ED;
	fma.rn.f32 	%f1144, %f1143, %f1138, 0f3C1D9856;
	fma.rn.f32 	%f1145, %f1144, %f1138, 0f3D6357BB;
	fma.rn.f32 	%f1146, %f1145, %f1138, 0f3E75FDEC;
	fma.rn.f32 	%f1147, %f1146, %f1138, 0f3F317218;
	fma.rn.f32 	%f1148, %f1147, %f1138, 0f3F800000;
	mul.f32 	%f1149, %f1148, %f1142;
	mul.f32 	%f1150, %f1149, %f1141;
	selp.f32 	%f1300, %f1139, %f1150, %p152;
	and.pred  	%p153, %p149, %p150;
	@%p153 bra 	$L__BB1_83;
	add.f32 	%f1151, %f23, %f23;
	mov.b32 	%r327, %f1151;
	and.b32  	%r328, %r327, 2147483647;
	mov.b32 	%f1300, %r328;
	bra.uni 	$L__BB1_83;
$L__BB1_82:
	mov.f32 	%f1152, 0f40000000;
	add.rn.f32 	%f1300, %f23, %f1152;
$L__BB1_83:
	ld.param.f32 	%f1280, [_Z15decisionKernel2PfS_S_S_ffffi_param_4];
	add.f32 	%f1154, %f110, %f1300;
	mul.f32 	%f1155, %f1280, %f24;
	fma.rn.f32 	%f122, %f1155, 0f40000000, %f1154;
	abs.f32 	%f123, %f25;
	setp.eq.f32 	%p154, %f25, 0f3F800000;
	mov.f32 	%f1301, 0f3F800000;
	@%p154 bra 	$L__BB1_88;
	setp.nan.f32 	%p155, %f123, %f123;
	@%p155 bra 	$L__BB1_87;
	setp.lt.f32 	%p156, %f123, 0f00800000;
	mul.f32 	%f1156, %f123, 0f4B800000;
	selp.f32 	%f1157, %f1156, %f123, %p156;
	mov.b32 	%r329, %f1157;
	add.s32 	%r330, %r329, -1060439283;
	and.b32  	%r331, %r330, -8388608;
	sub.s32 	%r332, %r329, %r331;
	mov.b32 	%f1158, %r332;
	cvt.rn.f32.s32 	%f1159, %r331;
	selp.f32 	%f1160, 0fC1C00000, 0f00000000, %p156;
	fma.rn.f32 	%f1161, %f1159, 0f34000000, %f1160;
	add.f32 	%f1162, %f1158, 0fBF800000;
	add.f32 	%f1163, %f1158, 0f3F800000;
	rcp.approx.ftz.f32 	%f1164, %f1163;
	add.f32 	%f1165, %f1162, %f1162;
	mul.f32 	%f1166, %f1165, %f1164;
	mul.f32 	%f1167, %f1166, %f1166;
	neg.f32 	%f1168, %f1166;
	sub.f32 	%f1169, %f1162, %f1166;
	add.f32 	%f1170, %f1169, %f1169;
	fma.rn.f32 	%f1171, %f1168, %f1162, %f1170;
	mul.rn.f32 	%f1172, %f1164, %f1171;
	fma.rn.f32 	%f1173, %f1167, 0f3A2C32E4, 0f3B52E7DB;
	fma.rn.f32 	%f1174, %f1173, %f1167, 0f3C93BB73;
	fma.rn.f32 	%f1175, %f1174, %f1167, 0f3DF6384F;
	mul.rn.f32 	%f1176, %f1175, %f1167;
	fma.rn.f32 	%f1177, %f1166, 0f3FB8AA3B, %f1161;
	mul.f32 	%f1178, %f1176, 0f40400000;
	sub.f32 	%f1179, %f1161, %f1177;
	fma.rn.f32 	%f1180, %f1166, 0f3FB8AA3B, %f1179;
	fma.rn.f32 	%f1181, %f1172, 0f3FB8AA3B, %f1180;
	fma.rn.f32 	%f1182, %f1166, 0f32A55E34, %f1181;
	fma.rn.f32 	%f1183, %f1178, %f1172, %f1182;
	fma.rn.f32 	%f1184, %f1176, %f1166, %f1183;
	add.rn.f32 	%f1185, %f1177, %f1184;
	mov.f32 	%f1186, 0f40000000;
	mul.rn.f32 	%f1187, %f1185, %f1186;
	cvt.rni.f32.f32 	%f1188, %f1187;
	sub.f32 	%f1189, %f1187, %f1188;
	neg.f32 	%f1190, %f1187;
	fma.rn.f32 	%f1191, %f1185, 0f40000000, %f1190;
	neg.f32 	%f1192, %f1177;
	add.rn.f32 	%f1193, %f1185, %f1192;
	neg.f32 	%f1194, %f1193;
	add.rn.f32 	%f1195, %f1184, %f1194;
	fma.rn.f32 	%f1196, %f1195, 0f40000000, %f1191;
	add.f32 	%f1197, %f1189, %f1196;
	setp.gt.f32 	%p157, %f1188, 0f00000000;
	selp.b32 	%r333, 0, -2097152000, %p157;
	setp.neu.f32 	%p158, %f25, 0f00000000;
	setp.neu.f32 	%p159, %f123, 0f7F800000;
	setp.lt.f32 	%p160, %f1187, 0f00000000;
	selp.f32 	%f1198, 0f00000000, 0f7F800000, %p160;
	abs.f32 	%f1199, %f1187;
	setp.gt.f32 	%p161, %f1199, 0f43180000;
	cvt.rzi.s32.f32 	%r334, %f1188;
	shl.b32 	%r335, %r334, 23;
	sub.s32 	%r336, %r335, %r333;
	mov.b32 	%f1200, %r336;
	add.s32 	%r337, %r333, 2130706432;
	mov.b32 	%f1201, %r337;
	fma.rn.f32 	%f1202, %f1197, 0f391FCB8E, 0f3AAF85ED;
	fma.rn.f32 	%f1203, %f1202, %f1197, 0f3C1D9856;
	fma.rn.f32 	%f1204, %f1203, %f1197, 0f3D6357BB;
	fma.rn.f32 	%f1205, %f1204, %f1197, 0f3E75FDEC;
	fma.rn.f32 	%f1206, %f1205, %f1197, 0f3F317218;
	fma.rn.f32 	%f1207, %f1206, %f1197, 0f3F800000;
	mul.f32 	%f1208, %f1207, %f1201;
	mul.f32 	%f1209, %f1208, %f1200;
	selp.f32 	%f1301, %f1198, %f1209, %p161;
	and.pred  	%p162, %p158, %p159;
	@%p162 bra 	$L__BB1_88;
	add.f32 	%f1210, %f25, %f25;
	mov.b32 	%r338, %f1210;
	and.b32  	%r339, %r338, 2147483647;
	mov.b32 	%f1301, %r339;
	bra.uni 	$L__BB1_88;
$L__BB1_87:
	mov.f32 	%f1211, 0f40000000;
	add.rn.f32 	%f1301, %f25, %f1211;
$L__BB1_88:
	add.f32 	%f128, %f116, %f1301;
	abs.f32 	%f129, %f26;
	setp.eq.f32 	%p163, %f26, 0f3F800000;
	mov.f32 	%f1302, 0f3F800000;
	@%p163 bra 	$L__BB1_93;
	setp.nan.f32 	%p164, %f129, %f129;
	@%p164 bra 	$L__BB1_92;
	setp.lt.f32 	%p165, %f129, 0f00800000;
	mul.f32 	%f1213, %f129, 0f4B800000;
	selp.f32 	%f1214, %f1213, %f129, %p165;
	mov.b32 	%r340, %f1214;
	add.s32 	%r341, %r340, -1060439283;
	and.b32  	%r342, %r341, -8388608;
	sub.s32 	%r343, %r340, %r342;
	mov.b32 	%f1215, %r343;
	cvt.rn.f32.s32 	%f1216, %r342;
	selp.f32 	%f1217, 0fC1C00000, 0f00000000, %p165;
	fma.rn.f32 	%f1218, %f1216, 0f34000000, %f1217;
	add.f32 	%f1219, %f1215, 0fBF800000;
	add.f32 	%f1220, %f1215, 0f3F800000;
	rcp.approx.ftz.f32 	%f1221, %f1220;
	add.f32 	%f1222, %f1219, %f1219;
	mul.f32 	%f1223, %f1222, %f1221;
	mul.f32 	%f1224, %f1223, %f1223;
	neg.f32 	%f1225, %f1223;
	sub.f32 	%f1226, %f1219, %f1223;
	add.f32 	%f1227, %f1226, %f1226;
	fma.rn.f32 	%f1228, %f1225, %f1219, %f1227;
	mul.rn.f32 	%f1229, %f1221, %f1228;
	fma.rn.f32 	%f1230, %f1224, 0f3A2C32E4, 0f3B52E7DB;
	fma.rn.f32 	%f1231, %f1230, %f1224, 0f3C93BB73;
	fma.rn.f32 	%f1232, %f1231, %f1224, 0f3DF6384F;
	mul.rn.f32 	%f1233, %f1232, %f1224;
	fma.rn.f32 	%f1234, %f1223, 0f3FB8AA3B, %f1218;
	mul.f32 	%f1235, %f1233, 0f40400000;
	sub.f32 	%f1236, %f1218, %f1234;
	fma.rn.f32 	%f1237, %f1223, 0f3FB8AA3B, %f1236;
	fma.rn.f32 	%f1238, %f1229, 0f3FB8AA3B, %f1237;
	fma.rn.f32 	%f1239, %f1223, 0f32A55E34, %f1238;
	fma.rn.f32 	%f1240, %f1235, %f1229, %f1239;
	fma.rn.f32 	%f1241, %f1233, %f1223, %f1240;
	add.rn.f32 	%f1242, %f1234, %f1241;
	mov.f32 	%f1243, 0f40000000;
	mul.rn.f32 	%f1244, %f1242, %f1243;
	cvt.rni.f32.f32 	%f1245, %f1244;
	sub.f32 	%f1246, %f1244, %f1245;
	neg.f32 	%f1247, %f1244;
	fma.rn.f32 	%f1248, %f1242, 0f40000000, %f1247;
	neg.f32 	%f1249, %f1234;
	add.rn.f32 	%f1250, %f1242, %f1249;
	neg.f32 	%f1251, %f1250;
	add.rn.f32 	%f1252, %f1241, %f1251;
	fma.rn.f32 	%f1253, %f1252, 0f40000000, %f1248;
	add.f32 	%f1254, %f1246, %f1253;
	setp.gt.f32 	%p166, %f1245, 0f00000000;
	selp.b32 	%r344, 0, -2097152000, %p166;
	setp.neu.f32 	%p167, %f26, 0f00000000;
	setp.neu.f32 	%p168, %f129, 0f7F800000;
	setp.lt.f32 	%p169, %f1244, 0f00000000;
	selp.f32 	%f1255, 0f00000000, 0f7F800000, %p169;
	abs.f32 	%f1256, %f1244;
	setp.gt.f32 	%p170, %f1256, 0f43180000;
	cvt.rzi.s32.f32 	%r345, %f1245;
	shl.b32 	%r346, %r345, 23;
	sub.s32 	%r347, %r346, %r344;
	mov.b32 	%f1257, %r347;
	add.s32 	%r348, %r344, 2130706432;
	mov.b32 	%f1258, %r348;
	fma.rn.f32 	%f1259, %f1254, 0f391FCB8E, 0f3AAF85ED;
	fma.rn.f32 	%f1260, %f1259, %f1254, 0f3C1D9856;
	fma.rn.f32 	%f1261, %f1260, %f1254, 0f3D6357BB;
	fma.rn.f32 	%f1262, %f1261, %f1254, 0f3E75FDEC;
	fma.rn.f32 	%f1263, %f1262, %f1254, 0f3F317218;
	fma.rn.f32 	%f1264, %f1263, %f1254, 0f3F800000;
	mul.f32 	%f1265, %f1264, %f1258;
	mul.f32 	%f1266, %f1265, %f1257;
	selp.f32 	%f1302, %f1255, %f1266, %p170;
	and.pred  	%p171, %p167, %p168;
	@%p171 bra 	$L__BB1_93;
	add.f32 	%f1267, %f26, %f26;
	mov.b32 	%r349, %f1267;
	and.b32  	%r350, %r349, 2147483647;
	mov.b32 	%f1302, %r350;
	bra.uni 	$L__BB1_93;
$L__BB1_92:
	mov.f32 	%f1268, 0f40000000;
	add.rn.f32 	%f1302, %f26, %f1268;
$L__BB1_93:
	ld.param.f32 	%f1281, [_Z15decisionKernel2PfS_S_S_ffffi_param_4];
	add.f32 	%f1269, %f122, %f1302;
	mul.f32 	%f1270, %f1281, %f27;
	fma.rn.f32 	%f134, %f1270, 0f40000000, %f1269;
	setp.neu.f32 	%p172, %f134, 0f00000000;
	setp.eq.f32 	%p173, %f128, 0f00000000;
	or.pred  	%p174, %p172, %p173;
	@%p174 bra 	$L__BB1_95;
	mov.u64 	%rd177, $str;
	cvta.global.u64 	%rd178, %rd177;
	{ // callseq 0, 0
	.param .b64 param0;
	st.param.b64 	[param0], %rd178;
	.param .b64 param1;
	st.param.b64 	[param1], 0;
	.param .b32 retval0;
	call.uni (retval0), 
	vprintf, 
	(
	param0, 
	param1
	);
	ld.param.b32 	%r351, [retval0];
	} // callseq 0
	mov.f32 	%f1303, 0f7F7FFFFF;
	bra.uni 	$L__BB1_97;
$L__BB1_95:
	setp.eq.f32 	%p175, %f134, 0f00000000;
	@%p175 bra 	$L__BB1_97;
	div.rn.f32 	%f1303, %f128, %f134;
$L__BB1_97:
	ld.param.u64 	%rd185, [_Z15decisionKernel2PfS_S_S_ffffi_param_3];
	cvta.to.global.u64 	%rd179, %rd185;
	add.s64 	%rd181, %rd179, %rd19;
	st.global.f32 	[%rd181+-4], %f1303;
$L__BB1_98:
	ret;

}
	// .globl	_ZN3cub18CUB_300001_SM_10006detail11EmptyKernelIvEEvv
.visible .entry _ZN3cub18CUB_300001_SM_10006detail11EmptyKernelIvEEvv()
{


	ret;

}
	// .globl	_ZN3cub18CUB_300001_SM_10006detail6reduce28DeviceReduceSingleTileKernelINS2_10policy_hubIfjN4cuda3__47maximumIvEEE10Policy1000EPfSB_jS8_ffNS5_3std3__410__identityEEEvT0_T1_T2_T3_T4_T6_
.visible .entry _ZN3cub18CUB_300001_SM_10006detail6reduce28DeviceReduceSingleTileKernelINS2_10policy_hubIfjN4cuda3__47maximumIvEEE10Policy1000EPfSB_jS8_ffNS5_3std3__410__identityEEEvT0_T1_T2_T3_T4_T6_(
	.param .u64 .ptr .align 1 _ZN3cub18CUB_300001_SM_10006detail6reduce28DeviceReduceSingleTileKernelINS2_10policy_hubIfjN4cuda3__47maximumIvEEE10Policy1000EPfSB_jS8_ffNS5_3std3__410__identityEEEvT0_T1_T2_T3_T4_T6__param_0,
	.param .u64 .ptr .align 1 _ZN3cub18CUB_300001_SM_10006detail6reduce28DeviceReduceSingleTileKernelINS2_10policy_hubIfjN4cuda3__47maximumIvEEE10Policy1000EPfSB_jS8_ffNS5_3std3__410__identityEEEvT0_T1_T2_T3_T4_T6__param_1,
	.param .u32 _ZN3cub18CUB_300001_SM_10006detail6reduce28DeviceReduceSingleTileKernelINS2_10policy_hubIfjN4cuda3__47maximumIvEEE10Policy1000EPfSB_jS8_ffNS5_3std3__410__identityEEEvT0_T1_T2_T3_T4_T6__param_2,
	.param .align 1 .b8 _ZN3cub18CUB_300001_SM_10006detail6reduce28DeviceReduceSingleTileKernelINS2_10policy_hubIfjN4cuda3__47maximumIvEEE10Policy1000EPfSB_jS8_ffNS5_3std3__410__identityEEEvT0_T1_T2_T3_T4_T6__param_3[1],
	.param .f32 _ZN3cub18CUB_300001_SM_10006detail6reduce28DeviceReduceSingleTileKernelINS2_10policy_hubIfjN4cuda3__47maximumIvEEE10Policy1000EPfSB_jS8_ffNS5_3std3__410__identityEEEvT0_T1_T2_T3_T4_T6__param_4,
	.param .align 1 .b8 _ZN3cub18CUB_300001_SM_10006detail6reduce28DeviceReduceSingleTileKernelINS2_10policy_hubIfjN4cuda3__47maximumIvEEE10Policy1000EPfSB_jS8_ffNS5_3std3__410__identityEEEvT0_T1_T2_T3_T4_T6__param_5[1]
)
.maxntid 256
.minnctapersm 1
{
	.reg .pred 	%p<252>;
	.reg .b32 	%r<419>;
	.reg .b32 	%f<445>;
	.reg .b64 	%rd<122>;
	// demoted variable
	.shared .align 4 .b8 _ZZN3cub18CUB_300001_SM_10006detail6reduce28DeviceReduceSingleTileKernelINS2_10policy_hubIfjN4cuda3__47maximumIvEEE10Policy1000EPfSB_jS8_ffNS5_3std3__410__identityEEEvT0_T1_T2_T3_T4_T6_E12temp_storage[44];
	ld.param.u64 	%rd15, [_ZN3cub18CUB_300001_SM_10006detail6reduce28DeviceReduceSingleTileKernelINS2_10policy_hubIfjN4cuda3__47maximumIvEEE10Policy1000EPfSB_jS8_ffNS5_3std3__410__identityEEEvT0_T1_T2_T3_T4_T6__param_0];
	ld.param.u64 	%rd16, [_ZN3cub18CUB_300001_SM_10006detail6reduce28DeviceReduceSingleTileKernelINS2_10policy_hubIfjN4cuda3__47maximumIvEEE10Policy1000EPfSB_jS8_ffNS5_3std3__410__identityEEEvT0_T1_T2_T3_T4_T6__param_1];
	ld.param.u32 	%r70, [_ZN3cub18CUB_300001_SM_10006detail6reduce28DeviceReduceSingleTileKernelINS2_10policy_hubIfjN4cuda3__47maximumIvEEE10Policy1000EPfSB_jS8_ffNS5_3std3__410__identityEEEvT0_T1_T2_T3_T4_T6__param_2];
	ld.param.f32 	%f58, [_ZN3cub18CUB_300001_SM_10006detail6reduce28DeviceReduceSingleTileKernelINS2_10policy_hubIfjN4cuda3__47maximumIvEEE10Policy1000EPfSB_jS8_ffNS5_3std3__410__identityEEEvT0_T1_T2_T3_T4_T6__param_4];
	cvta.to.global.u64 	%rd1, %rd16;
	setp.ne.s32 	%p1, %r70, 0;
	@%p1 bra 	$L__BB3_3;
	mov.u32 	%r392, %tid.x;
	setp.ne.s32 	%p251, %r392, 0;
	@%p251 bra 	$L__BB3_76;
	st.global.f32 	[%rd1], %f58;
	bra.uni 	$L__BB3_76;
$L__BB3_3:
	and.b64  	%rd17, %rd15, 15;
	setp.ne.s64 	%p2, %rd17, 0;
	@%p2 bra 	$L__BB3_39;
	setp.gt.u32 	%p126, %r70, 4095;
	@%p126 bra 	$L__BB3_23;
	mov.u32 	%r1, %tid.x;
	setp.ge.u32 	%p191, %r1, %r70;
	mov.f32 	%f423, 0f00000000;
	mov.u32 	%r396, %r1;
	@%p191 bra 	$L__BB3_7;
	mul.wide.u32 	%rd110, %r1, 4;
	add.s64 	%rd109, %rd15, %rd110;
	// begin inline asm
	ld.global.nc.u32 %r312, [%rd109];
	// end inline asm
	mov.b32 	%f423, %r312;
	add.s32 	%r396, %r1, 256;
$L__BB3_7:
	setp.ge.u32 	%p192, %r396, %r70;
	@%p192 bra 	$L__BB3_14;
	not.b32 	%r313, %r396;
	add.s32 	%r4, %r70, %r313;
	and.b32  	%r314, %r4, 768;
	setp.eq.s32 	%p193, %r314, 768;
	@%p193 bra 	$L__BB3_11;
	mul.wide.u32 	%rd111, %r396, 4;
	add.s64 	%rd118, %rd15, %rd111;
	shr.u32 	%r315, %r4, 8;
	add.s32 	%r316, %r315, 1;
	and.b32  	%r317, %r316, 3;
	neg.s32 	%r394, %r317;
$L__BB3_10:
	.pragma "nounroll";
	// begin inline asm
	ld.global.nc.u32 %r318, [%rd118];
	// end inline asm
	mov.b32 	%f336, %r318;
	setp.lt.f32 	%p194, %f423, %f336;
	selp.f32 	%f423, %f336, %f423, %p194;
	add.s32 	%r396, %r396, 256;
	add.s64 	%rd118, %rd118, 1024;
	add.s32 	%r394, %r394, 1;
	setp.ne.s32 	%p195, %r394, 0;
	@%p195 bra 	$L__BB3_10;
$L__BB3_11:
	setp.lt.u32 	%p196, %r4, 768;
	@%p196 bra 	$L__BB3_14;
	mul.wide.u32 	%rd113, %r396, 4;
	add.s64 	%rd119, %rd15, %rd113;
$L__BB3_13:
	// begin inline asm
	ld.global.nc.u32 %r319, [%rd119];
	// end inline asm
	mov.b32 	%f337, %r319;
	setp.lt.f32 	%p197, %f423, %f337;
	selp.f32 	%f338, %f337, %f423, %p197;
	add.s64 	%rd115, %rd119, 1024;
	// begin inline asm
	ld.global.nc.u32 %r320, [%rd115];
	// end inline asm
	mov.b32 	%f339, %r320;
	setp.lt.f32 	%p198, %f338, %f339;
	selp.f32 	%f340, %f339, %f338, %p198;
	add.s64 	%rd116, %rd119, 2048;
	// begin inline asm
	ld.global.nc.u32 %r321, [%rd116];
	// end inline asm
	mov.b32 	%f341, %r321;
	setp.lt.f32 	%p199, %f340, %f341;
	selp.f32 	%f342, %f341, %f340, %p199;
	add.s64 	%rd117, %rd119, 3072;
	// begin inline asm
	ld.global.nc.u32 %r322, [%rd117];
	// end inline asm
	mov.b32 	%f343, %r322;
	setp.lt.f32 	%p200, %f342, %f343;
	selp.f32 	%f423, %f343, %f342, %p200;
	add.s32 	%r396, %r396, 1024;
	add.s64 	%rd119, %rd119, 4096;
	setp.lt.s32 	%p201, %r396, %r70;
	@%p201 bra 	$L__BB3_13;
$L__BB3_14:
	setp.lt.u32 	%p202, %r70, 256;
	@%p202 bra 	$L__BB3_19;
	// begin inline asm
	mov.u32 %r361, %laneid;
	// end inline asm
	mov.b32 	%r363, %f423;
	mov.b32 	%r364, 1;
	mov.b32 	%r385, 31;
	mov.b32 	%r386, -1;
	// begin inline asm
	shfl.sync.down.b32 %r362, %r363, %r364, %r385, %r386;
	// end inline asm
	mov.b32 	%f391, %r362;
	setp.gt.s32 	%p230, %r361, 30;
	setp.lt.f32 	%p231, %f423, %f391;
	selp.f32 	%f392, %f391, %f423, %p231;
	selp.f32 	%f393, %f423, %f392, %p230;
	mov.b32 	%r368, %f393;
	mov.b32 	%r369, 2;
	// begin inline asm
	shfl.sync.down.b32 %r367, %r368, %r369, %r385, %r386;
	// end inline asm
	mov.b32 	%f394, %r367;
	setp.gt.s32 	%p232, %r361, 29;
	setp.lt.f32 	%p233, %f393, %f394;
	selp.f32 	%f395, %f394, %f393, %p233;
	selp.f32 	%f396, %f393, %f395, %p232;
	mov.b32 	%r373, %f396;
	mov.b32 	%r374, 4;
	// begin inline asm
	shfl.sync.down.b32 %r372, %r373, %r374, %r385, %r386;
	// end inline asm
	mov.b32 	%f397, %r372;
	setp.gt.s32 	%p234, %r361, 27;
	setp.lt.f32 	%p235, %f396, %f397;
	selp.f32 	%f398, %f397, %f396, %p235;
	selp.f32 	%f399, %f396, %f398, %p234;
	mov.b32 	%r378, %f399;
	mov.b32 	%r379, 8;
	// begin inline asm
	shfl.sync.down.b32 %r377, %r378, %r379, %r385, %r386;
	// end inline asm
	mov.b32 	%f400, %r377;
	setp.gt.s32 	%p236, %r361, 23;
	setp.lt.f32 	%p237, %f399, %f400;
	selp.f32 	%f401, %f400, %f399, %p237;
	selp.f32 	%f402, %f399, %f401, %p236;
	mov.b32 	%r383, %f402;
	mov.b32 	%r384, 16;
	// begin inline asm
	shfl.sync.down.b32 %r382, %r383, %r384, %r385, %r386;
	// end inline asm
	mov.b32 	%f403, %r382;
	setp.gt.s32 	%p238, %r361, 15;
	setp.lt.f32 	%p239, %f402, %f403;
	selp.f32 	%f10, %f403, %f402, %p239;
	selp.f32 	%f444, %f402, %f10, %p238;
	setp.ne.s32 	%p240, %r361, 0;
	@%p240 bra 	$L__BB3_17;
	shr.u32 	%r387, %r1, 3;
	and.b32  	%r388, %r387, 124;
	mov.u32 	%r389, _ZZN3cub18CUB_300001_SM_10006detail6reduce28DeviceReduceSingleTileKernelINS2_10policy_hubIfjN4cuda3__47maximumIvEEE10Policy1000EPfSB_jS8_ffNS5_3std3__410__identityEEEvT0_T1_T2_T3_T4_T6_E12temp_storage;
	add.s32 	%r390, %r389, %r388;
	st.shared.f32 	[%r390+8], %f10;
$L__BB3_17:
	bar.sync 	0;
	setp.ne.s32 	%p241, %r1, 0;
	@%p241 bra 	$L__BB3_74;
	ld.shared.f32 	%f404, [_ZZN3cub18CUB_300001_SM_10006detail6reduce28DeviceReduceSingleTileKernelINS2_10policy_hubIfjN4cuda3__47maximumIvEEE10Policy1000EPfSB_jS8_ffNS5_3std3__410__identityEEEvT0_T1_T2_T3_T4_T6_E12temp_storage+12];
	setp.lt.f32 	%p242, %f444, %f404;
	selp.f32 	%f405, %f404, %f444, %p242;
	ld.shared.f32 	%f406, [_ZZN3cub18CUB_300001_SM_10006detail6reduce28DeviceReduceSingleTileKernelINS2_10policy_hubIfjN4cuda3__47maximumIvEEE10Policy1000EPfSB_jS8_ffNS5_3std3__410__identityEEEvT0_T1_T2_T3_T4_T6_E12temp_storage+16];
	setp.lt.f32 	%p243, %f405, %f406;
	selp.f32 	%f407, %f406, %f405, %p243;
	ld.shared.f32 	%f408, [_ZZN3cub18CUB_300001_SM_10006detail6reduce28DeviceReduceSingleTileKernelINS2_10policy_hubIfjN4cuda3__47maximumIvEEE10Policy1000EPfSB_jS8_ffNS5_3std3__410__identityEEEvT0_T1_T2_T3_T4_T6_E12temp_storage+20];
	setp.lt.f32 	%p244, %f407, %f408;
	selp.f32 	%f409, %f408, %f407, %p244;
	ld.shared.f32 	%f410, [_ZZN3cub18CUB_300001_SM_10006detail6reduce28DeviceReduceSingleTileKernelINS2_10policy_hubIfjN4cuda3__47maximumIvEEE10Policy1000EPfSB_jS8_ffNS5_3std3__410__identityEEEvT0_T1_T2_T3_T4_T6_E12temp_storage+24];
	setp.lt.f32 	%p245, %f409, %f410;
	selp.f32 	%f411, %f410, %f409, %p245;
	ld.shared.f32 	%f412, [_ZZN3cub18CUB_300001_SM_10006detail6reduce28DeviceReduceSingleTileKernelINS2_10policy_hubIfjN4cuda3__47maximumIvEEE10Policy1000EPfSB_jS8_ffNS5_3std3__410__identityEEEvT0_T1_T2_T3_T4_T6_E12temp_storage+28];
	setp.lt.f32 	%p246, %f411, %f412;
	selp.f32 	%f413, %f412, %f411, %p246;
	ld.shared.f32 	%f414, [_ZZN3cub18CUB_300001_SM_10006detail6reduce28DeviceReduceSingleTileKernelINS2_10policy_hubIfjN4cuda3__47maximumIvEEE10Policy1000EPfSB_jS8_ffNS5_3std3__410__identityEEEvT0_T1_T2_T3_T4_T6_E12temp_storage+32];
	setp.lt.f32 	%p247, %f413, %f414;
	selp.f32 	%f415, %f414, %f413, %p247;
	ld.shared.f32 	%f416, [_ZZN3cub18CUB_300001_SM_10006detail6reduce28DeviceReduceSingleTileKernelINS2_10policy_hubIfjN4cuda3__47maximumIvEEE10Policy1000EPfSB_jS8_ffNS5_3std3__410__identityEEEvT0_T1_T2_T3_T4_T6_E12temp_storage+36];
	setp.lt.f32 	%p248, %f415, %f416;
	selp.f32 	%f444, %f416, %f415, %p248;
	bra.uni 	$L__BB3_74;
$L__BB3_19:
	// begin inline asm
	mov.u32 %r323, %laneid;
	// end inline asm
	and.b32  	%r349, %r1, 992;
	add.s32 	%r350, %r349, 32;
	setp.gt.u32 	%p203, %r350, %r70;
	not.b32 	%r351, %r349;
	add.s32 	%r352, %r70, %r351;
	selp.b32 	%r347, %r352, 31, %p203;
	mov.b32 	%r325, %f423;
	mov.b32 	%r326, 1;
	mov.b32 	%r348, -1;
	// begin inline asm
	shfl.sync.down.b32 %r324, %r325, %r326, %r347, %r348;
	// end inline asm
	mov.b32 	%f344, %r324;
	setp.lt.s32 	%p204, %r323, %r347;
	setp.lt.f32 	%p205, %f423, %f344;
	selp.f32 	%f345, %f344, %f423, %p205;
	selp.f32 	%f346, %f345, %f423, %p204;
	mov.b32 	%r330, %f346;
	mov.b32 	%r331, 2;
	// begin inline asm
	shfl.sync.down.b32 %r329, %r330, %r331, %r347, %r348;
	// end inline asm
	mov.b32 	%f347, %r329;
	add.s32 	%r353, %r323, 2;
	setp.gt.s32 	%p206, %r353, %r347;
	setp.lt.f32 	%p207, %f346, %f347;
	selp.f32 	%f348, %f347, %f346, %p207;
	selp.f32 	%f349, %f346, %f348, %p206;
	mov.b32 	%r335, %f349;
	mov.b32 	%r336, 4;
	// begin inline asm
	shfl.sync.down.b32 %r334, %r335, %r336, %r347, %r348;
	// end inline asm
	mov.b32 	%f350, %r334;
	add.s32 	%r354, %r323, 4;
	setp.gt.s32 	%p208, %r354, %r347;
	setp.lt.f32 	%p209, %f349, %f350;
	selp.f32 	%f351, %f350, %f349, %p209;
	selp.f32 	%f352, %f349, %f351, %p208;
	mov.b32 	%r340, %f352;
	mov.b32 	%r341, 8;
	// begin inline asm
	shfl.sync.down.b32 %r339, %r340, %r341, %r347, %r348;
	// end inline asm
	mov.b32 	%f353, %r339;
	add.s32 	%r355, %r323, 8;
	setp.gt.s32 	%p210, %r355, %r347;
	setp.lt.f32 	%p211, %f352, %f353;
	selp.f32 	%f354, %f353, %f352, %p211;
	selp.f32 	%f355, %f352, %f354, %p210;
	mov.b32 	%r345, %f355;
	mov.b32 	%r346, 16;
	// begin inline asm
	shfl.sync.down.b32 %r344, %r345, %r346, %r347, %r348;
	// end inline asm
	mov.b32 	%f356, %r344;
	add.s32 	%r356, %r323, 16;
	setp.gt.s32 	%p212, %r356, %r347;
	setp.lt.f32 	%p213, %f355, %f356;
	selp.f32 	%f357, %f356, %f355, %p213;
	selp.f32 	%f444, %f355, %f357, %p212;
	setp.ne.s32 	%p214, %r323, 0;
	@%p214 bra 	$L__BB3_21;
	shr.u32 	%r357, %r1, 3;
	and.b32  	%r358, %r357, 124;
	mov.u32 	%r359, _ZZN3cub18CUB_300001_SM_10006detail6reduce28DeviceReduceSingleTileKernelINS2_10policy_hubIfjN4cuda3__47maximumIvEEE10Policy1000EPfSB_jS8_ffNS5_3std3__410__identityEEEvT0_T1_T2_T3_T4_T6_E12temp_storage;
	add.s32 	%r360, %r359, %r358;
	st.shared.f32 	[%r360+8], %f444;
$L__BB3_21:
	bar.sync 	0;
	setp.ne.s32 	%p215, %r1, 0;
	@%p215 bra 	$L__BB3_74;
	setp.gt.u32 	%p216, %r70, 32;
	ld.shared.f32 	%f358, [_ZZN3cub18CUB_300001_SM_10006detail6reduce28DeviceReduceSingleTileKernelINS2_10policy_hubIfjN4cuda3__47maximumIvEEE10Policy1000EPfSB_jS8_ffNS5_3std3__410__identityEEEvT0_T1_T2_T3_T4_T6_E12temp_storage+12];
	setp.lt.f32 	%p217, %f444, %f358;
	selp.f32 	%f360, %f358, %f444, %p217;
	selp.f32 	%f361, %f360, %f444, %p216;
	setp.gt.u32 	%p218, %r70, 64;
	ld.shared.f32 	%f363, [_ZZN3cub18CUB_300001_SM_10006detail6reduce28DeviceReduceSingleTileKernelINS2_10policy_hubIfjN4cuda3__47maximumIvEEE10Policy1000EPfSB_jS8_ffNS5_3std3__410__identityEEEvT0_T1_T2_T3_T4_T6_E12temp_storage+16];
	setp.lt.f32 	%p219, %f361, %f363;
	selp.f32 	%f365, %f363, %f361, %p219;
	selp.f32 	%f366, %f365, %f361, %p218;
	setp.gt.u32 	%p220, %r70, 96;
	ld.shared.f32 	%f368, [_ZZN3cub18CUB_300001_SM_10006detail6reduce28DeviceReduceSingleTileKernelINS2_10policy_hubIfjN4cuda3__47maximumIvEEE10Policy1000EPfSB_jS8_ffNS5_3std3__410__identityEEEvT0_T1_T2_T3_T4_T6_E12temp_storage+20];
	setp.lt.f32 	%p221, %f366, %f368;
	selp.f32 	%f370, %f368, %f366, %p221;
	selp.f32 	%f371, %f370, %f366, %p220;
	setp.gt.u32 	%p222, %r70, 128;
	ld.shared.f32 	%f373, [_ZZN3cub18CUB_300001_SM_10006detail6reduce28DeviceReduceSingleTileKernelINS2_10policy_hubIfjN4cuda3__47maximumIvEEE10Policy1000EPfSB_jS8_ffNS5_3std3__410__identityEEEvT0_T1_T2_T3_T4_T6_E12temp_storage+24];
	setp.lt.f32 	%p223, %f371, %f373;
	selp.f32 	%f375, %f373, %f371, %p223;
	selp.f32 	%f376, %f375, %f371, %p222;
	setp.gt.u32 	%p224, %r70, 160;
	ld.shared.f32 	%f378, [_ZZN3cub18CUB_300001_SM_10006detail6reduce28DeviceReduceSingleTileKernelINS2_10policy_hubIfjN4cuda3__47maximumIvEEE10Policy1000EPfSB_jS8_ffNS5_3std3__410__identityEEEvT0_T1_T2_T3_T4_T6_E12temp_storage+28];
	setp.lt.f32 	%p225, %f376, %f378;
	selp.f32 	%f380, %f378, %f376, %p225;
	selp.f32 	%f381, %f380, %f376, %p224;
	setp.gt.u32 	%p226, %r70, 192;
	ld.shared.f32 	%f383, [_ZZN3cub18CUB_300001_SM_10006detail6reduce28DeviceReduceSingleTileKernelINS2_10policy_hubIfjN4cuda3__47maximumIvEEE10Policy1000EPfSB_jS8_ffNS5_3std3__410__identityEEEvT0_T1_T2_T3_T4_T6_E12temp_storage+32];
	setp.lt.f32 	%p227, %f381, %f383;
	selp.f32 	%f385, %f383, %f381, %p227;
	selp.f32 	%f386, %f385, %f381, %p226;
	setp.gt.u32 	%p228, %r70, 224;
	ld.shared.f32 	%f388, [_ZZN3cub18CUB_300001_SM_10006detail6reduce28DeviceReduceSingleTileKernelINS2_10policy_hubIfjN4cuda3__47maximumIvEEE10Policy1000EPfSB_jS8_ffNS5_3std3__410__identityEEEvT0_T1_T2_T3_T4_T6_E12temp_storage+36];
	setp.lt.f32 	%p229, %f386, %f388;
	selp.f32 	%f390, %f388, %f386, %p229;
	selp.f32 	%f444, %f390, %f386, %p228;
	bra.uni 	$L__BB3_74;
$L__BB3_23:
	mov.u32 	%r13, %tid.x;
	shl.b32 	%r14, %r13, 2;
	mul.wide.u32 	%rd85, %r14, 4;
	add.s64 	%rd75, %rd15, %rd85;
	// begin inline asm
	ld.global.nc.v2.u64 {%rd73, %rd74}, [%rd75];
	// end inline asm
	mov.b64 	{%r232, %r233}, %rd74;
	mov.b64 	{%r234, %r235}, %rd73;
	mov.b32 	%f238, %r235;
	mov.b32 	%f239, %r234;
	mov.b32 	%f240, %r233;
	mov.b32 	%f241, %r232;
	add.s64 	%rd78, %rd75, 4096;
	// begin inline asm
	ld.global.nc.v2.u64 {%rd76, %rd77}, [%rd78];
	// end inline asm
	mov.b64 	{%r236, %r237}, %rd77;
	mov.b64 	{%r238, %r239}, %rd76;
	mov.b32 	%f242, %r239;
	mov.b32 	%f243, %r238;
	mov.b32 	%f244, %r237;
	mov.b32 	%f245, %r236;
	add.s64 	%rd81, %rd75, 8192;
	// begin inline asm
	ld.global.nc.v2.u64 {%rd79, %rd80}, [%rd81];
	// end inline asm
	mov.b64 	{%r240, %r241}, %rd80;
	mov.b64 	{%r242, %r243}, %rd79;
	mov.b32 	%f246, %r243;
	mov.b32 	%f247, %r242;
	mov.b32 	%f248, %r241;
	mov.b32 	%f249, %r240;
	add.s64 	%rd84, %rd75, 12288;
	// begin inline asm
	ld.global.nc.v2.u64 {%rd82, %rd83}, [%rd84];
	// end inline asm
	mov.b64 	{%r244, %r245}, %rd83;
	mov.b64 	{%r246, %r247}, %rd82;
	mov.b32 	%f250, %r247;
	mov.b32 	%f251, %r246;
	mov.b32 	%f252, %r245;
	mov.b32 	%f253, %r244;
	setp.lt.f32 	%p127, %f239, %f238;
	selp.f32 	%f254, %f238, %f239, %p127;
	setp.lt.f32 	%p128, %f241, %f240;
	selp.f32 	%f255, %f240, %f241, %p128;
	setp.lt.f32 	%p129, %f243, %f242;
	selp.f32 	%f256, %f242, %f243, %p129;
	setp.lt.f32 	%p130, %f245, %f244;
	selp.f32 	%f257, %f244, %f245, %p130;
	setp.lt.f32 	%p131, %f247, %f246;
	selp.f32 	%f258, %f246, %f247, %p131;
	setp.lt.f32 	%p132, %f249, %f248;
	selp.f32 	%f259, %f248, %f249, %p132;
	setp.lt.f32 	%p133, %f251, %f250;
	selp.f32 	%f260, %f250, %f251, %p133;
	setp.lt.f32 	%p134, %f253, %f252;
	selp.f32 	%f261, %f252, %f253, %p134;
	setp.lt.f32 	%p135, %f254, %f255;
	selp.f32 	%f262, %f255, %f254, %p135;
	setp.lt.f32 	%p136, %f256, %f257;
	selp.f32 	%f263, %f257, %f256, %p136;
	setp.lt.f32 	%p137, %f258, %f259;
	selp.f32 	%f264, %f259, %f258, %p137;
	setp.lt.f32 	%p138, %f260, %f261;
	selp.f32 	%f265, %f261, %f260, %p138;
	setp.lt.f32 	%p139, %f262, %f263;
	selp.f32 	%f266, %f263, %f262, %p139;
	setp.lt.f32 	%p140, %f264, %f265;
	selp.f32 	%f267, %f265, %f264, %p140;
	setp.lt.f32 	%p141, %f266, %f267;
	selp.f32 	%f430, %f267, %f266, %p141;
	add.s32 	%r15, %r70, -4096;
	setp.lt.u32 	%p142, %r15, 4096;
	mov.b32 	%r399, 4096;
	@%p142 bra 	$L__BB3_27;
	mov.b32 	%r399, 4096;
$L__BB3_25:
	add.s32 	%r249, %r399, %r14;
	mul.wide.u32 	%rd98, %r249, 4;
	add.s64 	%rd88, %rd15, %rd98;
	// begin inline asm
	ld.global.nc.v2.u64 {%rd86, %rd87}, [%rd88];
	// end inline asm
	mov.b64 	{%r250, %r251}, %rd87;
	mov.b64 	{%r252, %r253}, %rd86;
	mov.b32 	%f268, %r253;
	mov.b32 	%f269, %r252;
	mov.b32 	%f270, %r251;
	mov.b32 	%f271, %r250;
	add.s64 	%rd91, %rd88, 4096;
	// begin inline asm
	ld.global.nc.v2.u64 {%rd89, %rd90}, [%rd91];
	// end inline asm
	mov.b64 	{%r254, %r255}, %rd90;
	mov.b64 	{%r256, %r257}, %rd89;
	mov.b32 	%f272, %r257;
	mov.b32 	%f273, %r256;
	mov.b32 	%f274, %r255;
	mov.b32 	%f275, %r254;
	add.s64 	%rd94, %rd88, 8192;
	// begin inline asm
	ld.global.nc.v2.u64 {%rd92, %rd93}, [%rd94];
	// end inline asm
	mov.b64 	{%r258, %r259}, %rd93;
	mov.b64 	{%r260, %r261}, %rd92;
	mov.b32 	%f276, %r261;
	mov.b32 	%f277, %r260;
	mov.b32 	%f278, %r259;
	mov.b32 	%f279, %r258;
	add.s64 	%rd97, %rd88, 12288;
	// begin inline asm
	ld.global.nc.v2.u64 {%rd95, %rd96}, [%rd97];
	// end inline asm
	mov.b64 	{%r262, %r263}, %rd96;
	mov.b64 	{%r264, %r265}, %rd95;
	mov.b32 	%f280, %r265;
	mov.b32 	%f281, %r264;
	mov.b32 	%f282, %r263;
	mov.b32 	%f283, %r262;
	setp.lt.f32 	%p143, %f430, %f269;
	selp.f32 	%f284, %f269, %f430, %p143;
	setp.lt.f32 	%p144, %f268, %f271;
	selp.f32 	%f285, %f271, %f268, %p144;
	setp.lt.f32 	%p145, %f270, %f273;
	selp.f32 	%f286, %f273, %f270, %p145;
	setp.lt.f32 	%p146, %f272, %f275;
	selp.f32 	%f287, %f275, %f272, %p146;
	setp.lt.f32 	%p147, %f274, %f277;
	selp.f32 	%f288, %f277, %f274, %p147;
	setp.lt.f32 	%p148, %f276, %f279;
	selp.f32 	%f289, %f279, %f276, %p148;
	setp.lt.f32 	%p149, %f278, %f281;
	selp.f32 	%f290, %f281, %f278, %p149;
	setp.lt.f32 	%p150, %f280, %f283;
	selp.f32 	%f291, %f283, %f280, %p150;
	setp.lt.f32 	%p151, %f284, %f285;
	selp.f32 	%f292, %f285, %f284, %p151;
	setp.lt.f32 	%p152, %f286, %f287;
	selp.f32 	%f293, %f287, %f286, %p152;
	setp.lt.f32 	%p153, %f288, %f289;
	selp.f32 	%f294, %f289, %f288, %p153;
	setp.lt.f32 	%p154, %f290, %f291;
	selp.f32 	%f295, %f291, %f290, %p154;
	setp.lt.f32 	%p155, %f292, %f293;
	selp.f32 	%f296, %f293, %f292, %p155;
	setp.lt.f32 	%p156, %f294, %f295;
	selp.f32 	%f297, %f295, %f294, %p156;
	setp.lt.f32 	%p157, %f296, %f297;
	selp.f32 	%f298, %f297, %f296, %p157;
	setp.lt.f32 	%p158, %f298, %f282;
	selp.f32 	%f430, %f282, %f298, %p158;
	sub.s32 	%r266, %r70, %r399;
	setp.lt.u32 	%p159, %r266, 4096;
	@%p159 bra 	$L__BB3_35;
	add.s32 	%r399, %r399, 4096;
	setp.le.u32 	%p160, %r399, %r15;
	@%p160 bra 	$L__BB3_25;
$L__BB3_27:
	setp.le.u32 	%p161, %r70, %r399;
	@%p161 bra 	$L__BB3_35;
	sub.s32 	%r19, %r70, %r399;
	setp.ge.s32 	%p162, %r13, %r19;
	@%p162 bra 	$L__BB3_35;
	not.b32 	%r267, %r13;
	add.s32 	%r268, %r70, %r267;
	sub.s32 	%r20, %r268, %r399;
	and.b32  	%r269, %r20, 768;
	setp.eq.s32 	%p163, %r269, 768;
	mov.u32 	%r403, %r13;
	@%p163 bra 	$L__BB3_32;
	add.s32 	%r401, %r13, %r399;
	shr.u32 	%r270, %r20, 8;
	add.s32 	%r271, %r270, 1;
	and.b32  	%r272, %r271, 3;
	neg.s32 	%r400, %r272;
	mov.u32 	%r403, %r13;
$L__BB3_31:
	.pragma "nounroll";
	mul.wide.u32 	%rd100, %r401, 4;
	add.s64 	%rd99, %rd15, %rd100;
	// begin inline asm
	ld.global.nc.u32 %r273, [%rd99];
	// end inline asm
	mov.b32 	%f300, %r273;
	setp.lt.f32 	%p164, %f430, %f300;
	selp.f32 	%f430, %f300, %f430, %p164;
	add.s32 	%r403, %r403, 256;
	add.s32 	%r401, %r401, 256;
	add.s32 	%r400, %r400, 1;
	setp.ne.s32 	%p165, %r400, 0;
	@%p165 bra 	$L__BB3_31;
$L__BB3_32:
	setp.lt.u32 	%p166, %r20, 768;
	@%p166 bra 	$L__BB3_35;
	add.s32 	%r405, %r403, 512;
	add.s32 	%r404, %r403, %r399;
$L__BB3_34:
	mul.wide.u32 	%rd105, %r404, 4;
	add.s64 	%rd101, %rd15, %rd105;
	// begin inline asm
	ld.global.nc.u32 %r274, [%rd101];
	// end inline asm
	mov.b32 	%f301, %r274;
	setp.lt.f32 	%p167, %f430, %f301;
	selp.f32 	%f302, %f301, %f430, %p167;
	add.s32 	%r278, %r404, 256;
	mul.wide.u32 	%rd106, %r278, 4;
	add.s64 	%rd102, %rd15, %rd106;
	// begin inline asm
	ld.global.nc.u32 %r275, [%rd102];
	// end inline asm
	mov.b32 	%f303, %r275;
	setp.lt.f32 	%p168, %f302, %f303;
	selp.f32 	%f304, %f303, %f302, %p168;
	add.s32 	%r279, %r404, 512;
	mul.wide.u32 	%rd107, %r279, 4;
	add.s64 	%rd103, %rd15, %rd107;
	// begin inline asm
	ld.global.nc.u32 %r276, [%rd103];
	// end inline asm
	mov.b32 	%f305, %r276;
	setp.lt.f32 	%p169, %f304, %f305;
	selp.f32 	%f306, %f305, %f304, %p169;
	add.s32 	%r280, %r404, 768;
	mul.wide.u32 	%rd108, %r280, 4;
	add.s64 	%rd104, %rd15, %rd108;
	// begin inline asm
	ld.global.nc.u32 %r277, [%rd104];
	// end inline asm
	mov.b32 	%f307, %r277;
	setp.lt.f32 	%p170, %f306, %f307;
	selp.f32 	%f430, %f307, %f306, %p170;
	add.s32 	%r34, %r405, 1024;
	add.s32 	%r281, %r405, 512;
	add.s32 	%r404, %r404, 1024;
	setp.lt.s32 	%p171, %r281, %r19;
	mov.u32 	%r405, %r34;
	@%p171 bra 	$L__BB3_34;
$L__BB3_35:
	// begin inline asm
	mov.u32 %r282, %laneid;
	// end inline asm
	mov.b32 	%r284, %f430;
	mov.b32 	%r285, 1;
	mov.b32 	%r306, 31;
	mov.b32 	%r307, -1;
	// begin inline asm
	shfl.sync.down.b32 %r283, %r284, %r285, %r306, %r307;
	// end inline asm
	mov.b32 	%f308, %r283;
	setp.gt.s32 	%p172, %r282, 30;
	setp.lt.f32 	%p173, %f430, %f308;
	selp.f32 	%f309, %f308, %f430, %p173;
	selp.f32 	%f310, %f430, %f309, %p172;
	mov.b32 	%r289, %f310;
	mov.b32 	%r290, 2;
	// begin inline asm
	shfl.sync.down.b32 %r288, %r289, %r290, %r306, %r307;
	// end inline asm
	mov.b32 	%f311, %r288;
	setp.gt.s32 	%p174, %r282, 29;
	setp.lt.f32 	%p175, %f310, %f311;
	selp.f32 	%f312, %f311, %f310, %p175;
	selp.f32 	%f313, %f310, %f312, %p174;
	mov.b32 	%r294, %f313;
	mov.b32 	%r295, 4;
	// begin inline asm
	shfl.sync.down.b32 %r293, %r294, %r295, %r306, %r307;
	// end inline asm
	mov.b32 	%f314, %r293;
	setp.gt.s32 	%p176, %r282, 27;
	setp.lt.f32 	%p177, %f313, %f314;
	selp.f32 	%f315, %f314, %f313, %p177;
	selp.f32 	%f316, %f313, %f315, %p176;
	mov.b32 	%r299, %f316;
	mov.b32 	%r300, 8;
	// begin inline asm
	shfl.sync.down.b32 %r298, %r299, %r300, %r306, %r307;
	// end inline asm
	mov.b32 	%f317, %r298;
	setp.gt.s32 	%p178, %r282, 23;
	setp.lt.f32 	%p179, %f316, %f317;
	selp.f32 	%f318, %f317, %f316, %p179;
	selp.f32 	%f319, %f316, %f318, %p178;
	mov.b32 	%r304, %f319;
	mov.b32 	%r305, 16;
	// begin inline asm
	shfl.sync.down.b32 %r303, %r304, %r305, %r306, %r307;
	// end inline asm
	mov.b32 	%f320, %r303;
	setp.gt.s32 	%p180, %r282, 15;
	setp.lt.f32 	%p181, %f319, %f320;
	selp.f32 	%f26, %f320, %f319, %p181;
	selp.f32 	%f444, %f319, %f26, %p180;
	setp.ne.s32 	%p182, %r282, 0;
	@%p182 bra 	$L__BB3_37;
	shr.u32 	%r308, %r13, 3;
	and.b32  	%r309, %r308, 124;
	mov.u32 	%r310, _ZZN3cub18CUB_300001_SM_10006detail6reduce28DeviceReduceSingleTileKernelINS2_10policy_hubIfjN4cuda3__47maximumIvEEE10Policy1000EPfSB_jS8_ffNS5_3std3__410__identityEEEvT0_T1_T2_T3_T4_T6_E12temp_storage;
	add.s32 	%r311, %r310, %r309;
	st.shared.f32 	[%r311+8], %f26;
$L__BB3_37:
	bar.sync 	0;
	setp.ne.s32 	%p183, %r13, 0;
	@%p183 bra 	$L__BB3_74;
	ld.shared.f32 	%f321, [_ZZN3cub18CUB_300001_SM_10006detail6reduce28DeviceReduceSingleTileKernelINS2_10policy_hubIfjN4cuda3__47maximumIvEEE10Policy1000EPfSB_jS8_ffNS5_3std3__410__identityEEEvT0_T1_T2_T3_T4_T6_E12temp_storage+12];
	setp.lt.f32 	%p184, %f444, %f321;
	selp.f32 	%f322, %f321, %f444, %p184;
	ld.shared.f32 	%f323, [_ZZN3cub18CUB_300001_SM_10006detail6reduce28DeviceReduceSingleTileKernelINS2_10policy_hubIfjN4cuda3__47maximumIvEEE10Policy1000EPfSB_jS8_ffNS5_3std3__410__identityEEEvT0_T1_T2_T3_T4_T6_E12temp_storage+16];
	setp.lt.f32 	%p185, %f322, %f323;
	selp.f32 	%f324, %f323, %f322, %p185;
	ld.shared.f32 	%f325, [_ZZN3cub18CUB_300001_SM_10006detail6reduce28DeviceReduceSingleTileKernelINS2_10policy_hubIfjN4cuda3__47maximumIvEEE10Policy1000EPfSB_jS8_ffNS5_3std3__410__identityEEEvT0_T1_T2_T3_T4_T6_E12temp_storage+20];
	setp.lt.f32 	%p186, %f324, %f325;
	selp.f32 	%f326, %f325, %f324, %p186;
	ld.shared.f32 	%f327, [_ZZN3cub18CUB_300001_SM_10006detail6reduce28DeviceReduceSingleTileKernelINS2_10policy_hubIfjN4cuda3__47maximumIvEEE10Policy1000EPfSB_jS8_ffNS5_3std3__410__identityEEEvT0_T1_T2_T3_T4_T6_E12temp_storage+24];
	setp.lt.f32 	%p187, %f326, %f327;
	selp.f32 	%f328, %f327, %f326, %p187;
	ld.shared.f32 	%f329, [_ZZN3cub18CUB_300001_SM_10006detail6reduce28DeviceReduceSingleTileKernelINS2_10policy_hubIfjN4cuda3__47maximumIvEEE10Policy1000EPfSB_jS8_ffNS5_3std3__410__identityEEEvT0_T1_T2_T3_T4_T6_E12temp_storage+28];
	setp.lt.f32 	%p188, %f328, %f329;
	selp.f32 	%f330, %f329, %f328, %p188;
	ld.shared.f32 	%f331, [_ZZN3cub18CUB_300001_SM_10006detail6reduce28DeviceReduceSingleTileKernelINS2_10policy_hubIfjN4cuda3__47maximumIvEEE10Policy1000EPfSB_jS8_ffNS5_3std3__410__identityEEEvT0_T1_T2_T3_T4_T6_E12temp_storage+32];
	setp.lt.f32 	%p189, %f330, %f331;
	selp.f32 	%f332, %f331, %f330, %p189;
	ld.shared.f32 	%f333, [_ZZN3cub18CUB_300001_SM_10006detail6reduce28DeviceReduceSingleTileKernelINS2_10policy_hubIfjN4cuda3__47maximumIvEEE10Policy1000EPfSB_jS8_ffNS5_3std3__410__identityEEEvT0_T1_T2_T3_T4_T6_E12temp_storage+36];
	setp.lt.f32 	%p190, %f332, %f333;
	selp.f32 	%f444, %f333, %f332, %p190;
	bra.uni 	$L__BB3_74;
$L__BB3_39:
	setp.gt.u32 	%p3, %r70, 4095;
	@%p3 bra 	$L__BB3_58;
	mov.u32 	%r36, %tid.x;
	setp.ge.u32 	%p68, %r36, %r70;
	mov.f32 	%f436, 0f00000000;
	mov.u32 	%r409, %r36;
	@%p68 bra 	$L__BB3_42;
	mul.wide.u32 	%rd65, %r36, 4;
	add.s64 	%rd64, %rd15, %rd65;
	// begin inline asm
	ld.global.nc.u32 %r152, [%rd64];
	// end inline asm
	mov.b32 	%f436, %r152;
	add.s32 	%r409, %r36, 256;
$L__BB3_42:
	setp.ge.u32 	%p69, %r409, %r70;
	@%p69 bra 	$L__BB3_49;
	not.b32 	%r153, %r409;
	add.s32 	%r39, %r70, %r153;
	and.b32  	%r154, %r39, 768;
	setp.eq.s32 	%p70, %r154, 768;
	@%p70 bra 	$L__BB3_46;
	mul.wide.u32 	%rd66, %r409, 4;
	add.s64 	%rd120, %rd15, %rd66;
	shr.u32 	%r155, %r39, 8;
	add.s32 	%r156, %r155, 1;
	and.b32  	%r157, %r156, 3;
	neg.s32 	%r407, %r157;
$L__BB3_45:
	.pragma "nounroll";
	// begin inline asm
	ld.global.nc.u32 %r158, [%rd120];
	// end inline asm
	mov.b32 	%f157, %r158;
	setp.lt.f32 	%p71, %f436, %f157;
	selp.f32 	%f436, %f157, %f436, %p71;
	add.s32 	%r409, %r409, 256;
	add.s64 	%rd120, %rd120, 1024;
	add.s32 	%r407, %r407, 1;
	setp.ne.s32 	%p72, %r407, 0;
	@%p72 bra 	$L__BB3_45;
$L__BB3_46:
	setp.lt.u32 	%p73, %r39, 768;
	@%p73 bra 	$L__BB3_49;
	mul.wide.u32 	%rd68, %r409, 4;
	add.s64 	%rd121, %rd15, %rd68;
$L__BB3_48:
	// begin inline asm
	ld.global.nc.u32 %r159, [%rd121];
	// end inline asm
	mov.b32 	%f158, %r159;
	setp.lt.f32 	%p74, %f436, %f158;
	selp.f32 	%f159, %f158, %f436, %p74;
	add.s64 	%rd70, %rd121, 1024;
	// begin inline asm
	ld.global.nc.u32 %r160, [%rd70];
	// end inline asm
	mov.b32 	%f160, %r160;
	setp.lt.f32 	%p75, %f159, %f160;
	selp.f32 	%f161, %f160, %f159, %p75;
	add.s64 	%rd71, %rd121, 2048;
	// begin inline asm
	ld.global.nc.u32 %r161, [%rd71];
	// end inline asm
	mov.b32 	%f162, %r161;
	setp.lt.f32 	%p76, %f161, %f162;
	selp.f32 	%f163, %f162, %f161, %p76;
	add.s64 	%rd72, %rd121, 3072;
	// begin inline asm
	ld.global.nc.u32 %r162, [%rd72];
	// end inline asm
	mov.b32 	%f164, %r162;
	setp.lt.f32 	%p77, %f163, %f164;
	selp.f32 	%f436, %f164, %f163, %p77;
	add.s32 	%r409, %r409, 1024;
	add.s64 	%rd121, %rd121, 4096;
	setp.lt.s32 	%p78, %r409, %r70;
	@%p78 bra 	$L__BB3_48;
$L__BB3_49:
	setp.lt.u32 	%p79, %r70, 256;
	@%p79 bra 	$L__BB3_54;
	// begin inline asm
	mov.u32 %r201, %laneid;
	// end inline asm
	mov.b32 	%r203, %f436;
	mov.b32 	%r204, 1;
	mov.b32 	%r225, 31;
	mov.b32 	%r226, -1;
	// begin inline asm
	shfl.sync.down.b32 %r202, %r203, %r204, %r225, %r226;
	// end inline asm
	mov.b32 	%f212, %r202;
	setp.gt.s32 	%p107, %r201, 30;
	setp.lt.f32 	%p108, %f436, %f212;
	selp.f32 	%f213, %f212, %f436, %p108;
	selp.f32 	%f214, %f436, %f213, %p107;
	mov.b32 	%r208, %f214;
	mov.b32 	%r209, 2;
	// begin inline asm
	shfl.sync.down.b32 %r207, %r208, %r209, %r225, %r226;
	// end inline asm
	mov.b32 	%f215, %r207;
	setp.gt.s32 	%p109, %r201, 29;
	setp.lt.f32 	%p110, %f214, %f215;
	selp.f32 	%f216, %f215, %f214, %p110;
	selp.f32 	%f217, %f214, %f216, %p109;
	mov.b32 	%r213, %f217;
	mov.b32 	%r214, 4;
	// begin inline asm
	shfl.sync.down.b32 %r212, %r213, %r214, %r225, %r226;
	// end inline asm
	mov.b32 	%f218, %r212;
	setp.gt.s32 	%p111, %r201, 27;
	setp.lt.f32 	%p112, %f217, %f218;
	selp.f32 	%f219, %f218, %f217, %p112;
	selp.f32 	%f220, %f217, %f219, %p111;
	mov.b32 	%r218, %f220;
	mov.b32 	%r219, 8;
	// begin inline asm
	shfl.sync.down.b32 %r217, %r218, %r219, %r225, %r226;
	// end inline asm
	mov.b32 	%f221, %r217;
	setp.gt.s32 	%p113, %r201, 23;
	setp.lt.f32 	%p114, %f220, %f221;
	selp.f32 	%f222, %f221, %f220, %p114;
	selp.f32 	%f223, %f220, %f222, %p113;
	mov.b32 	%r223, %f223;
	mov.b32 	%r224, 16;
	// begin inline asm
	shfl.sync.down.b32 %r222, %r223, %r224, %r225, %r226;
	// end inline asm
	mov.b32 	%f224, %r222;
	setp.gt.s32 	%p115, %r201, 15;
	setp.lt.f32 	%p116, %f223, %f224;
	selp.f32 	%f38, %f224, %f223, %p116;
	selp.f32 	%f444, %f223, %f38, %p115;
	setp.ne.s32 	%p117, %r201, 0;
	@%p117 bra 	$L__BB3_52;
	shr.u32 	%r227, %r36, 3;
	and.b32  	%r228, %r227, 124;
	mov.u32 	%r229, _ZZN3cub18CUB_300001_SM_10006detail6reduce28DeviceReduceSingleTileKernelINS2_10policy_hubIfjN4cuda3__47maximumIvEEE10Policy1000EPfSB_jS8_ffNS5_3std3__410__identityEEEvT0_T1_T2_T3_T4_T6_E12temp_storage;
	add.s32 	%r230, %r229, %r228;
	st.shared.f32 	[%r230+8], %f38;
$L__BB3_52:
	bar.sync 	0;
	setp.ne.s32 	%p118, %r36, 0;
	@%p118 bra 	$L__BB3_74;
	ld.shared.f32 	%f225, [_ZZN3cub18CUB_300001_SM_10006detail6reduce28DeviceReduceSingleTileKernelINS2_10policy_hubIfjN4cuda3__47maximumIvEEE10Policy1000EPfSB_jS8_ffNS5_3std3__410__identityEEEvT0_T1_T2_T3_T4_T6_E12temp_storage+12];
	setp.lt.f32 	%p119, %f444, %f225;
	selp.f32 	%f226, %f225, %f444, %p119;
	ld.shared.f32 	%f227, [_ZZN3cub18CUB_300001_SM_10006detail6reduce28DeviceReduceSingleTileKernelINS2_10policy_hubIfjN4cuda3__47maximumIvEEE10Policy1000EPfSB_jS8_ffNS5_3std3__410__identityEEEvT0_T1_T2_T3_T4_T6_E12temp_storage+16];
	setp.lt.f32 	%p120, %f226, %f227;
	selp.f32 	%f228, %f227, %f226, %p120;
	ld.shared.f32 	%f229, [_ZZN3cub18CUB_300001_SM_10006detail6reduce28DeviceReduceSingleTileKernelINS2_10policy_hubIfjN4cuda3__47maximumIvEEE10Policy1000EPfSB_jS8_ffNS5_3std3__410__identityEEEvT0_T1_T2_T3_T4_T6_E12temp_storage+20];
	setp.lt.f32 	%p121, %f228, %f229;
	selp.f32 	%f230, %f229, %f228, %p121;
	ld.shared.f32 	%f231, [_ZZN3cub18CUB_300001_SM_10006detail6reduce28DeviceReduceSingleTileKernelINS2_10policy_hubIfjN4cuda3__47maximumIvEEE10Policy1000EPfSB_jS8_ffNS5_3std3__410__identityEEEvT0_T1_T2_T3_T4_T6_E12temp_storage+24];
	setp.lt.f32 	%p122, %f230, %f231;
	selp.f32 	%f232, %f231, %f230, %p122;
	ld.shared.f32 	%f233, [_ZZN3cub18CUB_300001_SM_10006detail6reduce28DeviceReduceSingleTileKernelINS2_10policy_hubIfjN4cuda3__47maximumIvEEE10Policy1000EPfSB_jS8_ffNS5_3std3__410__identityEEEvT0_T1_T2_T3_T4_T6_E12temp_storage+28];
	setp.lt.f32 	%p123, %f232, %f233;
	selp.f32 	%f234, %f233, %f232, %p123;
	ld.shared.f32 	%f235, [_ZZN3cub18CUB_300001_SM_10006detail6reduce28DeviceReduceSingleTileKernelINS2_10policy_hubIfjN4cuda3__47maximumIvEEE10Policy1000EPfSB_jS8_ffNS5_3std3__410__identityEEEvT0_T1_T2_T3_T4_T6_E12temp_storage+32];
	setp.lt.f32 	%p124, %f234, %f235;
	selp.f32 	%f236, %f235, %f234, %p124;
	ld.shared.f32 	%f237, [_ZZN3cub18CUB_300001_SM_10006detail6reduce28DeviceReduceSingleTileKernelINS2_10policy_hubIfjN4cuda3__47maximumIvEEE10Policy1000EPfSB_jS8_ffNS5_3std3__410__identityEEEvT0_T1_T2_T3_T4_T6_E12temp_storage+36];
	setp.lt.f32 	%p125, %f236, %f237;
	selp.f32 	%f444, %f237, %f236, %p125;
	bra.uni 	$L__BB3_74;
$L__BB3_54:
	// begin inline asm
	mov.u32 %r163, %laneid;
	// end inline asm
	and.b32  	%r189, %r36, 992;
	add.s32 	%r190, %r189, 32;
	setp.gt.u32 	%p80, %r190, %r70;
	not.b32 	%r191, %r189;
	add.s32 	%r192, %r70, %r191;
	selp.b32 	%r187, %r192, 31, %p80;
	mov.b32 	%r165, %f436;
	mov.b32 	%r166, 1;
	mov.b32 	%r188, -1;
	// begin inline asm
	shfl.sync.down.b32 %r164, %r165, %r166, %r187, %r188;
	// end inline asm
	mov.b32 	%f165, %r164;
	setp.lt.s32 	%p81, %r163, %r187;
	setp.lt.f32 	%p82, %f436, %f165;
	selp.f32 	%f166, %f165, %f436, %p82;
	selp.f32 	%f167, %f166, %f436, %p81;
	mov.b32 	%r170, %f167;
	mov.b32 	%r171, 2;
	// begin inline asm
	shfl.sync.down.b32 %r169, %r170, %r171, %r187, %r188;
	// end inline asm
	mov.b32 	%f168, %r169;
	add.s32 	%r193, %r163, 2;
	setp.gt.s32 	%p83, %r193, %r187;
	setp.lt.f32 	%p84, %f167, %f168;
	selp.f32 	%f169, %f168, %f167, %p84;
	selp.f32 	%f170, %f167, %f169, %p83;
	mov.b32 	%r175, %f170;
	mov.b32 	%r176, 4;
	// begin inline asm
	shfl.sync.down.b32 %r174, %r175, %r176, %r187, %r188;
	// end inline asm
	mov.b32 	%f171, %r174;
	add.s32 	%r194, %r163, 4;
	setp.gt.s32 	%p85, %r194, %r187;
	setp.lt.f32 	%p86, %f170, %f171;
	selp.f32 	%f172, %f171, %f170, %p86;
	selp.f32 	%f173, %f170, %f172, %p85;
	mov.b32 	%r180, %f173;
	mov.b32 	%r181, 8;
	// begin inline asm
	shfl.sync.down.b32 %r179, %r180, %r181, %r187, %r188;
	// end inline asm
	mov.b32 	%f174, %r179;
	add.s32 	%r195, %r163, 8;
	setp.gt.s32 	%p87, %r195, %r187;
	setp.lt.f32 	%p88, %f173, %f174;
	selp.f32 	%f175, %f174, %f173, %p88;
	selp.f32 	%f176, %f173, %f175, %p87;
	mov.b32 	%r185, %f176;
	mov.b32 	%r186, 16;
	// begin inline asm
	shfl.sync.down.b32 %r184, %r185, %r186, %r187, %r188;
	// end inline asm
	mov.b32 	%f177, %r184;
	add.s32 	%r196, %r163, 16;
	setp.gt.s32 	%p89, %r196, %r187;
	setp.lt.f32 	%p90, %f176, %f177;
	selp.f32 	%f178, %f177, %f176, %p90;
	selp.f32 	%f444, %f176, %f178, %p89;
	setp.ne.s32 	%p91, %r163, 0;
	@%p91 bra 	$L__BB3_56;
	shr.u32 	%r197, %r36, 3;
	and.b32  	%r198, %r197, 124;
	mov.u32 	%r199, _ZZN3cub18CUB_300001_SM_10006detail6reduce28DeviceReduceSingleTileKernelINS2_10policy_hubIfjN4cuda3__47maximumIvEEE10Policy1000EPfSB_jS8_ffNS5_3std3__410__identityEEEvT0_T1_T2_T3_T4_T6_E12temp_storage;
	add.s32 	%r200, %r199, %r198;
	st.shared.f32 	[%r200+8], %f444;
$L__BB3_56:
	bar.sync 	0;
	setp.ne.s32 	%p92, %r36, 0;
	@%p92 bra 	$L__BB3_74;
	setp.gt.u32 	%p93, %r70, 32;
	ld.shared.f32 	%f179, [_ZZN3cub18CUB_300001_SM_10006detail6reduce28DeviceReduceSingleTileKernelINS2_10policy_hubIfjN4cuda3__47maximumIvEEE10Policy1000EPfSB_jS8_ffNS5_3std3__410__identityEEEvT0_T1_T2_T3_T4_T6_E12temp_storage+12];
	setp.lt.f32 	%p94, %f444, %f179;
	selp.f32 	%f181, %f179, %f444, %p94;
	selp.f32 	%f182, %f181, %f444, %p93;
	setp.gt.u32 	%p95, %r70, 64;
	ld.shared.f32 	%f184, [_ZZN3cub18CUB_300001_SM_10006detail6reduce28DeviceReduceSingleTileKernelINS2_10policy_hubIfjN4cuda3__47maximumIvEEE10Policy1000EPfSB_jS8_ffNS5_3std3__410__identityEEEvT0_T1_T2_T3_T4_T6_E12temp_storage+16];
	setp.lt.f32 	%p96, %f182, %f184;
	selp.f32 	%f186, %f184, %f182, %p96;
	selp.f32 	%f187, %f186, %f182, %p95;
	setp.gt.u32 	%p97, %r70, 96;
	ld.shared.f32 	%f189, [_ZZN3cub18CUB_300001_SM_10006detail6reduce28DeviceReduceSingleTileKernelINS2_10policy_hubIfjN4cuda3__47maximumIvEEE10Policy1000EPfSB_jS8_ffNS5_3std3__410__identityEEEvT0_T1_T2_T3_T4_T6_E12temp_storage+20];
	setp.lt.f32 	%p98, %f187, %f189;
	selp.f32 	%f191, %f189, %f187, %p98;
	selp.f32 	%f192, %f191, %f187, %p97;
	setp.gt.u32 	%p99, %r70, 128;
	ld.shared.f32 	%f194, [_ZZN3cub18CUB_300001_SM_10006detail6reduce28DeviceReduceSingleTileKernelINS2_10policy_hubIfjN4cuda3__47maximumIvEEE10Policy1000EPfSB_jS8_ffNS5_3std3__410__identityEEEvT0_T1_T2_T3_T4_T6_E12temp_storage+24];
	setp.lt.f32 	%p100, %f192, %f194;
	selp.f32 	%f196, %f194, %f192, %p100;
	selp.f32 	%f197, %f196, %f192, %p99;
	setp.gt.u32 	%p101, %r70, 160;
	ld.shared.f32 	%f199, [_ZZN3cub18CUB_300001_SM_10006detail6reduce28DeviceReduceSingleTileKernelINS2_10policy_hubIfjN4cuda3__47maximumIvEEE10Policy1000EPfSB_jS8_ffNS5_3std3__410__identityEEEvT0_T1_T2_T3_T4_T6_E12temp_storage+28];
	setp.lt.f32 	%p102, %f197, %f199;
	selp.f32 	%f201, %f199, %f197, %p102;
	selp.f32 	%f202, %f201, %f197, %p101;
	setp.gt.u32 	%p103, %r70, 192;
	ld.shared.f32 	%f204, [_ZZN3cub18CUB_300001_SM_10006detail6reduce28DeviceReduceSingleTileKernelINS2_10policy_hubIfjN4cuda3__47maximumIvEEE10Policy1000EPfSB_jS8_ffNS5_3std3__410__identityEEEvT0_T1_T2_T3_T4_T6_E12temp_storage+32];
	setp.lt.f32 	%p104, %f202, %f204;
	selp.f32 	%f206, %f204, %f202, %p104;
	selp.f32 	%f207, %f206, %f202, %p103;
	setp.gt.u32 	%p105, %r70, 224;
	ld.shared.f32 	%f209, [_ZZN3cub18CUB_300001_SM_10006detail6reduce28DeviceReduceSingleTileKernelINS2_10policy_hubIfjN4cuda3__47maximumIvEEE10Policy1000EPfSB_jS8_ffNS5_3std3__410__identityEEEvT0_T1_T2_T3_T4_T6_E12temp_storage+36];
	setp.lt.f32 	%p106, %f207, %f209;
	selp.f32 	%f211, %f209, %f207, %p106;
	selp.f32 	%f444, %f211, %f207, %p105;
	bra.uni 	$L__BB3_74;
$L__BB3_58:
	mov.u32 	%r48, %tid.x;
	mul.wide.u32 	%rd34, %r48, 4;
	add.s64 	%rd18, %rd15, %rd34;
	// begin inline asm
	ld.global.nc.u32 %r71, [%rd18];
	// end inline asm
	mov.b32 	%f59, %r71;
	add.s64 	%rd19, %rd18, 1024;
	// begin inline asm
	ld.global.nc.u32 %r72, [%rd19];
	// end inline asm
	mov.b32 	%f60, %r72;
	add.s64 	%rd20, %rd18, 2048;
	// begin inline asm
	ld.global.nc.u32 %r73, [%rd20];
	// end inline asm
	mov.b32 	%f61, %r73;
	add.s64 	%rd21, %rd18, 3072;
	// begin inline asm
	ld.global.nc.u32 %r74, [%rd21];
	// end inline asm
	mov.b32 	%f62, %r74;
	add.s64 	%rd22, %rd18, 4096;
	// begin inline asm
	ld.global.nc.u32 %r75, [%rd22];
	// end inline asm
	mov.b32 	%f63, %r75;
	add.s64 	%rd23, %rd18, 5120;
	// begin inline asm
	ld.global.nc.u32 %r76, [%rd23];
	// end inline asm
	mov.b32 	%f64, %r76;
	add.s64 	%rd24, %rd18, 6144;
	// begin inline asm
	ld.global.nc.u32 %r77, [%rd24];
	// end inline asm
	mov.b32 	%f65, %r77;
	add.s64 	%rd25, %rd18, 7168;
	// begin inline asm
	ld.global.nc.u32 %r78, [%rd25];
	// end inline asm
	mov.b32 	%f66, %r78;
	add.s64 	%rd26, %rd18, 8192;
	// begin inline asm
	ld.global.nc.u32 %r79, [%rd26];
	// end inline asm
	mov.b32 	%f67, %r79;
	add.s64 	%rd27, %rd18, 9216;
	// begin inline asm
	ld.global.nc.u32 %r80, [%rd27];
	// end inline asm
	mov.b32 	%f68, %r80;
	add.s64 	%rd28, %rd18, 10240;
	// begin inline asm
	ld.global.nc.u32 %r81, [%rd28];
	// end inline asm
	mov.b32 	%f69, %r81;
	add.s64 	%rd29, %rd18, 11264;
	// begin inline asm
	ld.global.nc.u32 %r82, [%rd29];
	// end inline asm
	mov.b32 	%f70, %r82;
	add.s64 	%rd30, %rd18, 12288;
	// begin inline asm
	ld.global.nc.u32 %r83, [%rd30];
	// end inline asm
	mov.b32 	%f71, %r83;
	add.s64 	%rd31, %rd18, 13312;
	// begin inline asm
	ld.global.nc.u32 %r84, [%rd31];
	// end inline asm
	mov.b32 	%f72, %r84;
	add.s64 	%rd32, %rd18, 14336;
	// begin inline asm
	ld.global.nc.u32 %r85, [%rd32];
	// end inline asm
	mov.b32 	%f73, %r85;
	add.s64 	%rd33, %rd18, 15360;
	// begin inline asm
	ld.global.nc.u32 %r86, [%rd33];
	// end inline asm
	mov.b32 	%f74, %r86;
	setp.lt.f32 	%p4, %f59, %f60;
	selp.f32 	%f75, %f60, %f59, %p4;
	setp.lt.f32 	%p5, %f61, %f62;
	selp.f32 	%f76, %f62, %f61, %p5;
	setp.lt.f32 	%p6, %f63, %f64;
	selp.f32 	%f77, %f64, %f63, %p6;
	setp.lt.f32 	%p7, %f65, %f66;
	selp.f32 	%f78, %f66, %f65, %p7;
	setp.lt.f32 	%p8, %f67, %f68;
	selp.f32 	%f79, %f68, %f67, %p8;
	setp.lt.f32 	%p9, %f69, %f70;
	selp.f32 	%f80, %f70, %f69, %p9;
	setp.lt.f32 	%p10, %f71, %f72;
	selp.f32 	%f81, %f72, %f71, %p10;
	setp.lt.f32 	%p11, %f73, %f74;
	selp.f32 	%f82, %f74, %f73, %p11;
	setp.lt.f32 	%p12, %f75, %f76;
	selp.f32 	%f83, %f76, %f75, %p12;
	setp.lt.f32 	%p13, %f77, %f78;
	selp.f32 	%f84, %f78, %f77, %p13;
	setp.lt.f32 	%p14, %f79, %f80;
	selp.f32 	%f85, %f80, %f79, %p14;
	setp.lt.f32 	%p15, %f81, %f82;
	selp.f32 	%f86, %f82, %f81, %p15;
	setp.lt.f32 	%p16, %f83, %f84;
	selp.f32 	%f87, %f84, %f83, %p16;
	setp.lt.f32 	%p17, %f85, %f86;
	selp.f32 	%f88, %f86, %f85, %p17;
	setp.lt.f32 	%p18, %f87, %f88;
	selp.f32 	%f443, %f88, %f87, %p18;
	add.s32 	%r49, %r70, -4096;
	setp.lt.u32 	%p19, %r49, 4096;
	mov.b32 	%r412, 4096;
	@%p19 bra 	$L__BB3_62;
	mov.b32 	%r412, 4096;
$L__BB3_60:
	add.s32 	%r105, %r48, %r412;
	mul.wide.u32 	%rd51, %r105, 4;
	add.s64 	%rd35, %rd15, %rd51;
	// begin inline asm
	ld.global.nc.u32 %r89, [%rd35];
	// end inline asm
	mov.b32 	%f89, %r89;
	mul.wide.u32 	%rd52, %r412, 4;
	add.s64 	%rd53, %rd18, %rd52;
	add.s64 	%rd36, %rd53, 1024;
	// begin inline asm
	ld.global.nc.u32 %r90, [%rd36];
	// end inline asm
	mov.b32 	%f90, %r90;
	add.s64 	%rd37, %rd53, 2048;
	// begin inline asm
	ld.global.nc.u32 %r91, [%rd37];
	// end inline asm
	mov.b32 	%f91, %r91;
	add.s64 	%rd38, %rd53, 3072;
	// begin inline asm
	ld.global.nc.u32 %r92, [%rd38];
	// end inline asm
	mov.b32 	%f92, %r92;
	add.s64 	%rd39, %rd53, 4096;
	// begin inline asm
	ld.global.nc.u32 %r93, [%rd39];
	// end inline asm
	mov.b32 	%f93, %r93;
	add.s64 	%rd40, %rd53, 5120;
	// begin inline asm
	ld.global.nc.u32 %r94, [%rd40];
	// end inline asm
	mov.b32 	%f94, %r94;
	add.s64 	%rd41, %rd53, 6144;
	// begin inline asm
	ld.global.nc.u32 %r95, [%rd41];
	// end inline asm
	mov.b32 	%f95, %r95;
	add.s64 	%rd42, %rd53, 7168;
	// begin inline asm
	ld.global.nc.u32 %r96, [%rd42];
	// end inline asm
	mov.b32 	%f96, %r96;
	add.s64 	%rd43, %rd53, 8192;
	// begin inline asm
	ld.global.nc.u32 %r97, [%rd43];
	// end inline asm
	mov.b32 	%f97, %r97;
	add.s64 	%rd44, %rd53, 9216;
	// begin inline asm
	ld.global.nc.u32 %r98, [%rd44];
	// end inline asm
	mov.b32 	%f98, %r98;
	add.s64 	%rd45, %rd53, 10240;
	// begin inline asm
	ld.global.nc.u32 %r99, [%rd45];
	// end inline asm
	mov.b32 	%f99, %r99;
	add.s64 	%rd46, %rd53, 11264;
	// begin inline asm
	ld.global.nc.u32 %r100, [%rd46];
	// end inline asm
	mov.b32 	%f100, %r100;
	add.s64 	%rd47, %rd53, 12288;
	// begin inline asm
	ld.global.nc.u32 %r101, [%rd47];
	// end inline asm
	mov.b32 	%f101, %r101;
	add.s64 	%rd48, %rd53, 13312;
	// begin inline asm
	ld.global.nc.u32 %r102, [%rd48];
	// end inline asm
	mov.b32 	%f102, %r102;
	add.s64 	%rd49, %rd53, 14336;
	// begin inline asm
	ld.global.nc.u32 %r103, [%rd49];
	// end inline asm
	mov.b32 	%f103, %r103;
	add.s64 	%rd50, %rd53, 15360;
	// begin inline asm
	ld.global.nc.u32 %r104, [%rd50];
	// end inline asm
	mov.b32 	%f104, %r104;
	setp.lt.f32 	%p20, %f443, %f89;
	selp.f32 	%f105, %f89, %f443, %p20;
	setp.lt.f32 	%p21, %f90, %f91;
	selp.f32 	%f106, %f91, %f90, %p21;
	setp.lt.f32 	%p22, %f92, %f93;
	selp.f32 	%f107, %f93, %f92, %p22;
	setp.lt.f32 	%p23, %f94, %f95;
	selp.f32 	%f108, %f95, %f94, %p23;
	setp.lt.f32 	%p24, %f96, %f97;
	selp.f32 	%f109, %f97, %f96, %p24;
	setp.lt.f32 	%p25, %f98, %f99;
	selp.f32 	%f110, %f99, %f98, %p25;
	setp.lt.f32 	%p26, %f100, %f101;
	selp.f32 	%f111, %f101, %f100, %p26;
	setp.lt.f32 	%p27, %f102, %f103;
	selp.f32 	%f112, %f103, %f102, %p27;
	setp.lt.f32 	%p28, %f105, %f106;
	selp.f32 	%f113, %f106, %f105, %p28;
	setp.lt.f32 	%p29, %f107, %f108;
	selp.f32 	%f114, %f108, %f107, %p29;
	setp.lt.f32 	%p30, %f109, %f110;
	selp.f32 	%f115, %f110, %f109, %p30;
	setp.lt.f32 	%p31, %f111, %f112;
	selp.f32 	%f116, %f112, %f111, %p31;
	setp.lt.f32 	%p32, %f113, %f114;
	selp.f32 	%f117, %f114, %f113, %p32;
	setp.lt.f32 	%p33, %f115, %f116;
	selp.f32 	%f118, %f116, %f115, %p33;
	setp.lt.f32 	%p34, %f117, %f118;
	selp.f32 	%f119, %f118, %f117, %p34;
	setp.lt.f32 	%p35, %f119, %f104;
	selp.f32 	%f443, %f104, %f119, %p35;
	sub.s32 	%r106, %r70, %r412;
	setp.lt.u32 	%p36, %r106, 4096;
	@%p36 bra 	$L__BB3_70;
	add.s32 	%r412, %r412, 4096;
	setp.le.u32 	%p37, %r412, %r49;
	@%p37 bra 	$L__BB3_60;
$L__BB3_62:
	setp.le.u32 	%p38, %r70, %r412;
	@%p38 bra 	$L__BB3_70;
	sub.s32 	%r53, %r70, %r412;
	setp.ge.s32 	%p39, %r48, %r53;
	@%p39 bra 	$L__BB3_70;
	not.b32 	%r107, %r48;
	add.s32 	%r108, %r70, %r107;
	sub.s32 	%r54, %r108, %r412;
	and.b32  	%r109, %r54, 768;
	setp.eq.s32 	%p40, %r109, 768;
	mov.u32 	%r416, %r48;
	@%p40 bra 	$L__BB3_67;
	add.s32 	%r414, %r48, %r412;
	shr.u32 	%r110, %r54, 8;
	add.s32 	%r111, %r110, 1;
	and.b32  	%r112, %r111, 3;
	neg.s32 	%r413, %r112;
	mov.u32 	%r416, %r48;
$L__BB3_66:
	.pragma "nounroll";
	mul.wide.u32 	%rd55, %r414, 4;
	add.s64 	%rd54, %rd15, %rd55;
	// begin inline asm
	ld.global.nc.u32 %r113, [%rd54];
	// end inline asm
	mov.b32 	%f121, %r113;
	setp.lt.f32 	%p41, %f443, %f121;
	selp.f32 	%f443, %f121, %f443, %p41;
	add.s32 	%r416, %r416, 256;
	add.s32 	%r414, %r414, 256;
	add.s32 	%r413, %r413, 1;
	setp.ne.s32 	%p42, %r413, 0;
	@%p42 bra 	$L__BB3_66;
$L__BB3_67:
	setp.lt.u32 	%p43, %r54, 768;
	@%p43 bra 	$L__BB3_70;
	add.s32 	%r418, %r416, 512;
	add.s32 	%r417, %r416, %r412;
$L__BB3_69:
	mul.wide.u32 	%rd60, %r417, 4;
	add.s64 	%rd56, %rd15, %rd60;
	// begin inline asm
	ld.global.nc.u32 %r114, [%rd56];
	// end inline asm
	mov.b32 	%f122, %r114;
	setp.lt.f32 	%p44, %f443, %f122;
	selp.f32 	%f123, %f122, %f443, %p44;
	add.s32 	%r118, %r417, 256;
	mul.wide.u32 	%rd61, %r118, 4;
	add.s64 	%rd57, %rd15, %rd61;
	// begin inline asm
	ld.global.nc.u32 %r115, [%rd57];
	// end inline asm
	mov.b32 	%f124, %r115;
	setp.lt.f32 	%p45, %f123, %f124;
	selp.f32 	%f125, %f124, %f123, %p45;
	add.s32 	%r119, %r417, 512;
	mul.wide.u32 	%rd62, %r119, 4;
	add.s64 	%rd58, %rd15, %rd62;
	// begin inline asm
	ld.global.nc.u32 %r116, [%rd58];
	// end inline asm
	mov.b32 	%f126, %r116;
	setp.lt.f32 	%p46, %f125, %f126;
	selp.f32 	%f127, %f126, %f125, %p46;
	add.s32 	%r120, %r417, 768;
	mul.wide.u32 	%rd63, %r120, 4;
	add.s64 	%rd59, %rd15, %rd63;
	// begin inline asm
	ld.global.nc.u32 %r117, [%rd59];
	// end inline asm
	mov.b32 	%f128, %r117;
	setp.lt.f32 	%p47, %f127, %f128;
	selp.f32 	%f443, %f128, %f127, %p47;
	add.s32 	%r68, %r418, 1024;
	add.s32 	%r121, %r418, 512;
	add.s32 	%r417, %r417, 1024;
	setp.lt.s32 	%p48, %r121, %r53;
	mov.u32 	%r418, %r68;
	@%p48 bra 	$L__BB3_69;
$L__BB3_70:
	// begin inline asm
	mov.u32 %r122, %laneid;
	// end inline asm
	mov.b32 	%r124, %f443;
	mov.b32 	%r125, 1;
	mov.b32 	%r146, 31;
	mov.b32 	%r147, -1;
	// begin inline asm
	shfl.sync.down.b32 %r123, %r124, %r125, %r146, %r147;
	// end inline asm
	mov.b32 	%f129, %r123;
	setp.gt.s32 	%p49, %r122, 30;
	setp.lt.f32 	%p50, %f443, %f129;
	selp.f32 	%f130, %f129, %f443, %p50;
	selp.f32 	%f131, %f443, %f130, %p49;
	mov.b32 	%r129, %f131;
	mov.b32 	%r130, 2;
	// begin inline asm
	shfl.sync.down.b32 %r128, %r129, %r130, %r146, %r147;
	// end inline asm
	mov.b32 	%f132, %r128;
	setp.gt.s32 	%p51, %r122, 29;
	setp.lt.f32 	%p52, %f131, %f132;
	selp.f32 	%f133, %f132, %f131, %p52;
	selp.f32 	%f134, %f131, %f133, %p51;
	mov.b32 	%r134, %f134;
	mov.b32 	%r135, 4;
	// begin inline asm
	shfl.sync.down.b32 %r133, %r134, %r135, %r146, %r147;
	// end inline asm
	mov.b32 	%f135, %r133;
	setp.gt.s32 	%p53, %r122, 27;
	setp.lt.f32 	%p54, %f134, %f135;
	selp.f32 	%f136, %f135, %f134, %p54;
	selp.f32 	%f137, %f134, %f136, %p53;
	mov.b32 	%r139, %f137;
	mov.b32 	%r140, 8;
	// begin inline asm
	shfl.sync.down.b32 %r138, %r139, %r140, %r146, %r147;
	// end inline asm
	mov.b32 	%f138, %r138;
	setp.gt.s32 	%p55, %r122, 23;
	setp.lt.f32 	%p56, %f137, %f138;
	selp.f32 	%f139, %f138, %f137, %p56;
	selp.f32 	%f140, %f137, %f139, %p55;
	mov.b32 	%r144, %f140;
	mov.b32 	%r145, 16;
	// begin inline asm
	shfl.sync.down.b32 %r143, %r144, %r145, %r146, %r147;
	// end inline asm
	mov.b32 	%f141, %r143;
	setp.gt.s32 	%p57, %r122, 15;
	setp.lt.f32 	%p58, %f140, %f141;
	selp.f32 	%f54, %f141, %f140, %p58;
	selp.f32 	%f444, %f140, %f54, %p57;
	setp.ne.s32 	%p59, %r122, 0;
	@%p59 bra 	$L__BB3_72;
	shr.u32 	%r148, %r48, 3;
	and.b32  	%r149, %r148, 124;
	mov.u32 	%r150, _ZZN3cub18CUB_300001_SM_10006detail6reduce28DeviceReduceSingleTileKernelINS2_10policy_hubIfjN4cuda3__47maximumIvEEE10Policy1000EPfSB_jS8_ffNS5_3std3__410__identityEEEvT0_T1_T2_T3_T4_T6_E12temp_storage;
	add.s32 	%r151, %r150, %r149;
	st.shared.f32 	[%r151+8], %f54;
$L__BB3_72:
	bar.sync 	0;
	setp.ne.s32 	%p60, %r48, 0;
	@%p60 bra 	$L__BB3_74;
	ld.shared.f32 	%f142, [_ZZN3cub18CUB_300001_SM_10006detail6reduce28DeviceReduceSingleTileKernelINS2_10policy_hubIfjN4cuda3__47maximumIvEEE10Policy1000EPfSB_jS8_ffNS5_3std3__410__identityEEEvT0_T1_T2_T3_T4_T6_E12temp_storage+12];
	setp.lt.f32 	%p61, %f444, %f142;
	selp.f32 	%f143, %f142, %f444, %p61;
	ld.shared.f32 	%f144, [_ZZN3cub18CUB_300001_SM_10006detail6reduce28DeviceReduceSingleTileKernelINS2_10policy_hubIfjN4cuda3__47maximumIvEEE10Policy1000EPfSB_jS8_ffNS5_3std3__410__identityEEEvT0_T1_T2_T3_T4_T6_E12temp_storage+16];
	setp.lt.f32 	%p62, %f143, %f144;
	selp.f32 	%f145, %f144, %f143, %p62;
	ld.shared.f32 	%f146, [_ZZN3cub18CUB_300001_SM_10006detail6reduce28DeviceReduceSingleTileKernelINS2_10policy_hubIfjN4cuda3__47maximumIvEEE10Policy1000EPfSB_jS8_ffNS5_3std3__410__identityEEEvT0_T1_T2_T3_T4_T6_E12temp_storage+20];
	setp.lt.f32 	%p63, %f145, %f146;
	selp.f32 	%f147, %f146, %f145, %p63;
	ld.shared.f32 	%f148, [_ZZN3cub18CUB_300001_SM_10006detail6reduce28DeviceReduceSingleTileKernelINS2_10policy_hubIfjN4cuda3__47maximumIvEEE10Policy1000EPfSB_jS8_ffNS5_3std3__410__identityEEEvT0_T1_T2_T3_T4_T6_E12temp_storage+24];
	setp.lt.f32 	%p64, %f147, %f148;
	selp.f32 	%f149, %f148, %f147, %p64;
	ld.shared.f32 	%f150, [_ZZN3cub18CUB_300001_SM_10006detail6reduce28DeviceReduceSingleTileKernelINS2_10policy_hubIfjN4cuda3__47maximumIvEEE10Policy1000EPfSB_jS8_ffNS5_3std3__410__identityEEEvT0_T1_T2_T3_T4_T6_E12temp_storage+28];
	setp.lt.f32 	%p65, %f149, %f150;
	selp.f32 	%f151, %f150, %f149, %p65;
	ld.shared.f32 	%f152, [_ZZN3cub18CUB_300001_SM_10006detail6reduce28DeviceReduceSingleTileKernelINS2_10policy_hubIfjN4cuda3__47maximumIvEEE10Policy1000EPfSB_jS8_ffNS5_3std3__410__identityEEEvT0_T1_T2_T3_T4_T6_E12temp_storage+32];
	setp.lt.f32 	%p66, %f151, %f152;
	selp.f32 	%f153, %f152, %f151, %p66;
	ld.shared.f32 	%f154, [_ZZN3cub18CUB_300001_SM_10006detail6reduce28DeviceReduceSingleTileKernelINS2_10policy_hubIfjN4cuda3__47maximumIvEEE10Policy1000EPfSB_jS8_ffNS5_3std3__410__identityEEEvT0_T1_T2_T3_T4_T6_E12temp_storage+36];
	setp.lt.f32 	%p67, %f153, %f154;
	selp.f32 	%f444, %f154, %f153, %p67;
$L__BB3_74:
	mov.u32 	%r391, %tid.x;
	setp.ne.s32 	%p249, %r391, 0;
	@%p249 bra 	$L__BB3_76;
	setp.lt.f32 	%p250, %f58, %f444;
	selp.f32 	%f417, %f444, %f58, %p250;
	st.global.f32 	[%rd1], %f417;
$L__BB3_76:
	ret;

}
	// .globl	_ZN3cub18CUB_300001_SM_10006detail6reduce18DeviceReduceKernelINS2_10policy_hubIfjN4cuda3__47maximumIvEEE10Policy1000EPfjS8_fNS5_3std3__410__identityEEEvT0_PT3_T1_NS0_13GridEvenShareISI_EET2_T4_
.visible .entry _ZN3cub18CUB_300001_SM_10006detail6reduce18DeviceReduceKernelINS2_10policy_hubIfjN4cuda3__47maximumIvEEE10Policy1000EPfjS8_fNS5_3std3__410__identityEEEvT0_PT3_T1_NS0_13GridEvenShareISI_EET2_T4_(
	.param .u64 .ptr .align 1 _ZN3cub18CUB_300001_SM_10006detail6reduce18DeviceReduceKernelINS2_10policy_hubIfjN4cuda3__47maximumIvEEE10Policy1000EPfjS8_fNS5_3std3__410__identityEEEvT0_PT3_T1_NS0_13GridEvenShareISI_EET2_T4__param_0,
	.param .u64 .ptr .align 1 _ZN3cub18CUB_300001_SM_10006detail6reduce18DeviceReduceKernelINS2_10policy_hubIfjN4cuda3__47maximumIvEEE10Policy1000EPfjS8_fNS5_3std3__410__identityEEEvT0_PT3_T1_NS0_13GridEvenShareISI_EET2_T4__param_1,
	.param .u32 _ZN3cub18CUB_300001_SM_10006detail6reduce18DeviceReduceKernelINS2_10policy_hubIfjN4cuda3__47maximumIvEEE10Policy1000EPfjS8_fNS5_3std3__410__identityEEEvT0_PT3_T1_NS0_13GridEvenShareISI_EET2_T4__param_2,
	.param .align 4 .b8 _ZN3cub18CUB_300001_SM_10006detail6reduce18DeviceReduceKernelINS2_10policy_hubIfjN4cuda3__47maximumIvEEE10Policy1000EPfjS8_fNS5_3std3__410__identityEEEvT0_PT3_T1_NS0_13GridEvenShareISI_EET2_T4__param_3[40],
	.param .align 1 .b8 _ZN3cub18CUB_300001_SM_10006detail6reduce18DeviceReduceKernelINS2_10policy_hubIfjN4cuda3__47maximumIvEEE10Policy1000EPfjS8_fNS5_3std3__410__identityEEEvT0_PT3_T1_NS0_13GridEvenShareISI_EET2_T4__param_4[1],
	.param .align 1 .b8 _ZN3cub18CUB_300001_SM_10006detail6reduce18DeviceReduceKernelINS2_10policy_hubIfjN4cuda3__47maximumIvEEE10Policy1000EPfjS8_fNS5_3std3__410__identityEEEvT0_PT3_T1_NS0_13GridEvenShareISI_EET2_T4__param_5[1]
)
.maxntid 256
{
	.reg .pred 	%p<249>;
	.reg .b32 	%r<478>;
	.reg .b32 	%f<439>;
	.reg .b64 	%rd<112>;
	// demoted variable
	.shared .align 4 .b8 _ZZN3cub18CUB_300001_SM_10006detail6reduce18DeviceReduceKernelINS2_10policy_hubIfjN4cuda3__47maximumIvEEE10Policy1000EPfjS8_fNS5_3std3__410__identityEEEvT0_PT3_T1_NS0_13GridEvenShareISI_EET2_T4_E12temp_storage[44];
	ld.param.u32 	%r1, [_ZN3cub18CUB_300001_SM_10006detail6reduce18DeviceReduceKernelINS2_10policy_hubIfjN4cuda3__47maximumIvEEE10Policy1000EPfjS8_fNS5_3std3__410__identityEEEvT0_PT3_T1_NS0_13GridEvenShareISI_EET2_T4__param_3+20];
	ld.param.u64 	%rd1, [_ZN3cub18CUB_300001_SM_10006detail6reduce18DeviceReduceKernelINS2_10policy_hubIfjN4cuda3__47maximumIvEEE10Policy1000EPfjS8_fNS5_3std3__410__identityEEEvT0_PT3_T1_NS0_13GridEvenShareISI_EET2_T4__param_0];
	ld.param.u32 	%r2, [_ZN3cub18CUB_300001_SM_10006detail6reduce18DeviceReduceKernelINS2_10policy_hubIfjN4cuda3__47maximumIvEEE10Policy1000EPfjS8_fNS5_3std3__410__identityEEEvT0_PT3_T1_NS0_13GridEvenShareISI_EET2_T4__param_3+24];
	mov.u32 	%r3, %ctaid.x;
	shl.b32 	%r4, %r2, 12;
	shl.b32 	%r5, %r3, 12;
	and.b64  	%rd3, %rd1, 15;
	setp.ne.s64 	%p1, %rd3, 0;
	@%p1 bra 	$L__BB4_36;
	sub.s32 	%r6, %r1, %r5;
	setp.gt.u32 	%p125, %r6, 4095;
	@%p125 bra 	$L__BB4_20;
	mov.u32 	%r7, %tid.x;
	setp.ge.u32 	%p190, %r7, %r6;
	mov.f32 	%f419, 0f00000000;
	mov.u32 	%r448, %r7;
	@%p190 bra 	$L__BB4_4;
	add.s32 	%r359, %r5, %r7;
	mul.wide.u32 	%rd97, %r359, 4;
	add.s64 	%rd96, %rd1, %rd97;
	// begin inline asm
	ld.global.nc.u32 %r358, [%rd96];
	// end inline asm
	mov.b32 	%f419, %r358;
	add.s32 	%r448, %r7, 256;
$L__BB4_4:
	setp.ge.u32 	%p191, %r448, %r6;
	@%p191 bra 	$L__BB4_11;
	not.b32 	%r360, %r448;
	add.s32 	%r10, %r1, %r360;
	and.b32  	%r361, %r10, 768;
	setp.eq.s32 	%p192, %r361, 768;
	@%p192 bra 	$L__BB4_8;
	add.s32 	%r446, %r448, %r5;
	shr.u32 	%r362, %r10, 8;
	add.s32 	%r363, %r362, 1;
	and.b32  	%r364, %r363, 3;
	neg.s32 	%r445, %r364;
$L__BB4_7:
	.pragma "nounroll";
	mul.wide.u32 	%rd99, %r446, 4;
	add.s64 	%rd98, %rd1, %rd99;
	// begin inline asm
	ld.global.nc.u32 %r365, [%rd98];
	// end inline asm
	mov.b32 	%f333, %r365;
	setp.lt.f32 	%p193, %f419, %f333;
	selp.f32 	%f419, %f333, %f419, %p193;
	add.s32 	%r448, %r448, 256;
	add.s32 	%r446, %r446, 256;
	add.s32 	%r445, %r445, 1;
	setp.ne.s32 	%p194, %r445, 0;
	@%p194 bra 	$L__BB4_7;
$L__BB4_8:
	sub.s32 	%r366, %r10, %r5;
	setp.lt.u32 	%p195, %r366, 768;
	@%p195 bra 	$L__BB4_11;
	add.s32 	%r450, %r448, 512;
	add.s32 	%r449, %r448, %r5;
$L__BB4_10:
	mul.wide.u32 	%rd104, %r449, 4;
	add.s64 	%rd100, %rd1, %rd104;
	// begin inline asm
	ld.global.nc.u32 %r367, [%rd100];
	// end inline asm
	mov.b32 	%f334, %r367;
	setp.lt.f32 	%p196, %f419, %f334;
	selp.f32 	%f335, %f334, %f419, %p196;
	add.s32 	%r371, %r449, 256;
	mul.wide.u32 	%rd105, %r371, 4;
	add.s64 	%rd101, %rd1, %rd105;
	// begin inline asm
	ld.global.nc.u32 %r368, [%rd101];
	// end inline asm
	mov.b32 	%f336, %r368;
	setp.lt.f32 	%p197, %f335, %f336;
	selp.f32 	%f337, %f336, %f335, %p197;
	add.s32 	%r372, %r449, 512;
	mul.wide.u32 	%rd106, %r372, 4;
	add.s64 	%rd102, %rd1, %rd106;
	// begin inline asm
	ld.global.nc.u32 %r369, [%rd102];
	// end inline asm
	mov.b32 	%f338, %r369;
	setp.lt.f32 	%p198, %f337, %f338;
	selp.f32 	%f339, %f338, %f337, %p198;
	add.s32 	%r373, %r449, 768;
	mul.wide.u32 	%rd107, %r373, 4;
	add.s64 	%rd103, %rd1, %rd107;
	// begin inline asm
	ld.global.nc.u32 %r370, [%rd103];
	// end inline asm
	mov.b32 	%f340, %r370;
	setp.lt.f32 	%p199, %f339, %f340;
	selp.f32 	%f419, %f340, %f339, %p199;
	add.s32 	%r24, %r450, 1024;
	add.s32 	%r374, %r450, 512;
	add.s32 	%r449, %r449, 1024;
	setp.lt.s32 	%p200, %r374, %r6;
	mov.u32 	%r450, %r24;
	@%p200 bra 	$L__BB4_10;
$L__BB4_11:
	setp.lt.u32 	%p201, %r6, 256;
	@%p201 bra 	$L__BB4_16;
	// begin inline asm
	mov.u32 %r413, %laneid;
	// end inline asm
	mov.b32 	%r415, %f419;
	mov.b32 	%r416, 1;
	mov.b32 	%r437, 31;
	mov.b32 	%r438, -1;
	// begin inline asm
	shfl.sync.down.b32 %r414, %r415, %r416, %r437, %r438;
	// end inline asm
	mov.b32 	%f388, %r414;
	setp.gt.s32 	%p229, %r413, 30;
	setp.lt.f32 	%p230, %f419, %f388;
	selp.f32 	%f389, %f388, %f419, %p230;
	selp.f32 	%f390, %f419, %f389, %p229;
	mov.b32 	%r420, %f390;
	mov.b32 	%r421, 2;
	// begin inline asm
	shfl.sync.down.b32 %r419, %r420, %r421, %r437, %r438;
	// end inline asm
	mov.b32 	%f391, %r419;
	setp.gt.s32 	%p231, %r413, 29;
	setp.lt.f32 	%p232, %f390, %f391;
	selp.f32 	%f392, %f391, %f390, %p232;
	selp.f32 	%f393, %f390, %f392, %p231;
	mov.b32 	%r425, %f393;
	mov.b32 	%r426, 4;
	// begin inline asm
	shfl.sync.down.b32 %r424, %r425, %r426, %r437, %r438;
	// end inline asm
	mov.b32 	%f394, %r424;
	setp.gt.s32 	%p233, %r413, 27;
	setp.lt.f32 	%p234, %f393, %f394;
	selp.f32 	%f395, %f394, %f393, %p234;
	selp.f32 	%f396, %f393, %f395, %p233;
	mov.b32 	%r430, %f396;
	mov.b32 	%r431, 8;
	// begin inline asm
	shfl.sync.down.b32 %r429, %r430, %r431, %r437, %r438;
	// end inline asm
	mov.b32 	%f397, %r429;
	setp.gt.s32 	%p235, %r413, 23;
	setp.lt.f32 	%p236, %f396, %f397;
	selp.f32 	%f398, %f397, %f396, %p236;
	selp.f32 	%f399, %f396, %f398, %p235;
	mov.b32 	%r435, %f399;
	mov.b32 	%r436, 16;
	// begin inline asm
	shfl.sync.down.b32 %r434, %r435, %r436, %r437, %r438;
	// end inline asm
	mov.b32 	%f400, %r434;
	setp.gt.s32 	%p237, %r413, 15;
	setp.lt.f32 	%p238, %f399, %f400;
	selp.f32 	%f10, %f400, %f399, %p238;
	selp.f32 	%f438, %f399, %f10, %p237;
	setp.ne.s32 	%p239, %r413, 0;
	@%p239 bra 	$L__BB4_14;
	shr.u32 	%r439, %r7, 3;
	and.b32  	%r440, %r439, 124;
	mov.u32 	%r441, _ZZN3cub18CUB_300001_SM_10006detail6reduce18DeviceReduceKernelINS2_10policy_hubIfjN4cuda3__47maximumIvEEE10Policy1000EPfjS8_fNS5_3std3__410__identityEEEvT0_PT3_T1_NS0_13GridEvenShareISI_EET2_T4_E12temp_storage;
	add.s32 	%r442, %r441, %r440;
	st.shared.f32 	[%r442+8], %f10;
$L__BB4_14:
	bar.sync 	0;
	setp.ne.s32 	%p240, %r7, 0;
	@%p240 bra 	$L__BB4_71;
	ld.shared.f32 	%f401, [_ZZN3cub18CUB_300001_SM_10006detail6reduce18DeviceReduceKernelINS2_10policy_hubIfjN4cuda3__47maximumIvEEE10Policy1000EPfjS8_fNS5_3std3__410__identityEEEvT0_PT3_T1_NS0_13GridEvenShareISI_EET2_T4_E12temp_storage+12];
	setp.lt.f32 	%p241, %f438, %f401;
	selp.f32 	%f402, %f401, %f438, %p241;
	ld.shared.f32 	%f403, [_ZZN3cub18CUB_300001_SM_10006detail6reduce18DeviceReduceKernelINS2_10policy_hubIfjN4cuda3__47maximumIvEEE10Policy1000EPfjS8_fNS5_3std3__410__identityEEEvT0_PT3_T1_NS0_13GridEvenShareISI_EET2_T4_E12temp_storage+16];
	setp.lt.f32 	%p242, %f402, %f403;
	selp.f32 	%f404, %f403, %f402, %p242;
	ld.shared.f32 	%f405, [_ZZN3cub18CUB_300001_SM_10006detail6reduce18DeviceReduceKernelINS2_10policy_hubIfjN4cuda3__47maximumIvEEE10Policy1000EPfjS8_fNS5_3std3__410__identityEEEvT0_PT3_T1_NS0_13GridEvenShareISI_EET2_T4_E12temp_storage+20];
	setp.lt.f32 	%p243, %f404, %f405;
	selp.f32 	%f406, %f405, %f404, %p243;
	ld.shared.f32 	%f407, [_ZZN3cub18CUB_300001_SM_10006detail6reduce18DeviceReduceKernelINS2_10policy_hubIfjN4cuda3__47maximumIvEEE10Policy1000EPfjS8_fNS5_3std3__410__identityEEEvT0_PT3_T1_NS0_13GridEvenShareISI_EET2_T4_E12temp_storage+24];
	setp.lt.f32 	%p244, %f406, %f407;
	selp.f32 	%f408, %f407, %f406, %p244;
	ld.shared.f32 	%f409, [_ZZN3cub18CUB_300001_SM_10006detail6reduce18DeviceReduceKernelINS2_10policy_hubIfjN4cuda3__47maximumIvEEE10Policy1000EPfjS8_fNS5_3std3__410__identityEEEvT0_PT3_T1_NS0_13GridEvenShareISI_EET2_T4_E12temp_storage+28];
	setp.lt.f32 	%p245, %f408, %f409;
	selp.f32 	%f410, %f409, %f408, %p245;
	ld.shared.f32 	%f411, [_ZZN3cub18CUB_300001_SM_10006detail6reduce18DeviceReduceKernelINS2_10policy_hubIfjN4cuda3__47maximumIvEEE10Policy1000EPfjS8_fNS5_3std3__410__identityEEEvT0_PT3_T1_NS0_13GridEvenShareISI_EET2_T4_E12temp_storage+32];
	setp.lt.f32 	%p246, %f410, %f411;
	selp.f32 	%f412, %f411, %f410, %p246;
	ld.shared.f32 	%f413, [_ZZN3cub18CUB_300001_SM_10006detail6reduce18DeviceReduceKernelINS2_10policy_hubIfjN4cuda3__47maximumIvEEE10Policy1000EPfjS8_fNS5_3std3__410__identityEEEvT0_PT3_T1_NS0_13GridEvenShareISI_EET2_T4_E12temp_storage+36];
	setp.lt.f32 	%p247, %f412, %f413;
	selp.f32 	%f438, %f413, %f412, %p247;
	bra.uni 	$L__BB4_71;
$L__BB4_16:
	// begin inline asm
	mov.u32 %r375, %laneid;
	// end inline asm
	and.b32  	%r401, %r7, 992;
	add.s32 	%r402, %r401, 32;
	setp.gt.u32 	%p202, %r402, %r6;
	not.b32 	%r403, %r401;
	add.s32 	%r404, %r6, %r403;
	selp.b32 	%r399, %r404, 31, %p202;
	mov.b32 	%r377, %f419;
	mov.b32 	%r378, 1;
	mov.b32 	%r400, -1;
	// begin inline asm
	shfl.sync.down.b32 %r376, %r377, %r378, %r399, %r400;
	// end inline asm
	mov.b32 	%f341, %r376;
	setp.lt.s32 	%p203, %r375, %r399;
	setp.lt.f32 	%p204, %f419, %f341;
	selp.f32 	%f342, %f341, %f419, %p204;
	selp.f32 	%f343, %f342, %f419, %p203;
	mov.b32 	%r382, %f343;
	mov.b32 	%r383, 2;
	// begin inline asm
	shfl.sync.down.b32 %r381, %r382, %r383, %r399, %r400;
	// end inline asm
	mov.b32 	%f344, %r381;
	add.s32 	%r405, %r375, 2;
	setp.gt.s32 	%p205, %r405, %r399;
	setp.lt.f32 	%p206, %f343, %f344;
	selp.f32 	%f345, %f344, %f343, %p206;
	selp.f32 	%f346, %f343, %f345, %p205;
	mov.b32 	%r387, %f346;
	mov.b32 	%r388, 4;
	// begin inline asm
	shfl.sync.down.b32 %r386, %r387, %r388, %r399, %r400;
	// end inline asm
	mov.b32 	%f347, %r386;
	add.s32 	%r406, %r375, 4;
	setp.gt.s32 	%p207, %r406, %r399;
	setp.lt.f32 	%p208, %f346, %f347;
	selp.f32 	%f348, %f347, %f346, %p208;
	selp.f32 	%f349, %f346, %f348, %p207;
	mov.b32 	%r392, %f349;
	mov.b32 	%r393, 8;
	// begin inline asm
	shfl.sync.down.b32 %r391, %r392, %r393, %r399, %r400;
	// end inline asm
	mov.b32 	%f350, %r391;
	add.s32 	%r407, %r375, 8;
	setp.gt.s32 	%p209, %r407, %r399;
	setp.lt.f32 	%p210, %f349, %f350;
	selp.f32 	%f351, %f350, %f349, %p210;
	selp.f32 	%f352, %f349, %f351, %p209;
	mov.b32 	%r397, %f352;
	mov.b32 	%r398, 16;
	// begin inline asm
	shfl.sync.down.b32 %r396, %r397, %r398, %r399, %r400;
	// end inline asm
	mov.b32 	%f353, %r396;
	add.s32 	%r408, %r375, 16;
	setp.gt.s32 	%p211, %r408, %r399;
	setp.lt.f32 	%p212, %f352, %f353;
	selp.f32 	%f354, %f353, %f352, %p212;
	selp.f32 	%f438, %f352, %f354, %p211;
	setp.ne.s32 	%p213, %r375, 0;
	@%p213 bra 	$L__BB4_18;
	shr.u32 	%r409, %r7, 3;
	and.b32  	%r410, %r409, 124;
	mov.u32 	%r411, _ZZN3cub18CUB_300001_SM_10006detail6reduce18DeviceReduceKernelINS2_10policy_hubIfjN4cuda3__47maximumIvEEE10Policy1000EPfjS8_fNS5_3std3__410__identityEEEvT0_PT3_T1_NS0_13GridEvenShareISI_EET2_T4_E12temp_storage;
	add.s32 	%r412, %r411, %r410;
	st.shared.f32 	[%r412+8], %f438;
$L__BB4_18:
	bar.sync 	0;
	setp.ne.s32 	%p214, %r7, 0;
	@%p214 bra 	$L__BB4_71;
	setp.gt.u32 	%p215, %r6, 32;
	ld.shared.f32 	%f355, [_ZZN3cub18CUB_300001_SM_10006detail6reduce18DeviceReduceKernelINS2_10policy_hubIfjN4cuda3__47maximumIvEEE10Policy1000EPfjS8_fNS5_3std3__410__identityEEEvT0_PT3_T1_NS0_13GridEvenShareISI_EET2_T4_E12temp_storage+12];
	setp.lt.f32 	%p216, %f438, %f355;
	selp.f32 	%f357, %f355, %f438, %p216;
	selp.f32 	%f358, %f357, %f438, %p215;
	setp.gt.u32 	%p217, %r6, 64;
	ld.shared.f32 	%f360, [_ZZN3cub18CUB_300001_SM_10006detail6reduce18DeviceReduceKernelINS2_10policy_hubIfjN4cuda3__47maximumIvEEE10Policy1000EPfjS8_fNS5_3std3__410__identityEEEvT0_PT3_T1_NS0_13GridEvenShareISI_EET2_T4_E12temp_storage+16];
	setp.lt.f32 	%p218, %f358, %f360;
	selp.f32 	%f362, %f360, %f358, %p218;
	selp.f32 	%f363, %f362, %f358, %p217;
	setp.gt.u32 	%p219, %r6, 96;
	ld.shared.f32 	%f365, [_ZZN3cub18CUB_300001_SM_10006detail6reduce18DeviceReduceKernelINS2_10policy_hubIfjN4cuda3__47maximumIvEEE10Policy1000EPfjS8_fNS5_3std3__410__identityEEEvT0_PT3_T1_NS0_13GridEvenShareISI_EET2_T4_E12temp_storage+20];
	setp.lt.f32 	%p220, %f363, %f365;
	selp.f32 	%f367, %f365, %f363, %p220;
	selp.f32 	%f368, %f367, %f363, %p219;
	setp.gt.u32 	%p221, %r6, 128;
	ld.shared.f32 	%f370, [_ZZN3cub18CUB_300001_SM_10006detail6reduce18DeviceReduceKernelINS2_10policy_hubIfjN4cuda3__47maximumIvEEE10Policy1000EPfjS8_fNS5_3std3__410__identityEEEvT0_PT3_T1_NS0_13GridEvenShareISI_EET2_T4_E12temp_storage+24];
	setp.lt.f32 	%p222, %f368, %f370;
	selp.f32 	%f372, %f370, %f368, %p222;
	selp.f32 	%f373, %f372, %f368, %p221;
	setp.gt.u32 	%p223, %r6, 160;
	ld.shared.f32 	%f375, [_ZZN3cub18CUB_300001_SM_10006detail6reduce18DeviceReduceKernelINS2_10policy_hubIfjN4cuda3__47maximumIvEEE10Policy1000EPfjS8_fNS5_3std3__410__identityEEEvT0_PT3_T1_NS0_13GridEvenShareISI_EET2_T4_E12temp_storage+28];
	setp.lt.f32 	%p224, %f373, %f375;
	selp.f32 	%f377, %f375, %f373, %p224;
	selp.f32 	%f378, %f377, %f373, %p223;
	setp.gt.u32 	%p225, %r6, 192;
	ld.shared.f32 	%f380, [_ZZN3cub18CUB_300001_SM_10006detail6reduce18DeviceReduceKernelINS2_10policy_hubIfjN4cuda3__47maximumIvEEE10Policy1000EPfjS8_fNS5_3std3__410__identityEEEvT0_PT3_T1_NS0_13GridEvenShareISI_EET2_T4_E12temp_storage+32];
	setp.lt.f32 	%p226, %f378, %f380;
	selp.f32 	%f382, %f380, %f378, %p226;
	selp.f32 	%f383, %f382, %f378, %p225;
	setp.gt.u32 	%p227, %r6, 224;
	ld.shared.f32 	%f385, [_ZZN3cub18CUB_300001_SM_10006detail6reduce18DeviceReduceKernelINS2_10policy_hubIfjN4cuda3__47maximumIvEEE10Policy1000EPfjS8_fNS5_3std3__410__identityEEEvT0_PT3_T1_NS0_13GridEvenShareISI_EET2_T4_E12temp_storage+36];
	setp.lt.f32 	%p228, %f383, %f385;
	selp.f32 	%f387, %f385, %f383, %p228;
	selp.f32 	%f438, %f387, %f383, %p227;
	bra.uni 	$L__BB4_71;
$L__BB4_20:
	mov.u32 	%r26, %tid.x;
	shl.b32 	%r27, %r26, 2;
	add.s32 	%r274, %r5, %r27;
	mul.wide.u32 	%rd72, %r274, 4;
	add.s64 	%rd62, %rd1, %rd72;
	// begin inline asm
	ld.global.nc.v2.u64 {%rd60, %rd61}, [%rd62];
	// end inline asm
	mov.b64 	{%r275, %r276}, %rd61;
	mov.b64 	{%r277, %r278}, %rd60;
	mov.b32 	%f235, %r278;
	mov.b32 	%f236, %r277;
	mov.b32 	%f237, %r276;
	mov.b32 	%f238, %r275;
	add.s64 	%rd65, %rd62, 4096;
	// begin inline asm
	ld.global.nc.v2.u64 {%rd63, %rd64}, [%rd65];
	// end inline asm
	mov.b64 	{%r279, %r280}, %rd64;
	mov.b64 	{%r281, %r282}, %rd63;
	mov.b32 	%f239, %r282;
	mov.b32 	%f240, %r281;
	mov.b32 	%f241, %r280;
	mov.b32 	%f242, %r279;
	add.s64 	%rd68, %rd62, 8192;
	// begin inline asm
	ld.global.nc.v2.u64 {%rd66, %rd67}, [%rd68];
	// end inline asm
	mov.b64 	{%r283, %r284}, %rd67;
	mov.b64 	{%r285, %r286}, %rd66;
	mov.b32 	%f243, %r286;
	mov.b32 	%f244, %r285;
	mov.b32 	%f245, %r284;
	mov.b32 	%f246, %r283;
	add.s64 	%rd71, %rd62, 12288;
	// begin inline asm
	ld.global.nc.v2.u64 {%rd69, %rd70}, [%rd71];
	// end inline asm
	mov.b64 	{%r287, %r288}, %rd70;
	mov.b64 	{%r289, %r290}, %rd69;
	mov.b32 	%f247, %r290;
	mov.b32 	%f248, %r289;
	mov.b32 	%f249, %r288;
	mov.b32 	%f250, %r287;
	setp.lt.f32 	%p126, %f236, %f235;
	selp.f32 	%f251, %f235, %f236, %p126;
	setp.lt.f32 	%p127, %f238, %f237;
	selp.f32 	%f252, %f237, %f238, %p127;
	setp.lt.f32 	%p128, %f240, %f239;
	selp.f32 	%f253, %f239, %f240, %p128;
	setp.lt.f32 	%p129, %f242, %f241;
	selp.f32 	%f254, %f241, %f242, %p129;
	setp.lt.f32 	%p130, %f244, %f243;
	selp.f32 	%f255, %f243, %f244, %p130;
	setp.lt.f32 	%p131, %f246, %f245;
	selp.f32 	%f256, %f245, %f246, %p131;
	setp.lt.f32 	%p132, %f248, %f247;
	selp.f32 	%f257, %f247, %f248, %p132;
	setp.lt.f32 	%p133, %f250, %f249;
	selp.f32 	%f258, %f249, %f250, %p133;
	setp.lt.f32 	%p134, %f251, %f252;
	selp.f32 	%f259, %f252, %f251, %p134;
	setp.lt.f32 	%p135, %f253, %f254;
	selp.f32 	%f260, %f254, %f253, %p135;
	setp.lt.f32 	%p136, %f255, %f256;
	selp.f32 	%f261, %f256, %f255, %p136;
	setp.lt.f32 	%p137, %f257, %f258;
	selp.f32 	%f262, %f258, %f257, %p137;
	setp.lt.f32 	%p138, %f259, %f260;
	selp.f32 	%f263, %f260, %f259, %p138;
	setp.lt.f32 	%p139, %f261, %f262;
	selp.f32 	%f264, %f262, %f261, %p139;
	setp.lt.f32 	%p140, %f263, %f264;
	selp.f32 	%f425, %f264, %f263, %p140;
	setp.lt.u32 	%p141, %r6, %r4;
	@%p141 bra 	$L__BB4_32;
	add.s32 	%r28, %r4, %r5;
	add.s32 	%r452, %r28, 256;
	add.s32 	%r451, %r28, %r26;
	mov.b32 	%r453, 0;
$L__BB4_22:
	add.s32 	%r5, %r5, %r4;
	add.s32 	%r292, %r1, -4096;
	setp.gt.u32 	%p142, %r5, %r292;
	@%p142 bra 	$L__BB4_24;
	add.s32 	%r293, %r5, %r27;
	mul.wide.u32 	%rd85, %r293, 4;
	add.s64 	%rd75, %rd1, %rd85;
	// begin inline asm
	ld.global.nc.v2.u64 {%rd73, %rd74}, [%rd75];
	// end inline asm
	mov.b64 	{%r294, %r295}, %rd74;
	mov.b64 	{%r296, %r297}, %rd73;
	mov.b32 	%f265, %r297;
	mov.b32 	%f266, %r296;
	mov.b32 	%f267, %r295;
	mov.b32 	%f268, %r294;
	add.s64 	%rd78, %rd75, 4096;
	// begin inline asm
	ld.global.nc.v2.u64 {%rd76, %rd77}, [%rd78];
	// end inline asm
	mov.b64 	{%r298, %r299}, %rd77;
	mov.b64 	{%r300, %r301}, %rd76;
	mov.b32 	%f269, %r301;
	mov.b32 	%f270, %r300;
	mov.b32 	%f271, %r299;
	mov.b32 	%f272, %r298;
	add.s64 	%rd81, %rd75, 8192;
	// begin inline asm
	ld.global.nc.v2.u64 {%rd79, %rd80}, [%rd81];
	// end inline asm
	mov.b64 	{%r302, %r303}, %rd80;
	mov.b64 	{%r304, %r305}, %rd79;
	mov.b32 	%f273, %r305;
	mov.b32 	%f274, %r304;
	mov.b32 	%f275, %r303;
	mov.b32 	%f276, %r302;
	add.s64 	%rd84, %rd75, 12288;
	// begin inline asm
	ld.global.nc.v2.u64 {%rd82, %rd83}, [%rd84];
	// end inline asm
	mov.b64 	{%r306, %r307}, %rd83;
	mov.b64 	{%r308, %r309}, %rd82;
	mov.b32 	%f277, %r309;
	mov.b32 	%f278, %r308;
	mov.b32 	%f279, %r307;
	mov.b32 	%f280, %r306;
	setp.lt.f32 	%p143, %f425, %f266;
	selp.f32 	%f281, %f266, %f425, %p143;
	setp.lt.f32 	%p144, %f265, %f268;
	selp.f32 	%f282, %f268, %f265, %p144;
	setp.lt.f32 	%p145, %f267, %f270;
	selp.f32 	%f283, %f270, %f267, %p145;
	setp.lt.f32 	%p146, %f269, %f272;
	selp.f32 	%f284, %f272, %f269, %p146;
	setp.lt.f32 	%p147, %f271, %f274;
	selp.f32 	%f285, %f274, %f271, %p147;
	setp.lt.f32 	%p148, %f273, %f276;
	selp.f32 	%f286, %f276, %f273, %p148;
	setp.lt.f32 	%p149, %f275, %f278;
	selp.f32 	%f287, %f278, %f275, %p149;
	setp.lt.f32 	%p150, %f277, %f280;
	selp.f32 	%f288, %f280, %f277, %p150;
	setp.lt.f32 	%p151, %f281, %f282;
	selp.f32 	%f289, %f282, %f281, %p151;
	setp.lt.f32 	%p152, %f283, %f284;
	selp.f32 	%f290, %f284, %f283, %p152;
	setp.lt.f32 	%p153, %f285, %f286;
	selp.f32 	%f291, %f286, %f285, %p153;
	setp.lt.f32 	%p154, %f287, %f288;
	selp.f32 	%f292, %f288, %f287, %p154;
	setp.lt.f32 	%p155, %f289, %f290;
	selp.f32 	%f293, %f290, %f289, %p155;
	setp.lt.f32 	%p156, %f291, %f292;
	selp.f32 	%f294, %f292, %f291, %p156;
	setp.lt.f32 	%p157, %f293, %f294;
	selp.f32 	%f295, %f294, %f293, %p157;
	setp.lt.f32 	%p158, %f295, %f279;
	selp.f32 	%f425, %f279, %f295, %p158;
	sub.s32 	%r310, %r1, %r5;
	setp.lt.u32 	%p159, %r310, %r4;
	add.s32 	%r453, %r453, 1;
	add.s32 	%r452, %r452, %r4;
	add.s32 	%r451, %r451, %r4;
	@%p159 bra 	$L__BB4_32;
	bra.uni 	$L__BB4_22;
$L__BB4_24:
	setp.le.u32 	%p160, %r1, %r5;
	@%p160 bra 	$L__BB4_32;
	sub.s32 	%r39, %r1, %r5;
	setp.ge.s32 	%p161, %r26, %r39;
	@%p161 bra 	$L__BB4_32;
	not.b32 	%r311, %r26;
	add.s32 	%r312, %r1, %r311;
	sub.s32 	%r313, %r312, %r28;
	mul.lo.s32 	%r314, %r2, %r453;
	shl.b32 	%r315, %r314, 12;
	sub.s32 	%r40, %r313, %r315;
	shr.u32 	%r316, %r312, 8;
	add.s32 	%r41, %r316, 1;
	and.b32  	%r317, %r312, 768;
	setp.eq.s32 	%p162, %r317, 768;
	mov.u32 	%r458, %r26;
	@%p162 bra 	$L__BB4_29;
	and.b32  	%r318, %r41, 3;
	neg.s32 	%r455, %r318;
	mov.u32 	%r458, %r26;
$L__BB4_28:
	.pragma "nounroll";
	mul.wide.u32 	%rd87, %r451, 4;
	add.s64 	%rd86, %rd1, %rd87;
	// begin inline asm
	ld.global.nc.u32 %r319, [%rd86];
	// end inline asm
	mov.b32 	%f297, %r319;
	setp.lt.f32 	%p163, %f425, %f297;
	selp.f32 	%f425, %f297, %f425, %p163;
	add.s32 	%r458, %r458, 256;
	add.s32 	%r451, %r451, 256;
	add.s32 	%r455, %r455, 1;
	setp.ne.s32 	%p164, %r455, 0;
	@%p164 bra 	$L__BB4_28;
$L__BB4_29:
	setp.lt.u32 	%p165, %r40, 768;
	@%p165 bra 	$L__BB4_32;
	add.s32 	%r460, %r458, 512;
	add.s32 	%r459, %r458, %r452;
$L__BB4_31:
	add.s32 	%r324, %r459, -256;
	mul.wide.u32 	%rd92, %r324, 4;
	add.s64 	%rd88, %rd1, %rd92;
	// begin inline asm
	ld.global.nc.u32 %r320, [%rd88];
	// end inline asm
	mov.b32 	%f298, %r320;
	setp.lt.f32 	%p166, %f425, %f298;
	selp.f32 	%f299, %f298, %f425, %p166;
	mul.wide.u32 	%rd93, %r459, 4;
	add.s64 	%rd89, %rd1, %rd93;
	// begin inline asm
	ld.global.nc.u32 %r321, [%rd89];
	// end inline asm
	mov.b32 	%f300, %r321;
	setp.lt.f32 	%p167, %f299, %f300;
	selp.f32 	%f301, %f300, %f299, %p167;
	add.s32 	%r325, %r459, 256;
	mul.wide.u32 	%rd94, %r325, 4;
	add.s64 	%rd90, %rd1, %rd94;
	// begin inline asm
	ld.global.nc.u32 %r322, [%rd90];
	// end inline asm
	mov.b32 	%f302, %r322;
	setp.lt.f32 	%p168, %f301, %f302;
	selp.f32 	%f303, %f302, %f301, %p168;
	add.s32 	%r326, %r459, 512;
	mul.wide.u32 	%rd95, %r326, 4;
	add.s64 	%rd91, %rd1, %rd95;
	// begin inline asm
	ld.global.nc.u32 %r323, [%rd91];
	// end inline asm
	mov.b32 	%f304, %r323;
	setp.lt.f32 	%p169, %f303, %f304;
	selp.f32 	%f425, %f304, %f303, %p169;
	add.s32 	%r54, %r460, 1024;
	add.s32 	%r327, %r460, 512;
	add.s32 	%r459, %r459, 1024;
	setp.lt.s32 	%p170, %r327, %r39;
	mov.u32 	%r460, %r54;
	@%p170 bra 	$L__BB4_31;
$L__BB4_32:
	// begin inline asm
	mov.u32 %r328, %laneid;
	// end inline asm
	mov.b32 	%r330, %f425;
	mov.b32 	%r331, 1;
	mov.b32 	%r352, 31;
	mov.b32 	%r353, -1;
	// begin inline asm
	shfl.sync.down.b32 %r329, %r330, %r331, %r352, %r353;
	// end inline asm
	mov.b32 	%f305, %r329;
	setp.gt.s32 	%p171, %r328, 30;
	setp.lt.f32 	%p172, %f425, %f305;
	selp.f32 	%f306, %f305, %f425, %p172;
	selp.f32 	%f307, %f425, %f306, %p171;
	mov.b32 	%r335, %f307;
	mov.b32 	%r336, 2;
	// begin inline asm
	shfl.sync.down.b32 %r334, %r335, %r336, %r352, %r353;
	// end inline asm
	mov.b32 	%f308, %r334;
	setp.gt.s32 	%p173, %r328, 29;
	setp.lt.f32 	%p174, %f307, %f308;
	selp.f32 	%f309, %f308, %f307, %p174;
	selp.f32 	%f310, %f307, %f309, %p173;
	mov.b32 	%r340, %f310;
	mov.b32 	%r341, 4;
	// begin inline asm
	shfl.sync.down.b32 %r339, %r340, %r341, %r352, %r353;
	// end inline asm
	mov.b32 	%f311, %r339;
	setp.gt.s32 	%p175, %r328, 27;
	setp.lt.f32 	%p176, %f310, %f311;
	selp.f32 	%f312, %f311, %f310, %p176;
	selp.f32 	%f313, %f310, %f312, %p175;
	mov.b32 	%r345, %f313;
	mov.b32 	%r346, 8;
	// begin inline asm
	shfl.sync.down.b32 %r344, %r345, %r346, %r352, %r353;
	// end inline asm
	mov.b32 	%f314, %r344;
	setp.gt.s32 	%p177, %r328, 23;
	setp.lt.f32 	%p178, %f313, %f314;
	selp.f32 	%f315, %f314, %f313, %p178;
	selp.f32 	%f316, %f313, %f315, %p177;
	mov.b32 	%r350, %f316;
	mov.b32 	%r351, 16;
	// begin inline asm
	shfl.sync.down.b32 %r349, %r350, %r351, %r352, %r353;
	// end inline asm
	mov.b32 	%f317, %r349;
	setp.gt.s32 	%p179, %r328, 15;
	setp.lt.f32 	%p180, %f316, %f317;
	selp.f32 	%f25, %f317, %f316, %p180;
	selp.f32 	%f438, %f316, %f25, %p179;
	setp.ne.s32 	%p181, %r328, 0;
	@%p181 bra 	$L__BB4_34;
	shr.u32 	%r354, %r26, 3;
	and.b32  	%r355, %r354, 124;
	mov.u32 	%r356, _ZZN3cub18CUB_300001_SM_10006detail6reduce18DeviceReduceKernelINS2_10policy_hubIfjN4cuda3__47maximumIvEEE10Policy1000EPfjS8_fNS5_3std3__410__identityEEEvT0_PT3_T1_NS0_13GridEvenShareISI_EET2_T4_E12temp_storage;
	add.s32 	%r357, %r356, %r355;
	st.shared.f32 	[%r357+8], %f25;
$L__BB4_34:
	bar.sync 	0;
	setp.ne.s32 	%p182, %r26, 0;
	@%p182 bra 	$L__BB4_71;
	ld.shared.f32 	%f318, [_ZZN3cub18CUB_300001_SM_10006detail6reduce18DeviceReduceKernelINS2_10policy_hubIfjN4cuda3__47maximumIvEEE10Policy1000EPfjS8_fNS5_3std3__410__identityEEEvT0_PT3_T1_NS0_13GridEvenShareISI_EET2_T4_E12temp_storage+12];
	setp.lt.f32 	%p183, %f438, %f318;
	selp.f32 	%f319, %f318, %f438, %p183;
	ld.shared.f32 	%f320, [_ZZN3cub18CUB_300001_SM_10006detail6reduce18DeviceReduceKernelINS2_10policy_hubIfjN4cuda3__47maximumIvEEE10Policy1000EPfjS8_fNS5_3std3__410__identityEEEvT0_PT3_T1_NS0_13GridEvenShareISI_EET2_T4_E12temp_storage+16];
	setp.lt.f32 	%p184, %f319, %f320;
	selp.f32 	%f321, %f320, %f319, %p184;
	ld.shared.f32 	%f322, [_ZZN3cub18CUB_300001_SM_10006detail6reduce18DeviceReduceKernelINS2_10policy_hubIfjN4cuda3__47maximumIvEEE10Policy1000EPfjS8_fNS5_3std3__410__identityEEEvT0_PT3_T1_NS0_13GridEvenShareISI_EET2_T4_E12temp_storage+20];
	setp.lt.f32 	%p185, %f321, %f322;
	selp.f32 	%f323, %f322, %f321, %p185;
	ld.shared.f32 	%f324, [_ZZN3cub18CUB_300001_SM_10006detail6reduce18DeviceReduceKernelINS2_10policy_hubIfjN4cuda3__47maximumIvEEE10Policy1000EPfjS8_fNS5_3std3__410__identityEEEvT0_PT3_T1_NS0_13GridEvenShareISI_EET2_T4_E12temp_storage+24];
	setp.lt.f32 	%p186, %f323, %f324;
	selp.f32 	%f325, %f324, %f323, %p186;
	ld.shared.f32 	%f326, [_ZZN3cub18CUB_300001_SM_10006detail6reduce18DeviceReduceKernelINS2_10policy_hubIfjN4cuda3__47maximumIvEEE10Policy1000EPfjS8_fNS5_3std3__410__identityEEEvT0_PT3_T1_NS0_13GridEvenShareISI_EET2_T4_E12temp_storage+28];
	setp.lt.f32 	%p187, %f325, %f326;
	selp.f32 	%f327, %f326, %f325, %p187;
	ld.shared.f32 	%f328, [_ZZN3cub18CUB_300001_SM_10006detail6reduce18DeviceReduceKernelINS2_10policy_hubIfjN4cuda3__47maximumIvEEE10Policy1000EPfjS8_fNS5_3std3__410__identityEEEvT0_PT3_T1_NS0_13GridEvenShareISI_EET2_T4_E12temp_storage+32];
	setp.lt.f32 	%p188, %f327, %f328;
	selp.f32 	%f329, %f328, %f327, %p188;
	ld.shared.f32 	%f330, [_ZZN3cub18CUB_300001_SM_10006detail6reduce18DeviceReduceKernelINS2_10policy_hubIfjN4cuda3__47maximumIvEEE10Policy1000EPfjS8_fNS5_3std3__410__identityEEEvT0_PT3_T1_NS0_13GridEvenShareISI_EET2_T4_E12temp_storage+36];
	setp.lt.f32 	%p189, %f329, %f330;
	selp.f32 	%f438, %f330, %f329, %p189;
	bra.uni 	$L__BB4_71;
$L__BB4_36:
	sub.s32 	%r56, %r1, %r5;
	setp.gt.u32 	%p2, %r56, 4095;
	@%p2 bra 	$L__BB4_55;
	mov.u32 	%r57, %tid.x;
	setp.ge.u32 	%p67, %r57, %r56;
	mov.f32 	%f431, 0f00000000;
	mov.u32 	%r465, %r57;
	@%p67 bra 	$L__BB4_39;
	add.s32 	%r190, %r5, %r57;
	mul.wide.u32 	%rd49, %r190, 4;
	add.s64 	%rd48, %rd1, %rd49;
	// begin inline asm
	ld.global.nc.u32 %r189, [%rd48];
	// end inline asm
	mov.b32 	%f431, %r189;
	add.s32 	%r465, %r57, 256;
$L__BB4_39:
	setp.ge.u32 	%p68, %r465, %r56;
	@%p68 bra 	$L__BB4_46;
	not.b32 	%r191, %r465;
	add.s32 	%r60, %r1, %r191;
	and.b32  	%r192, %r60, 768;
	setp.eq.s32 	%p69, %r192, 768;
	@%p69 bra 	$L__BB4_43;
	add.s32 	%r463, %r465, %r5;
	shr.u32 	%r193, %r60, 8;
	add.s32 	%r194, %r193, 1;
	and.b32  	%r195, %r194, 3;
	neg.s32 	%r462, %r195;
$L__BB4_42:
	.pragma "nounroll";
	mul.wide.u32 	%rd51, %r463, 4;
	add.s64 	%rd50, %rd1, %rd51;
	// begin inline asm
	ld.global.nc.u32 %r196, [%rd50];
	// end inline asm
	mov.b32 	%f154, %r196;
	setp.lt.f32 	%p70, %f431, %f154;
	selp.f32 	%f431, %f154, %f431, %p70;
	add.s32 	%r465, %r465, 256;
	add.s32 	%r463, %r463, 256;
	add.s32 	%r462, %r462, 1;
	setp.ne.s32 	%p71, %r462, 0;
	@%p71 bra 	$L__BB4_42;
$L__BB4_43:
	sub.s32 	%r197, %r60, %r5;
	setp.lt.u32 	%p72, %r197, 768;
	@%p72 bra 	$L__BB4_46;
	add.s32 	%r467, %r465, 512;
	add.s32 	%r466, %r465, %r5;
$L__BB4_45:
	mul.wide.u32 	%rd56, %r466, 4;
	add.s64 	%rd52, %rd1, %rd56;
	// begin inline asm
	ld.global.nc.u32 %r198, [%rd52];
	// end inline asm
	mov.b32 	%f155, %r198;
	setp.lt.f32 	%p73, %f431, %f155;
	selp.f32 	%f156, %f155, %f431, %p73;
	add.s32 	%r202, %r466, 256;
	mul.wide.u32 	%rd57, %r202, 4;
	add.s64 	%rd53, %rd1, %rd57;
	// begin inline asm
	ld.global.nc.u32 %r199, [%rd53];
	// end inline asm
	mov.b32 	%f157, %r199;
	setp.lt.f32 	%p74, %f156, %f157;
	selp.f32 	%f158, %f157, %f156, %p74;
	add.s32 	%r203, %r466, 512;
	mul.wide.u32 	%rd58, %r203, 4;
	add.s64 	%rd54, %rd1, %rd58;
	// begin inline asm
	ld.global.nc.u32 %r200, [%rd54];
	// end inline asm
	mov.b32 	%f159, %r200;
	setp.lt.f32 	%p75, %f158, %f159;
	selp.f32 	%f160, %f159, %f158, %p75;
	add.s32 	%r204, %r466, 768;
	mul.wide.u32 	%rd59, %r204, 4;
	add.s64 	%rd55, %rd1, %rd59;
	// begin inline asm
	ld.global.nc.u32 %r201, [%rd55];
	// end inline asm
	mov.b32 	%f161, %r201;
	setp.lt.f32 	%p76, %f160, %f161;
	selp.f32 	%f431, %f161, %f160, %p76;
	add.s32 	%r74, %r467, 1024;
	add.s32 	%r205, %r467, 512;
	add.s32 	%r466, %r466, 1024;
	setp.lt.s32 	%p77, %r205, %r56;
	mov.u32 	%r467, %r74;
	@%p77 bra 	$L__BB4_45;
$L__BB4_46:
	setp.lt.u32 	%p78, %r56, 256;
	@%p78 bra 	$L__BB4_51;
	// begin inline asm
	mov.u32 %r244, %laneid;
	// end inline asm
	mov.b32 	%r246, %f431;
	mov.b32 	%r247, 1;
	mov.b32 	%r268, 31;
	mov.b32 	%r269, -1;
	// begin inline asm
	shfl.sync.down.b32 %r245, %r246, %r247, %r268, %r269;
	// end inline asm
	mov.b32 	%f209, %r245;
	setp.gt.s32 	%p106, %r244, 30;
	setp.lt.f32 	%p107, %f431, %f209;
	selp.f32 	%f210, %f209, %f431, %p107;
	selp.f32 	%f211, %f431, %f210, %p106;
	mov.b32 	%r251, %f211;
	mov.b32 	%r252, 2;
	// begin inline asm
	shfl.sync.down.b32 %r250, %r251, %r252, %r268, %r269;
	// end inline asm
	mov.b32 	%f212, %r250;
	setp.gt.s32 	%p108, %r244, 29;
	setp.lt.f32 	%p109, %f211, %f212;
	selp.f32 	%f213, %f212, %f211, %p109;
	selp.f32 	%f214, %f211, %f213, %p108;
	mov.b32 	%r256, %f214;
	mov.b32 	%r257, 4;
	// begin inline asm
	shfl.sync.down.b32 %r255, %r256, %r257, %r268, %r269;
	// end inline asm
	mov.b32 	%f215, %r255;
	setp.gt.s32 	%p110, %r244, 27;
	setp.lt.f32 	%p111, %f214, %f215;
	selp.f32 	%f216, %f215, %f214, %p111;
	selp.f32 	%f217, %f214, %f216, %p110;
	mov.b32 	%r261, %f217;
	mov.b32 	%r262, 8;
	// begin inline asm
	shfl.sync.down.b32 %r260, %r261, %r262, %r268, %r269;
	// end inline asm
	mov.b32 	%f218, %r260;
	setp.gt.s32 	%p112, %r244, 23;
	setp.lt.f32 	%p113, %f217, %f218;
	selp.f32 	%f219, %f218, %f217, %p113;
	selp.f32 	%f220, %f217, %f219, %p112;
	mov.b32 	%r266, %f220;
	mov.b32 	%r267, 16;
	// begin inline asm
	shfl.sync.down.b32 %r265, %r266, %r267, %r268, %r269;
	// end inline asm
	mov.b32 	%f221, %r265;
	setp.gt.s32 	%p114, %r244, 15;
	setp.lt.f32 	%p115, %f220, %f221;
	selp.f32 	%f37, %f221, %f220, %p115;
	selp.f32 	%f438, %f220, %f37, %p114;
	setp.ne.s32 	%p116, %r244, 0;
	@%p116 bra 	$L__BB4_49;
	shr.u32 	%r270, %r57, 3;
	and.b32  	%r271, %r270, 124;
	mov.u32 	%r272, _ZZN3cub18CUB_300001_SM_10006detail6reduce18DeviceReduceKernelINS2_10policy_hubIfjN4cuda3__47maximumIvEEE10Policy1000EPfjS8_fNS5_3std3__410__identityEEEvT0_PT3_T1_NS0_13GridEvenShareISI_EET2_T4_E12temp_storage;
	add.s32 	%r273, %r272, %r271;
	st.shared.f32 	[%r273+8], %f37;
$L__BB4_49:
	bar.sync 	0;
	setp.ne.s32 	%p117, %r57, 0;
	@%p117 bra 	$L__BB4_71;
	ld.shared.f32 	%f222, [_ZZN3cub18CUB_300001_SM_10006detail6reduce18DeviceReduceKernelINS2_10policy_hubIfjN4cuda3__47maximumIvEEE10Policy1000EPfjS8_fNS5_3std3__410__identityEEEvT0_PT3_T1_NS0_13GridEvenShareISI_EET2_T4_E12temp_storage+12];
	setp.lt.f32 	%p118, %f438, %f222;
	selp.f32 	%f223, %f222, %f438, %p118;
	ld.shared.f32 	%f224, [_ZZN3cub18CUB_300001_SM_10006detail6reduce18DeviceReduceKernelINS2_10policy_hubIfjN4cuda3__47maximumIvEEE10Policy1000EPfjS8_fNS5_3std3__410__identityEEEvT0_PT3_T1_NS0_13GridEvenShareISI_EET2_T4_E12temp_storage+16];
	setp.lt.f32 	%p119, %f223, %f224;
	selp.f32 	%f225, %f224, %f223, %p119;
	ld.shared.f32 	%f226, [_ZZN3cub18CUB_300001_SM_10006detail6reduce18DeviceReduceKernelINS2_10policy_hubIfjN4cuda3__47maximumIvEEE10Policy1000EPfjS8_fNS5_3std3__410__identityEEEvT0_PT3_T1_NS0_13GridEvenShareISI_EET2_T4_E12temp_storage+20];
	setp.lt.f32 	%p120, %f225, %f226;
	selp.f32 	%f227, %f226, %f225, %p120;
	ld.shared.f32 	%f228, [_ZZN3cub18CUB_300001_SM_10006detail6reduce18DeviceReduceKernelINS2_10policy_hubIfjN4cuda3__47maximumIvEEE10Policy1000EPfjS8_fNS5_3std3__410__identityEEEvT0_PT3_T1_NS0_13GridEvenShareISI_EET2_T4_E12temp_storage+24];
	setp.lt.f32 	%p121, %f227, %f228;
	selp.f32 	%f229, %f228, %f227, %p121;
	ld.shared.f32 	%f230, [_ZZN3cub18CUB_300001_SM_10006detail6reduce18DeviceReduceKernelINS2_10policy_hubIfjN4cuda3__47maximumIvEEE10Policy1000EPfjS8_fNS5_3std3__410__identityEEEvT0_PT3_T1_NS0_13GridEvenShareISI_EET2_T4_E12temp_storage+28];
	setp.lt.f32 	%p122, %f229, %f230;
	selp.f32 	%f231, %f230, %f229, %p122;
	ld.shared.f32 	%f232, [_ZZN3cub18CUB_300001_SM_10006detail6reduce18DeviceReduceKernelINS2_10policy_hubIfjN4cuda3__47maximumIvEEE10Policy1000EPfjS8_fNS5_3std3__410__identityEEEvT0_PT3_T1_NS0_13GridEvenShareISI_EET2_T4_E12temp_storage+32];
	setp.lt.f32 	%p123, %f231, %f232;
	selp.f32 	%f233, %f232, %f231, %p123;
	ld.shared.f32 	%f234, [_ZZN3cub18CUB_300001_SM_10006detail6reduce18DeviceReduceKernelINS2_10policy_hubIfjN4cuda3__47maximumIvEEE10Policy1000EPfjS8_fNS5_3std3__410__identityEEEvT0_PT3_T1_NS0_13GridEvenShareISI_EET2_T4_E12temp_storage+36];
	setp.lt.f32 	%p124, %f233, %f234;
	selp.f32 	%f438, %f234, %f233, %p124;
	bra.uni 	$L__BB4_71;
$L__BB4_51:
	// begin inline asm
	mov.u32 %r206, %laneid;
	// end inline asm
	and.b32  	%r232, %r57, 992;
	add.s32 	%r233, %r232, 32;
	setp.gt.u32 	%p79, %r233, %r56;
	not.b32 	%r234, %r232;
	add.s32 	%r235, %r56, %r234;
	selp.b32 	%r230, %r235, 31, %p79;
	mov.b32 	%r208, %f431;
	mov.b32 	%r209, 1;
	mov.b32 	%r231, -1;
	// begin inline asm
	shfl.sync.down.b32 %r207, %r208, %r209, %r230, %r231;
	// end inline asm
	mov.b32 	%f162, %r207;
	setp.lt.s32 	%p80, %r206, %r230;
	setp.lt.f32 	%p81, %f431, %f162;
	selp.f32 	%f163, %f162, %f431, %p81;
	selp.f32 	%f164, %f163, %f431, %p80;
	mov.b32 	%r213, %f164;
	mov.b32 	%r214, 2;
	// begin inline asm
	shfl.sync.down.b32 %r212, %r213, %r214, %r230, %r231;
	// end inline asm
	mov.b32 	%f165, %r212;
	add.s32 	%r236, %r206, 2;
	setp.gt.s32 	%p82, %r236, %r230;
	setp.lt.f32 	%p83, %f164, %f165;
	selp.f32 	%f166, %f165, %f164, %p83;
	selp.f32 	%f167, %f164, %f166, %p82;
	mov.b32 	%r218, %f167;
	mov.b32 	%r219, 4;
	// begin inline asm
	shfl.sync.down.b32 %r217, %r218, %r219, %r230, %r231;
	// end inline asm
	mov.b32 	%f168, %r217;
	add.s32 	%r237, %r206, 4;
	setp.gt.s32 	%p84, %r237, %r230;
	setp.lt.f32 	%p85, %f167, %f168;
	selp.f32 	%f169, %f168, %f167, %p85;
	selp.f32 	%f170, %f167, %f169, %p84;
	mov.b32 	%r223, %f170;
	mov.b32 	%r224, 8;
	// begin inline asm
	shfl.sync.down.b32 %r222, %r223, %r224, %r230, %r231;
	// end inline asm
	mov.b32 	%f171, %r222;
	add.s32 	%r238, %r206, 8;
	setp.gt.s32 	%p86, %r238, %r230;
	setp.lt.f32 	%p87, %f170, %f171;
	selp.f32 	%f172, %f171, %f170, %p87;
	selp.f32 	%f173, %f170, %f172, %p86;
	mov.b32 	%r228, %f173;
	mov.b32 	%r229, 16;
	// begin inline asm
	shfl.sync.down.b32 %r227, %r228, %r229, %r230, %r231;
	// end inline asm
	mov.b32 	%f174, %r227;
	add.s32 	%r239, %r206, 16;
	setp.gt.s32 	%p88, %r239, %r230;
	setp.lt.f32 	%p89, %f173, %f174;
	selp.f32 	%f175, %f174, %f173, %p89;
	selp.f32 	%f438, %f173, %f175, %p88;
	setp.ne.s32 	%p90, %r206, 0;
	@%p90 bra 	$L__BB4_53;
	shr.u32 	%r240, %r57, 3;
	and.b32  	%r241, %r240, 124;
	mov.u32 	%r242, _ZZN3cub18CUB_300001_SM_10006detail6reduce18DeviceReduceKernelINS2_10policy_hubIfjN4cuda3__47maximumIvEEE10Policy1000EPfjS8_fNS5_3std3__410__identityEEEvT0_PT3_T1_NS0_13GridEvenShareISI_EET2_T4_E12temp_storage;
	add.s32 	%r243, %r242, %r241;
	st.shared.f32 	[%r243+8], %f438;
$L__BB4_53:
	bar.sync 	0;
	setp.ne.s32 	%p91, %r57, 0;
	@%p91 bra 	$L__BB4_71;
	setp.gt.u32 	%p92, %r56, 32;
	ld.shared.f32 	%f176, [_ZZN3cub18CUB_300001_SM_10006detail6reduce18DeviceReduceKernelINS2_10policy_hubIfjN4cuda3__47maximumIvEEE10Policy1000EPfjS8_fNS5_3std3__410__identityEEEvT0_PT3_T1_NS0_13GridEvenShareISI_EET2_T4_E12temp_storage+12];
	setp.lt.f32 	%p93, %f438, %f176;
	selp.f32 	%f178, %f176, %f438, %p93;
	selp.f32 	%f179, %f178, %f438, %p92;
	setp.gt.u32 	%p94, %r56, 64;
	ld.shared.f32 	%f181, [_ZZN3cub18CUB_300001_SM_10006detail6reduce18DeviceReduceKernelINS2_10policy_hubIfjN4cuda3__47maximumIvEEE10Policy1000EPfjS8_fNS5_3std3__410__identityEEEvT0_PT3_T1_NS0_13GridEvenShareISI_EET2_T4_E12temp_storage+16];
	setp.lt.f32 	%p95, %f179, %f181;
	selp.f32 	%f183, %f181, %f179, %p95;
	selp.f32 	%f184, %f183, %f179, %p94;
	setp.gt.u32 	%p96, %r56, 96;
	ld.shared.f32 	%f186, [_ZZN3cub18CUB_300001_SM_10006detail6reduce18DeviceReduceKernelINS2_10policy_hubIfjN4cuda3__47maximumIvEEE10Policy1000EPfjS8_fNS5_3std3__410__identityEEEvT0_PT3_T1_NS0_13GridEvenShareISI_EET2_T4_E12temp_storage+20];
	setp.lt.f32 	%p97, %f184, %f186;
	selp.f32 	%f188, %f186, %f184, %p97;
	selp.f32 	%f189, %f188, %f184, %p96;
	setp.gt.u32 	%p98, %r56, 128;
	ld.shared.f32 	%f191, [_ZZN3cub18CUB_300001_SM_10006detail6reduce18DeviceReduceKernelINS2_10policy_hubIfjN4cuda3__47maximumIvEEE10Policy1000EPfjS8_fNS5_3std3__410__identityEEEvT0_PT3_T1_NS0_13GridEvenShareISI_EET2_T4_E12temp_storage+24];
	setp.lt.f32 	%p99, %f189, %f191;
	selp.f32 	%f193, %f191, %f189, %p99;
	selp.f32 	%f194, %f193, %f189, %p98;
	setp.gt.u32 	%p100, %r56, 160;
	ld.shared.f32 	%f196, [_ZZN3cub18CUB_300001_SM_10006detail6reduce18DeviceReduceKernelINS2_10policy_hubIfjN4cuda3__47maximumIvEEE10Policy1000EPfjS8_fNS5_3std3__410__identityEEEvT0_PT3_T1_NS0_13GridEvenShareISI_EET2_T4_E12temp_storage+28];
	setp.lt.f32 	%p101, %f194, %f196;
	selp.f32 	%f198, %f196, %f194, %p101;
	selp.f32 	%f199, %f198, %f194, %p100;
	setp.gt.u32 	%p102, %r56, 192;
	ld.shared.f32 	%f201, [_ZZN3cub18CUB_300001_SM_10006detail6reduce18DeviceReduceKernelINS2_10policy_hubIfjN4cuda3__47maximumIvEEE10Policy1000EPfjS8_fNS5_3std3__410__identityEEEvT0_PT3_T1_NS0_13GridEvenShareISI_EET2_T4_E12temp_storage+32];
	setp.lt.f32 	%p103, %f199, %f201;
	selp.f32 	%f203, %f201, %f199, %p103;
	selp.f32 	%f204, %f203, %f199, %p102;
	setp.gt.u32 	%p104, %r56, 224;
	ld.shared.f32 	%f206, [_ZZN3cub18CUB_300001_SM_10006detail6reduce18DeviceReduceKernelINS2_10policy_hubIfjN4cuda3__47maximumIvEEE10Policy1000EPfjS8_fNS5_3std3__410__identityEEEvT0_PT3_T1_NS0_13GridEvenShareISI_EET2_T4_E12temp_storage+36];
	setp.lt.f32 	%p105, %f204, %f206;
	selp.f32 	%f208, %f206, %f204, %p105;
	selp.f32 	%f438, %f208, %f204, %p104;
	bra.uni 	$L__BB4_71;
$L__BB4_55:
	mov.u32 	%r76, %tid.x;
	add.s32 	%r121, %r76, %r5;
	mul.wide.u32 	%rd20, %r121, 4;
	add.s64 	%rd4, %rd1, %rd20;
	// begin inline asm
	ld.global.nc.u32 %r105, [%rd4];
	// end inline asm
	mov.b32 	%f56, %r105;
	add.s64 	%rd5, %rd4, 1024;
	// begin inline asm
	ld.global.nc.u32 %r106, [%rd5];
	// end inline asm
	mov.b32 	%f57, %r106;
	add.s64 	%rd6, %rd4, 2048;
	// begin inline asm
	ld.global.nc.u32 %r107, [%rd6];
	// end inline asm
	mov.b32 	%f58, %r107;
	add.s64 	%rd7, %rd4, 3072;
	// begin inline asm
	ld.global.nc.u32 %r108, [%rd7];
	// end inline asm
	mov.b32 	%f59, %r108;
	add.s64 	%rd8, %rd4, 4096;
	// begin inline asm
	ld.global.nc.u32 %r109, [%rd8];
	// end inline asm
	mov.b32 	%f60, %r109;
	add.s64 	%rd9, %rd4, 5120;
	// begin inline asm
	ld.global.nc.u32 %r110, [%rd9];
	// end inline asm
	mov.b32 	%f61, %r110;
	add.s64 	%rd10, %rd4, 6144;
	// begin inline asm
	ld.global.nc.u32 %r111, [%rd10];
	// end inline asm
	mov.b32 	%f62, %r111;
	add.s64 	%rd11, %rd4, 7168;
	// begin inline asm
	ld.global.nc.u32 %r112, [%rd11];
	// end inline asm
	mov.b32 	%f63, %r112;
	add.s64 	%rd12, %rd4, 8192;
	// begin inline asm
	ld.global.nc.u32 %r113, [%rd12];
	// end inline asm
	mov.b32 	%f64, %r113;
	add.s64 	%rd13, %rd4, 9216;
	// begin inline asm
	ld.global.nc.u32 %r114, [%rd13];
	// end inline asm
	mov.b32 	%f65, %r114;
	add.s64 	%rd14, %rd4, 10240;
	// begin inline asm
	ld.global.nc.u32 %r115, [%rd14];
	// end inline asm
	mov.b32 	%f66, %r115;
	add.s64 	%rd15, %rd4, 11264;
	// begin inline asm
	ld.global.nc.u32 %r116, [%rd15];
	// end inline asm
	mov.b32 	%f67, %r116;
	add.s64 	%rd16, %rd4, 12288;
	// begin inline asm
	ld.global.nc.u32 %r117, [%rd16];
	// end inline asm
	mov.b32 	%f68, %r117;
	add.s64 	%rd17, %rd4, 13312;
	// begin inline asm
	ld.global.nc.u32 %r118, [%rd17];
	// end inline asm
	mov.b32 	%f69, %r118;
	add.s64 	%rd18, %rd4, 14336;
	// begin inline asm
	ld.global.nc.u32 %r119, [%rd18];
	// end inline asm
	mov.b32 	%f70, %r119;
	add.s64 	%rd19, %rd4, 15360;
	// begin inline asm
	ld.global.nc.u32 %r120, [%rd19];
	// end inline asm
	mov.b32 	%f71, %r120;
	setp.lt.f32 	%p3, %f56, %f57;
	selp.f32 	%f72, %f57, %f56, %p3;
	setp.lt.f32 	%p4, %f58, %f59;
	selp.f32 	%f73, %f59, %f58, %p4;
	setp.lt.f32 	%p5, %f60, %f61;
	selp.f32 	%f74, %f61, %f60, %p5;
	setp.lt.f32 	%p6, %f62, %f63;
	selp.f32 	%f75, %f63, %f62, %p6;
	setp.lt.f32 	%p7, %f64, %f65;
	selp.f32 	%f76, %f65, %f64, %p7;
	setp.lt.f32 	%p8, %f66, %f67;
	selp.f32 	%f77, %f67, %f66, %p8;
	setp.lt.f32 	%p9, %f68, %f69;
	selp.f32 	%f78, %f69, %f68, %p9;
	setp.lt.f32 	%p10, %f70, %f71;
	selp.f32 	%f79, %f71, %f70, %p10;
	setp.lt.f32 	%p11, %f72, %f73;
	selp.f32 	%f80, %f73, %f72, %p11;
	setp.lt.f32 	%p12, %f74, %f75;
	selp.f32 	%f81, %f75, %f74, %p12;
	setp.lt.f32 	%p13, %f76, %f77;
	selp.f32 	%f82, %f77, %f76, %p13;
	setp.lt.f32 	%p14, %f78, %f79;
	selp.f32 	%f83, %f79, %f78, %p14;
	setp.lt.f32 	%p15, %f80, %f81;
	selp.f32 	%f84, %f81, %f80, %p15;
	setp.lt.f32 	%p16, %f82, %f83;
	selp.f32 	%f85, %f83, %f82, %p16;
	setp.lt.f32 	%p17, %f84, %f85;
	selp.f32 	%f437, %f85, %f84, %p17;
	setp.lt.u32 	%p18, %r56, %r4;
	@%p18 bra 	$L__BB4_67;
	add.s32 	%r77, %r4, %r5;
	add.s32 	%r469, %r77, 256;
	add.s32 	%r468, %r77, %r76;
	mov.b32 	%r470, 0;
$L__BB4_57:
	add.s32 	%r5, %r5, %r4;
	add.s32 	%r123, %r1, -4096;
	setp.gt.u32 	%p19, %r5, %r123;
	@%p19 bra 	$L__BB4_59;
	add.s32 	%r140, %r76, %r5;
	mul.wide.u32 	%rd37, %r140, 4;
	add.s64 	%rd21, %rd1, %rd37;
	// begin inline asm
	ld.global.nc.u32 %r124, [%rd21];
	// end inline asm
	mov.b32 	%f86, %r124;
	add.s64 	%rd22, %rd21, 1024;
	// begin inline asm
	ld.global.nc.u32 %r125, [%rd22];
	// end inline asm
	mov.b32 	%f87, %r125;
	add.s64 	%rd23, %rd21, 2048;
	// begin inline asm
	ld.global.nc.u32 %r126, [%rd23];
	// end inline asm
	mov.b32 	%f88, %r126;
	add.s64 	%rd24, %rd21, 3072;
	// begin inline asm
	ld.global.nc.u32 %r127, [%rd24];
	// end inline asm
	mov.b32 	%f89, %r127;
	add.s64 	%rd25, %rd21, 4096;
	// begin inline asm
	ld.global.nc.u32 %r128, [%rd25];
	// end inline asm
	mov.b32 	%f90, %r128;
	add.s64 	%rd26, %rd21, 5120;
	// begin inline asm
	ld.global.nc.u32 %r129, [%rd26];
	// end inline asm
	mov.b32 	%f91, %r129;
	add.s64 	%rd27, %rd21, 6144;
	// begin inline asm
	ld.global.nc.u32 %r130, [%rd27];
	// end inline asm
	mov.b32 	%f92, %r130;
	add.s64 	%rd28, %rd21, 7168;
	// begin inline asm
	ld.global.nc.u32 %r131, [%rd28];
	// end inline asm
	mov.b32 	%f93, %r131;
	add.s64 	%rd29, %rd21, 8192;
	// begin inline asm
	ld.global.nc.u32 %r132, [%rd29];
	// end inline asm
	mov.b32 	%f94, %r132;
	add.s64 	%rd30, %rd21, 9216;
	// begin inline asm
	ld.global.nc.u32 %r133, [%rd30];
	// end inline asm
	mov.b32 	%f95, %r133;
	add.s64 	%rd31, %rd21, 10240;
	// begin inline asm
	ld.global.nc.u32 %r134, [%rd31];
	// end inline asm
	mov.b32 	%f96, %r134;
	add.s64 	%rd32, %rd21, 11264;
	// begin inline asm
	ld.global.nc.u32 %r135, [%rd32];
	// end inline asm
	mov.b32 	%f97, %r135;
	add.s64 	%rd33, %rd21, 12288;
	// begin inline asm
	ld.global.nc.u32 %r136, [%rd33];
	// end inline asm
	mov.b32 	%f98, %r136;
	add.s64 	%rd34, %rd21, 13312;
	// begin inline asm
	ld.global.nc.u32 %r137, [%rd34];
	// end inline asm
	mov.b32 	%f99, %r137;
	add.s64 	%rd35, %rd21, 14336;
	// begin inline asm
	ld.global.nc.u32 %r138, [%rd35];
	// end inline asm
	mov.b32 	%f100, %r138;
	add.s64 	%rd36, %rd21, 15360;
	// begin inline asm
	ld.global.nc.u32 %r139, [%rd36];
	// end inline asm
	mov.b32 	%f101, %r139;
	setp.lt.f32 	%p20, %f437, %f86;
	selp.f32 	%f102, %f86, %f437, %p20;
	setp.lt.f32 	%p21, %f87, %f88;
	selp.f32 	%f103, %f88, %f87, %p21;
	setp.lt.f32 	%p22, %f89, %f90;
	selp.f32 	%f104, %f90, %f89, %p22;
	setp.lt.f32 	%p23, %f91, %f92;
	selp.f32 	%f105, %f92, %f91, %p23;
	setp.lt.f32 	%p24, %f93, %f94;
	selp.f32 	%f106, %f94, %f93, %p24;
	setp.lt.f32 	%p25, %f95, %f96;
	selp.f32 	%f107, %f96, %f95, %p25;
	setp.lt.f32 	%p26, %f97, %f98;
	selp.f32 	%f108, %f98, %f97, %p26;
	setp.lt.f32 	%p27, %f99, %f100;
	selp.f32 	%f109, %f100, %f99, %p27;
	setp.lt.f32 	%p28, %f102, %f103;
	selp.f32 	%f110, %f103, %f102, %p28;
	setp.lt.f32 	%p29, %f104, %f105;
	selp.f32 	%f111, %f105, %f104, %p29;
	setp.lt.f32 	%p30, %f106, %f107;
	selp.f32 	%f112, %f107, %f106, %p30;
	setp.lt.f32 	%p31, %f108, %f109;
	selp.f32 	%f113, %f109, %f108, %p31;
	setp.lt.f32 	%p32, %f110, %f111;
	selp.f32 	%f114, %f111, %f110, %p32;
	setp.lt.f32 	%p33, %f112, %f113;
	selp.f32 	%f115, %f113, %f112, %p33;
	setp.lt.f32 	%p34, %f114, %f115;
	selp.f32 	%f116, %f115, %f114, %p34;
	setp.lt.f32 	%p35, %f116, %f101;
	selp.f32 	%f437, %f101, %f116, %p35;
	sub.s32 	%r141, %r1, %r5;
	setp.lt.u32 	%p36, %r141, %r4;
	add.s32 	%r470, %r470, 1;
	add.s32 	%r469, %r469, %r4;
	add.s32 	%r468, %r468, %r4;
	@%p36 bra 	$L__BB4_67;
	bra.uni 	$L__BB4_57;
$L__BB4_59:
	setp.le.u32 	%p37, %r1, %r5;
	@%p37 bra 	$L__BB4_67;
	sub.s32 	%r88, %r1, %r5;
	setp.ge.s32 	%p38, %r76, %r88;
	@%p38 bra 	$L__BB4_67;
	not.b32 	%r142, %r76;
	add.s32 	%r143, %r1, %r142;
	sub.s32 	%r144, %r143, %r77;
	mul.lo.s32 	%r145, %r2, %r470;
	shl.b32 	%r146, %r145, 12;
	sub.s32 	%r89, %r144, %r146;
	shr.u32 	%r147, %r143, 8;
	add.s32 	%r90, %r147, 1;
	and.b32  	%r148, %r143, 768;
	setp.eq.s32 	%p39, %r148, 768;
	mov.u32 	%r475, %r76;
	@%p39 bra 	$L__BB4_64;
	and.b32  	%r149, %r90, 3;
	neg.s32 	%r472, %r149;
	mov.u32 	%r475, %r76;
$L__BB4_63:
	.pragma "nounroll";
	mul.wide.u32 	%rd39, %r468, 4;
	add.s64 	%rd38, %rd1, %rd39;
	// begin inline asm
	ld.global.nc.u32 %r150, [%rd38];
	// end inline asm
	mov.b32 	%f118, %r150;
	setp.lt.f32 	%p40, %f437, %f118;
	selp.f32 	%f437, %f118, %f437, %p40;
	add.s32 	%r475, %r475, 256;
	add.s32 	%r468, %r468, 256;
	add.s32 	%r472, %r472, 1;
	setp.ne.s32 	%p41, %r472, 0;
	@%p41 bra 	$L__BB4_63;
$L__BB4_64:
	setp.lt.u32 	%p42, %r89, 768;
	@%p42 bra 	$L__BB4_67;
	add.s32 	%r477, %r475, 512;
	add.s32 	%r476, %r475, %r469;
$L__BB4_66:
	add.s32 	%r155, %r476, -256;
	mul.wide.u32 	%rd44, %r155, 4;
	add.s64 	%rd40, %rd1, %rd44;
	// begin inline asm
	ld.global.nc.u32 %r151, [%rd40];
	// end inline asm
	mov.b32 	%f119, %r151;
	setp.lt.f32 	%p43, %f437, %f119;
	selp.f32 	%f120, %f119, %f437, %p43;
	mul.wide.u32 	%rd45, %r476, 4;
	add.s64 	%rd41, %rd1, %rd45;
	// begin inline asm
	ld.global.nc.u32 %r152, [%rd41];
	// end inline asm
	mov.b32 	%f121, %r152;
	setp.lt.f32 	%p44, %f120, %f121;
	selp.f32 	%f122, %f121, %f120, %p44;
	add.s32 	%r156, %r476, 256;
	mul.wide.u32 	%rd46, %r156, 4;
	add.s64 	%rd42, %rd1, %rd46;
	// begin inline asm
	ld.global.nc.u32 %r153, [%rd42];
	// end inline asm
	mov.b32 	%f123, %r153;
	setp.lt.f32 	%p45, %f122, %f123;
	selp.f32 	%f124, %f123, %f122, %p45;
	add.s32 	%r157, %r476, 512;
	mul.wide.u32 	%rd47, %r157, 4;
	add.s64 	%rd43, %rd1, %rd47;
	// begin inline asm
	ld.global.nc.u32 %r154, [%rd43];
	// end inline asm
	mov.b32 	%f125, %r154;
	setp.lt.f32 	%p46, %f124, %f125;
	selp.f32 	%f437, %f125, %f124, %p46;
	add.s32 	%r103, %r477, 1024;
	add.s32 	%r158, %r477, 512;
	add.s32 	%r476, %r476, 1024;
	setp.lt.s32 	%p47, %r158, %r88;
	mov.u32 	%r477, %r103;
	@%p47 bra 	$L__BB4_66;
$L__BB4_67:
	// begin inline asm
	mov.u32 %r159, %laneid;
	// end inline asm
	mov.b32 	%r161, %f437;
	mov.b32 	%r162, 1;
	mov.b32 	%r183, 31;
	mov.b32 	%r184, -1;
	// begin inline asm
	shfl.sync.down.b32 %r160, %r161, %r162, %r183, %r184;
	// end inline asm
	mov.b32 	%f126, %r160;
	setp.gt.s32 	%p48, %r159, 30;
	setp.lt.f32 	%p49, %f437, %f126;
	selp.f32 	%f127, %f126, %f437, %p49;
	selp.f32 	%f128, %f437, %f127, %p48;
	mov.b32 	%r166, %f128;
	mov.b32 	%r167, 2;
	// begin inline asm
	shfl.sync.down.b32 %r165, %r166, %r167, %r183, %r184;
	// end inline asm
	mov.b32 	%f129, %r165;
	setp.gt.s32 	%p50, %r159, 29;
	setp.lt.f32 	%p51, %f128, %f129;
	selp.f32 	%f130, %f129, %f128, %p51;
	selp.f32 	%f131, %f128, %f130, %p50;
	mov.b32 	%r171, %f131;
	mov.b32 	%r172, 4;
	// begin inline asm
	shfl.sync.down.b32 %r170, %r171, %r172, %r183, %r184;
	// end inline asm
	mov.b32 	%f132, %r170;
	setp.gt.s32 	%p52, %r159, 27;
	setp.lt.f32 	%p53, %f131, %f132;
	selp.f32 	%f133, %f132, %f131, %p53;
	selp.f32 	%f134, %f131, %f133, %p52;
	mov.b32 	%r176, %f134;
	mov.b32 	%r177, 8;
	// begin inline asm
	shfl.sync.down.b32 %r175, %r176, %r177, %r183, %r184;
	// end inline asm
	mov.b32 	%f135, %r175;
	setp.gt.s32 	%p54, %r159, 23;
	setp.lt.f32 	%p55, %f134, %f135;
	selp.f32 	%f136, %f135, %f134, %p55;
	selp.f32 	%f137, %f134, %f136, %p54;
	mov.b32 	%r181, %f137;
	mov.b32 	%r182, 16;
	// begin inline asm
	shfl.sync.down.b32 %r180, %r181, %r182, %r183, %r184;
	// end inline asm
	mov.b32 	%f138, %r180;
	setp.gt.s32 	%p56, %r159, 15;
	setp.lt.f32 	%p57, %f137, %f138;
	selp.f32 	%f52, %f138, %f137, %p57;
	selp.f32 	%f438, %f137, %f52, %p56;
	setp.ne.s32 	%p58, %r159, 0;
	@%p58 bra 	$L__BB4_69;
	shr.u32 	%r185, %r76, 3;
	and.b32  	%r186, %r185, 124;
	mov.u32 	%r187, _ZZN3cub18CUB_300001_SM_10006detail6reduce18DeviceReduceKernelINS2_10policy_hubIfjN4cuda3__47maximumIvEEE10Policy1000EPfjS8_fNS5_3std3__410__identityEEEvT0_PT3_T1_NS0_13GridEvenShareISI_EET2_T4_E12temp_storage;
	add.s32 	%r188, %r187, %r186;
	st.shared.f32 	[%r188+8], %f52;
$L__BB4_69:
	bar.sync 	0;
	setp.ne.s32 	%p59, %r76, 0;
	@%p59 bra 	$L__BB4_71;
	ld.shared.f32 	%f139, [_ZZN3cub18CUB_300001_SM_10006detail6reduce18DeviceReduceKernelINS2_10policy_hubIfjN4cuda3__47maximumIvEEE10Policy1000EPfjS8_fNS5_3std3__410__identityEEEvT0_PT3_T1_NS0_13GridEvenShareISI_EET2_T4_E12temp_storage+12];
	setp.lt.f32 	%p60, %f438, %f139;
	selp.f32 	%f140, %f139, %f438, %p60;
	ld.shared.f32 	%f141, [_ZZN3cub18CUB_300001_SM_10006detail6reduce18DeviceReduceKernelINS2_10policy_hubIfjN4cuda3__47maximumIvEEE10Policy1000EPfjS8_fNS5_3std3__410__identityEEEvT0_PT3_T1_NS0_13GridEvenShareISI_EET2_T4_E12temp_storage+16];
	setp.lt.f32 	%p61, %f140, %f141;
	selp.f32 	%f142, %f141, %f140, %p61;
	ld.shared.f32 	%f143, [_ZZN3cub18CUB_300001_SM_10006detail6reduce18DeviceReduceKernelINS2_10policy_hubIfjN4cuda3__47maximumIvEEE10Policy1000EPfjS8_fNS5_3std3__410__identityEEEvT0_PT3_T1_NS0_13GridEvenShareISI_EET2_T4_E12temp_storage+20];
	setp.lt.f32 	%p62, %f142, %f143;
	selp.f32 	%f144, %f143, %f142, %p62;
	ld.shared.f32 	%f145, [_ZZN3cub18CUB_300001_SM_10006detail6reduce18DeviceReduceKernelINS2_10policy_hubIfjN4cuda3__47maximumIvEEE10Policy1000EPfjS8_fNS5_3std3__410__identityEEEvT0_PT3_T1_NS0_13GridEvenShareISI_EET2_T4_E12temp_storage+24];
	setp.lt.f32 	%p63, %f144, %f145;
	selp.f32 	%f146, %f145, %f144, %p63;
	ld.shared.f32 	%f147, [_ZZN3cub18CUB_300001_SM_10006detail6reduce18DeviceReduceKernelINS2_10policy_hubIfjN4cuda3__47maximumIvEEE10Policy1000EPfjS8_fNS5_3std3__410__identityEEEvT0_PT3_T1_NS0_13GridEvenShareISI_EET2_T4_E12temp_storage+28];
	setp.lt.f32 	%p64, %f146, %f147;
	selp.f32 	%f148, %f147, %f146, %p64;
	ld.shared.f32 	%f149, [_ZZN3cub18CUB_300001_SM_10006detail6reduce18DeviceReduceKernelINS2_10policy_hubIfjN4cuda3__47maximumIvEEE10Policy1000EPfjS8_fNS5_3std3__410__identityEEEvT0_PT3_T1_NS0_13GridEvenShareISI_EET2_T4_E12temp_storage+32];
	setp.lt.f32 	%p65, %f148, %f149;
	selp.f32 	%f150, %f149, %f148, %p65;
	ld.shared.f32 	%f151, [_ZZN3cub18CUB_300001_SM_10006detail6reduce18DeviceReduceKernelINS2_10policy_hubIfjN4cuda3__47maximumIvEEE10Policy1000EPfjS8_fNS5_3std3__410__identityEEEvT0_PT3_T1_NS0_13GridEvenShareISI_EET2_T4_E12temp_storage+36];
	setp.lt.f32 	%p66, %f150, %f151;
	selp.f32 	%f438, %f151, %f150, %p66;
$L__BB4_71:
	mov.u32 	%r443, %tid.x;
	setp.ne.s32 	%p248, %r443, 0;
	@%p248 bra 	$L__BB4_73;
	ld.param.u64 	%rd111, [_ZN3cub18CUB_300001_SM_10006detail6reduce18DeviceReduceKernelINS2_10policy_hubIfjN4cuda3__47maximumIvEEE10Policy1000EPfjS8_fNS5_3std3__410__identityEEEvT0_PT3_T1_NS0_13GridEvenShareISI_EET2_T4__param_1];
	cvta.to.global.u64 	%rd108, %rd111;
	mul.wide.u32 	%rd109, %r3, 4;
	add.s64 	%rd110, %rd108, %rd109;
	st.global.f32 	[%rd110], %f438;
$L__BB4_73:
	ret;

}
	// .globl	_ZN3cub18CUB_300001_SM_10006detail6reduce28DeviceReduceSingleTileKernelINS2_10policy_hubIfjN4cuda3__47maximumIvEEE10Policy1000EPfSB_iS8_ffNS5_3std3__410__identityEEEvT0_T1_T2_T3_T4_T6_
.visible .entry _ZN3cub18CUB_300001_SM_10006detail6reduce28DeviceReduceSingleTileKernelINS2_10policy_hubIfjN4cuda3__47maximumIvEEE10Policy1000EPfSB_iS8_ffNS5_3std3__410__identityEEEvT0_T1_T2_T3_T4_T6_(
	.param .u64 .ptr .align 1 _ZN3cub18CUB_300001_SM_10006detail6reduce28DeviceReduceSingleTileKernelINS2_10policy_hubIfjN4cuda3__47maximumIvEEE10Policy1000EPfSB_iS8_ffNS5_3std3__410__identityEEEvT0_T1_T2_T3_T4_T6__param_0,
	.param .u64 .ptr .align 1 _ZN3cub18CUB_300001_SM_10006detail6reduce28DeviceReduceSingleTileKernelINS2_10policy_hubIfjN4cuda3__47maximumIvEEE10Policy1000EPfSB_iS8_ffNS5_3std3__410__identityEEEvT0_T1_T2_T3_T4_T6__param_1,
	.param .u32 _ZN3cub18CUB_300001_SM_10006detail6reduce28DeviceReduceSingleTileKernelINS2_10policy_hubIfjN4cuda3__47maximumIvEEE10Policy1000EPfSB_iS8_ffNS5_3std3__410__identityEEEvT0_T1_T2_T3_T4_T6__param_2,
	.param .align 1 .b8 _ZN3cub18CUB_300001_SM_10006detail6reduce28DeviceReduceSingleTileKernelINS2_10policy_hubIfjN4cuda3__47maximumIvEEE10Policy1000EPfSB_iS8_ffNS5_3std3__410__identityEEEvT0_T1_T2_T3_T4_T6__param_3[1],
	.param .f32 _ZN3cub18CUB_300001_SM_10006detail6reduce28DeviceReduceSingleTileKernelINS2_10policy_hubIfjN4cuda3__47maximumIvEEE10Policy1000EPfSB_iS8_ffNS5_3std3__410__identityEEEvT0_T1_T2_T3_T4_T6__param_4,
	.param .align 1 .b8 _ZN3cub18CUB_300001_SM_10006detail6reduce28DeviceReduceSingleTileKernelINS2_10policy_hubIfjN4cuda3__47maximumIvEEE10Policy1000EPfSB_iS8_ffNS5_3std3__410__identityEEEvT0_T1_T2_T3_T4_T6__param_5[1]
)
.maxntid 256
.minnctapersm 1
{
	.reg .pred 	%p<252>;
	.reg .b32 	%r<407>;
	.reg .b32 	%f<445>;
	.reg .b64 	%rd<125>;
	// demoted variable
	.shared .align 4 .b8 _ZZN3cub18CUB_300001_SM_10006detail6reduce28DeviceReduceSingleTileKernelINS2_10policy_hubIfjN4cuda3__47maximumIvEEE10Policy1000EPfSB_iS8_ffNS5_3std3__410__identityEEEvT0_T1_T2_T3_T4_T6_E12temp_storage[44];
	ld.param.u64 	%rd16, [_ZN3cub18CUB_300001_SM_10006detail6reduce28DeviceReduceSingleTileKernelINS2_10policy_hubIfjN4cuda3__47maximumIvEEE10Policy1000EPfSB_iS8_ffNS5_3std3__410__identityEEEvT0_T1_T2_T3_T4_T6__param_0];
	ld.param.u64 	%rd17, [_ZN3cub18CUB_300001_SM_10006detail6reduce28DeviceReduceSingleTileKernelINS2_10policy_hubIfjN4cuda3__47maximumIvEEE10Policy1000EPfSB_iS8_ffNS5_3std3__410__identityEEEvT0_T1_T2_T3_T4_T6__param_1];
	ld.param.u32 	%r67, [_ZN3cub18CUB_300001_SM_10006detail6reduce28DeviceReduceSingleTileKernelINS2_10policy_hubIfjN4cuda3__47maximumIvEEE10Policy1000EPfSB_iS8_ffNS5_3std3__410__identityEEEvT0_T1_T2_T3_T4_T6__param_2];
	ld.param.f32 	%f58, [_ZN3cub18CUB_300001_SM_10006detail6reduce28DeviceReduceSingleTileKernelINS2_10policy_hubIfjN4cuda3__47maximumIvEEE10Policy1000EPfSB_iS8_ffNS5_3std3__410__identityEEEvT0_T1_T2_T3_T4_T6__param_4];
	cvta.to.global.u64 	%rd1, %rd17;
	setp.ne.s32 	%p1, %r67, 0;
	@%p1 bra 	$L__BB5_3;
	mov.u32 	%r380, %tid.x;
	setp.ne.s32 	%p251, %r380, 0;
	@%p251 bra 	$L__BB5_74;
	st.global.f32 	[%rd1], %f58;
	bra.uni 	$L__BB5_74;
$L__BB5_3:
	and.b64  	%rd18, %rd16, 15;
	setp.ne.s64 	%p2, %rd18, 0;
	@%p2 bra 	$L__BB5_38;
	setp.gt.s32 	%p126, %r67, 4095;
	@%p126 bra 	$L__BB5_22;
	mov.u32 	%r1, %tid.x;
	setp.ge.s32 	%p191, %r1, %r67;
	mov.f32 	%f423, 0f00000000;
	mov.u32 	%r384, %r1;
	@%p191 bra 	$L__BB5_7;
	mul.wide.u32 	%rd113, %r1, 4;
	add.s64 	%rd112, %rd16, %rd113;
	// begin inline asm
	ld.global.nc.u32 %r300, [%rd112];
	// end inline asm
	mov.b32 	%f423, %r300;
	add.s32 	%r384, %r1, 256;
$L__BB5_7:
	setp.ge.s32 	%p192, %r384, %r67;
	@%p192 bra 	$L__BB5_13;
	not.b32 	%r301, %r384;
	add.s32 	%r4, %r67, %r301;
	and.b32  	%r302, %r4, 768;
	setp.eq.s32 	%p193, %r302, 768;
	@%p193 bra 	$L__BB5_11;
	mul.wide.u32 	%rd114, %r384, 4;
	add.s64 	%rd121, %rd16, %rd114;
	shr.u32 	%r303, %r4, 8;
	add.s32 	%r304, %r303, 1;
	and.b32  	%r305, %r304, 3;
	neg.s32 	%r382, %r305;
$L__BB5_10:
	.pragma "nounroll";
	// begin inline asm
	ld.global.nc.u32 %r306, [%rd121];
	// end inline asm
	mov.b32 	%f336, %r306;
	setp.lt.f32 	%p194, %f423, %f336;
	selp.f32 	%f423, %f336, %f423, %p194;
	add.s32 	%r384, %r384, 256;
	add.s64 	%rd121, %rd121, 1024;
	add.s32 	%r382, %r382, 1;
	setp.ne.s32 	%p195, %r382, 0;
	@%p195 bra 	$L__BB5_10;
$L__BB5_11:
	setp.lt.u32 	%p196, %r4, 768;
	@%p196 bra 	$L__BB5_13;
$L__BB5_12:
	mul.wide.s32 	%rd120, %r384, 4;
	add.s64 	%rd116, %rd16, %rd120;
	// begin inline asm
	ld.global.nc.u32 %r307, [%rd116];
	// end inline asm
	mov.b32 	%f337, %r307;
	setp.lt.f32 	%p197, %f423, %f337;
	selp.f32 	%f338, %f337, %f423, %p197;
	add.s64 	%rd117, %rd116, 1024;
	// begin inline asm
	ld.global.nc.u32 %r308, [%rd117];
	// end inline asm
	mov.b32 	%f339, %r308;
	setp.lt.f32 	%p198, %f338, %f339;
	selp.f32 	%f340, %f339, %f338, %p198;
	add.s64 	%rd118, %rd116, 2048;
	// begin inline asm
	ld.global.nc.u32 %r309, [%rd118];
	// end inline asm
	mov.b32 	%f341, %r309;
	setp.lt.f32 	%p199, %f340, %f341;
	selp.f32 	%f342, %f341, %f340, %p199;
	add.s64 	%rd119, %rd116, 3072;
	// begin inline asm
	ld.global.nc.u32 %r310, [%rd119];
	// end inline asm
	mov.b32 	%f343, %r310;
	setp.lt.f32 	%p200, %f342, %f343;
	selp.f32 	%f423, %f343, %f342, %p200;
	add.s32 	%r384, %r384, 1024;
	setp.lt.s32 	%p201, %r384, %r67;
	@%p201 bra 	$L__BB5_12;
$L__BB5_13:
	setp.lt.s32 	%p202, %r67, 256;
	@%p202 bra 	$L__BB5_18;
	// begin inline asm
	mov.u32 %r349, %laneid;
	// end inline asm
	mov.b32 	%r351, %f423;
	mov.b32 	%r352, 1;
	mov.b32 	%r373, 31;
	mov.b32 	%r374, -1;
	// begin inline asm
	shfl.sync.down.b32 %r350, %r351, %r352, %r373, %r374;
	// end inline asm
	mov.b32 	%f391, %r350;
	setp.gt.s32 	%p230, %r349, 30;
	setp.lt.f32 	%p231, %f423, %f391;
	selp.f32 	%f392, %f391, %f423, %p231;
	selp.f32 	%f393, %f423, %f392, %p230;
	mov.b32 	%r356, %f393;
	mov.b32 	%r357, 2;
	// begin inline asm
	shfl.sync.down.b32 %r355, %r356, %r357, %r373, %r374;
	// end inline asm
	mov.b32 	%f394, %r355;
	setp.gt.s32 	%p232, %r349, 29;
	setp.lt.f32 	%p233, %f393, %f394;
	selp.f32 	%f395, %f394, %f393, %p233;
	selp.f32 	%f396, %f393, %f395, %p232;
	mov.b32 	%r361, %f396;
	mov.b32 	%r362, 4;
	// begin inline asm
	shfl.sync.down.b32 %r360, %r361, %r362, %r373, %r374;
	// end inline asm
	mov.b32 	%f397, %r360;
	setp.gt.s32 	%p234, %r349, 27;
	setp.lt.f32 	%p235, %f396, %f397;
	selp.f32 	%f398, %f397, %f396, %p235;
	selp.f32 	%f399, %f396, %f398, %p234;
	mov.b32 	%r366, %f399;
	mov.b32 	%r367, 8;
	// begin inline asm
	shfl.sync.down.b32 %r365, %r366, %r367, %r373, %r374;
	// end inline asm
	mov.b32 	%f400, %r365;
	setp.gt.s32 	%p236, %r349, 23;
	setp.lt.f32 	%p237, %f399, %f400;
	selp.f32 	%f401, %f400, %f399, %p237;
	selp.f32 	%f402, %f399, %f401, %p236;
	mov.b32 	%r371, %f402;
	mov.b32 	%r372, 16;
	// begin inline asm
	shfl.sync.down.b32 %r370, %r371, %r372, %r373, %r374;
	// end inline asm
	mov.b32 	%f403, %r370;
	setp.gt.s32 	%p238, %r349, 15;
	setp.lt.f32 	%p239, %f402, %f403;
	selp.f32 	%f10, %f403, %f402, %p239;
	selp.f32 	%f444, %f402, %f10, %p238;
	setp.ne.s32 	%p240, %r349, 0;
	@%p240 bra 	$L__BB5_16;
	shr.u32 	%r375, %r1, 3;
	and.b32  	%r376, %r375, 124;
	mov.u32 	%r377, _ZZN3cub18CUB_300001_SM_10006detail6reduce28DeviceReduceSingleTileKernelINS2_10policy_hubIfjN4cuda3__47maximumIvEEE10Policy1000EPfSB_iS8_ffNS5_3std3__410__identityEEEvT0_T1_T2_T3_T4_T6_E12temp_storage;
	add.s32 	%r378, %r377, %r376;
	st.shared.f32 	[%r378+8], %f10;
$L__BB5_16:
	bar.sync 	0;
	setp.ne.s32 	%p241, %r1, 0;
	@%p241 bra 	$L__BB5_72;
	ld.shared.f32 	%f404, [_ZZN3cub18CUB_300001_SM_10006detail6reduce28DeviceReduceSingleTileKernelINS2_10policy_hubIfjN4cuda3__47maximumIvEEE10Policy1000EPfSB_iS8_ffNS5_3std3__410__identityEEEvT0_T1_T2_T3_T4_T6_E12temp_storage+12];
	setp.lt.f32 	%p242, %f444, %f404;
	selp.f32 	%f405, %f404, %f444, %p242;
	ld.shared.f32 	%f406, [_ZZN3cub18CUB_300001_SM_10006detail6reduce28DeviceReduceSingleTileKernelINS2_10policy_hubIfjN4cuda3__47maximumIvEEE10Policy1000EPfSB_iS8_ffNS5_3std3__410__identityEEEvT0_T1_T2_T3_T4_T6_E12temp_storage+16];
	setp.lt.f32 	%p243, %f405, %f406;
	selp.f32 	%f407, %f406, %f405, %p243;
	ld.shared.f32 	%f408, [_ZZN3cub18CUB_300001_SM_10006detail6reduce28DeviceReduceSingleTileKernelINS2_10policy_hubIfjN4cuda3__47maximumIvEEE10Policy1000EPfSB_iS8_ffNS5_3std3__410__identityEEEvT0_T1_T2_T3_T4_T6_E12temp_storage+20];
	setp.lt.f32 	%p244, %f407, %f408;
	selp.f32 	%f409, %f408, %f407, %p244;
	ld.shared.f32 	%f410, [_ZZN3cub18CUB_300001_SM_10006detail6reduce28DeviceReduceSingleTileKernelINS2_10policy_hubIfjN4cuda3__47maximumIvEEE10Policy1000EPfSB_iS8_ffNS5_3std3__410__identityEEEvT0_T1_T2_T3_T4_T6_E12temp_storage+24];
	setp.lt.f32 	%p245, %f409, %f410;
	selp.f32 	%f411, %f410, %f409, %p245;
	ld.shared.f32 	%f412, [_ZZN3cub18CUB_300001_SM_10006detail6reduce28DeviceReduceSingleTileKernelINS2_10policy_hubIfjN4cuda3__47maximumIvEEE10Policy1000EPfSB_iS8_ffNS5_3std3__410__identityEEEvT0_T1_T2_T3_T4_T6_E12temp_storage+28];
	setp.lt.f32 	%p246, %f411, %f412;
	selp.f32 	%f413, %f412, %f411, %p246;
	ld.shared.f32 	%f414, [_ZZN3cub18CUB_300001_SM_10006detail6reduce28DeviceReduceSingleTileKernelINS2_10policy_hubIfjN4cuda3__47maximumIvEEE10Policy1000EPfSB_iS8_ffNS5_3std3__410__identityEEEvT0_T1_T2_T3_T4_T6_E12temp_storage+32];
	setp.lt.f32 	%p247, %f413, %f414;
	selp.f32 	%f415, %f414, %f413, %p247;
	ld.shared.f32 	%f416, [_ZZN3cub18CUB_300001_SM_10006detail6reduce28DeviceReduceSingleTileKernelINS2_10policy_hubIfjN4cuda3__47maximumIvEEE10Policy1000EPfSB_iS8_ffNS5_3std3__410__identityEEEvT0_T1_T2_T3_T4_T6_E12temp_storage+36];
	setp.lt.f32 	%p248, %f415, %f416;
	selp.f32 	%f444, %f416, %f415, %p248;
	bra.uni 	$L__BB5_72;
$L__BB5_18:
	// begin inline asm
	mov.u32 %r311, %laneid;
	// end inline asm
	and.b32  	%r337, %r1, 992;
	add.s32 	%r338, %r337, 32;
	setp.gt.s32 	%p203, %r338, %r67;
	not.b32 	%r339, %r337;
	add.s32 	%r340, %r67, %r339;
	selp.b32 	%r335, %r340, 31, %p203;
	mov.b32 	%r313, %f423;
	mov.b32 	%r314, 1;
	mov.b32 	%r336, -1;
	// begin inline asm
	shfl.sync.down.b32 %r312, %r313, %r314, %r335, %r336;
	// end inline asm
	mov.b32 	%f344, %r312;
	setp.lt.s32 	%p204, %r311, %r335;
	setp.lt.f32 	%p205, %f423, %f344;
	selp.f32 	%f345, %f344, %f423, %p205;
	selp.f32 	%f346, %f345, %f423, %p204;
	mov.b32 	%r318, %f346;
	mov.b32 	%r319, 2;
	// begin inline asm
	shfl.sync.down.b32 %r317, %r318, %r319, %r335, %r336;
	// end inline asm
	mov.b32 	%f347, %r317;
	add.s32 	%r341, %r311, 2;
	setp.gt.s32 	%p206, %r341, %r335;
	setp.lt.f32 	%p207, %f346, %f347;
	selp.f32 	%f348, %f347, %f346, %p207;
	selp.f32 	%f349, %f346, %f348, %p206;
	mov.b32 	%r323, %f349;
	mov.b32 	%r324, 4;
	// begin inline asm
	shfl.sync.down.b32 %r322, %r323, %r324, %r335, %r336;
	// end inline asm
	mov.b32 	%f350, %r322;
	add.s32 	%r342, %r311, 4;
	setp.gt.s32 	%p208, %r342, %r335;
	setp.lt.f32 	%p209, %f349, %f350;
	selp.f32 	%f351, %f350, %f349, %p209;
	selp.f32 	%f352, %f349, %f351, %p208;
	mov.b32 	%r328, %f352;
	mov.b32 	%r329, 8;
	// begin inline asm
	shfl.sync.down.b32 %r327, %r328, %r329, %r335, %r336;
	// end inline asm
	mov.b32 	%f353, %r327;
	add.s32 	%r343, %r311, 8;
	setp.gt.s32 	%p210, %r343, %r335;
	setp.lt.f32 	%p211, %f352, %f353;
	selp.f32 	%f354, %f353, %f352, %p211;
	selp.f32 	%f355, %f352, %f354, %p210;
	mov.b32 	%r333, %f355;
	mov.b32 	%r334, 16;
	// begin inline asm
	shfl.sync.down.b32 %r332, %r333, %r334, %r335, %r336;
	// end inline asm
	mov.b32 	%f356, %r332;
	add.s32 	%r344, %r311, 16;
	setp.gt.s32 	%p212, %r344, %r335;
	setp.lt.f32 	%p213, %f355, %f356;
	selp.f32 	%f357, %f356, %f355, %p213;
	selp.f32 	%f444, %f355, %f357, %p212;
	setp.ne.s32 	%p214, %r311, 0;
	@%p214 bra 	$L__BB5_20;
	shr.u32 	%r345, %r1, 3;
	and.b32  	%r346, %r345, 124;
	mov.u32 	%r347, _ZZN3cub18CUB_300001_SM_10006detail6reduce28DeviceReduceSingleTileKernelINS2_10policy_hubIfjN4cuda3__47maximumIvEEE10Policy1000EPfSB_iS8_ffNS5_3std3__410__identityEEEvT0_T1_T2_T3_T4_T6_E12temp_storage;
	add.s32 	%r348, %r347, %r346;
	st.shared.f32 	[%r348+8], %f444;
$L__BB5_20:
	bar.sync 	0;
	setp.ne.s32 	%p215, %r1, 0;
	@%p215 bra 	$L__BB5_72;
	setp.gt.s32 	%p216, %r67, 32;
	ld.shared.f32 	%f358, [_ZZN3cub18CUB_300001_SM_10006detail6reduce28DeviceReduceSingleTileKernelINS2_10policy_hubIfjN4cuda3__47maximumIvEEE10Policy1000EPfSB_iS8_ffNS5_3std3__410__identityEEEvT0_T1_T2_T3_T4_T6_E12temp_storage+12];
	setp.lt.f32 	%p217, %f444, %f358;
	selp.f32 	%f360, %f358, %f444, %p217;
	selp.f32 	%f361, %f360, %f444, %p216;
	setp.gt.s32 	%p218, %r67, 64;
	ld.shared.f32 	%f363, [_ZZN3cub18CUB_300001_SM_10006detail6reduce28DeviceReduceSingleTileKernelINS2_10policy_hubIfjN4cuda3__47maximumIvEEE10Policy1000EPfSB_iS8_ffNS5_3std3__410__identityEEEvT0_T1_T2_T3_T4_T6_E12temp_storage+16];
	setp.lt.f32 	%p219, %f361, %f363;
	selp.f32 	%f365, %f363, %f361, %p219;
	selp.f32 	%f366, %f365, %f361, %p218;
	setp.gt.s32 	%p220, %r67, 96;
	ld.shared.f32 	%f368, [_ZZN3cub18CUB_300001_SM_10006detail6reduce28DeviceReduceSingleTileKernelINS2_10policy_hubIfjN4cuda3__47maximumIvEEE10Policy1000EPfSB_iS8_ffNS5_3std3__410__identityEEEvT0_T1_T2_T3_T4_T6_E12temp_storage+20];
	setp.lt.f32 	%p221, %f366, %f368;
	selp.f32 	%f370, %f368, %f366, %p221;
	selp.f32 	%f371, %f370, %f366, %p220;
	setp.gt.s32 	%p222, %r67, 128;
	ld.shared.f32 	%f373, [_ZZN3cub18CUB_300001_SM_10006detail6reduce28DeviceReduceSingleTileKernelINS2_10policy_hubIfjN4cuda3__47maximumIvEEE10Policy1000EPfSB_iS8_ffNS5_3std3__410__identityEEEvT0_T1_T2_T3_T4_T6_E12temp_storage+24];
	setp.lt.f32 	%p223, %f371, %f373;
	selp.f32 	%f375, %f373, %f371, %p223;
	selp.f32 	%f376, %f375, %f371, %p222;
	setp.gt.s32 	%p224, %r67, 160;
	ld.shared.f32 	%f378, [_ZZN3cub18CUB_300001_SM_10006detail6reduce28DeviceReduceSingleTileKernelINS2_10policy_hubIfjN4cuda3__47maximumIvEEE10Policy1000EPfSB_iS8_ffNS5_3std3__410__identityEEEvT0_T1_T2_T3_T4_T6_E12temp_storage+28];
	setp.lt.f32 	%p225, %f376, %f378;
	selp.f32 	%f380, %f378, %f376, %p225;
	selp.f32 	%f381, %f380, %f376, %p224;
	setp.gt.s32 	%p226, %r67, 192;
	ld.shared.f32 	%f383, [_ZZN3cub18CUB_300001_SM_10006detail6reduce28DeviceReduceSingleTileKernelINS2_10policy_hubIfjN4cuda3__47maximumIvEEE10Policy1000EPfSB_iS8_ffNS5_3std3__410__identityEEEvT0_T1_T2_T3_T4_T6_E12temp_storage+32];
	setp.lt.f32 	%p227, %f381, %f383;
	selp.f32 	%f385, %f383, %f381, %p227;
	selp.f32 	%f386, %f385, %f381, %p226;
	setp.gt.s32 	%p228, %r67, 224;
	ld.shared.f32 	%f388, [_ZZN3cub18CUB_300001_SM_10006detail6reduce28DeviceReduceSingleTileKernelINS2_10policy_hubIfjN4cuda3__47maximumIvEEE10Policy1000EPfSB_iS8_ffNS5_3std3__410__identityEEEvT0_T1_T2_T3_T4_T6_E12temp_storage+36];
	setp.lt.f32 	%p229, %f386, %f388;
	selp.f32 	%f390, %f388, %f386, %p229;
	selp.f32 	%f444, %f390, %f386, %p228;
	bra.uni 	$L__BB5_72;
$L__BB5_22:
	mov.u32 	%r13, %tid.x;
	shl.b32 	%r224, %r13, 2;
	mul.wide.u32 	%rd86, %r224, 4;
	add.s64 	%rd76, %rd16, %rd86;
	// begin inline asm
	ld.global.nc.v2.u64 {%rd74, %rd75}, [%rd76];
	// end inline asm
	mov.b64 	{%r225, %r226}, %rd75;
	mov.b64 	{%r227, %r228}, %rd74;
	mov.b32 	%f238, %r228;
	mov.b32 	%f239, %r227;
	mov.b32 	%f240, %r226;
	mov.b32 	%f241, %r225;
	add.s64 	%rd79, %rd76, 4096;
	// begin inline asm
	ld.global.nc.v2.u64 {%rd77, %rd78}, [%rd79];
	// end inline asm
	mov.b64 	{%r229, %r230}, %rd78;
	mov.b64 	{%r231, %r232}, %rd77;
	mov.b32 	%f242, %r232;
	mov.b32 	%f243, %r231;
	mov.b32 	%f244, %r230;
	mov.b32 	%f245, %r229;
	add.s64 	%rd82, %rd76, 8192;
	// begin inline asm
	ld.global.nc.v2.u64 {%rd80, %rd81}, [%rd82];
	// end inline asm
	mov.b64 	{%r233, %r234}, %rd81;
	mov.b64 	{%r235, %r236}, %rd80;
	mov.b32 	%f246, %r236;
	mov.b32 	%f247, %r235;
	mov.b32 	%f248, %r234;
	mov.b32 	%f249, %r233;
	add.s64 	%rd85, %rd76, 12288;
	// begin inline asm
	ld.global.nc.v2.u64 {%rd83, %rd84}, [%rd85];
	// end inline asm
	mov.b64 	{%r237, %r238}, %rd84;
	mov.b64 	{%r239, %r240}, %rd83;
	mov.b32 	%f250, %r240;
	mov.b32 	%f251, %r239;
	mov.b32 	%f252, %r238;
	mov.b32 	%f253, %r237;
	setp.lt.f32 	%p127, %f239, %f238;
	selp.f32 	%f254, %f238, %f239, %p127;
	setp.lt.f32 	%p128, %f241, %f240;
	selp.f32 	%f255, %f240, %f241, %p128;
	setp.lt.f32 	%p129, %f243, %f242;
	selp.f32 	%f256, %f242, %f243, %p129;
	setp.lt.f32 	%p130, %f245, %f244;
	selp.f32 	%f257, %f244, %f245, %p130;
	setp.lt.f32 	%p131, %f247, %f246;
	selp.f32 	%f258, %f246, %f247, %p131;
	setp.lt.f32 	%p132, %f249, %f248;
	selp.f32 	%f259, %f248, %f249, %p132;
	setp.lt.f32 	%p133, %f251, %f250;
	selp.f32 	%f260, %f250, %f251, %p133;
	setp.lt.f32 	%p134, %f253, %f252;
	selp.f32 	%f261, %f252, %f253, %p134;
	setp.lt.f32 	%p135, %f254, %f255;
	selp.f32 	%f262, %f255, %f254, %p135;
	setp.lt.f32 	%p136, %f256, %f257;
	selp.f32 	%f263, %f257, %f256, %p136;
	setp.lt.f32 	%p137, %f258, %f259;
	selp.f32 	%f264, %f259, %f258, %p137;
	setp.lt.f32 	%p138, %f260, %f261;
	selp.f32 	%f265, %f261, %f260, %p138;
	setp.lt.f32 	%p139, %f262, %f263;
	selp.f32 	%f266, %f263, %f262, %p139;
	setp.lt.f32 	%p140, %f264, %f265;
	selp.f32 	%f267, %f265, %f264, %p140;
	setp.lt.f32 	%p141, %f266, %f267;
	selp.f32 	%f430, %f267, %f266, %p141;
	setp.lt.u32 	%p142, %r67, 8192;
	mov.b32 	%r387, 4096;
	@%p142 bra 	$L__BB5_26;
	add.s32 	%r14, %r67, -4096;
	mov.b32 	%r387, 4096;
$L__BB5_24:
	mul.wide.s32 	%rd99, %r387, 4;
	add.s64 	%rd89, %rd76, %rd99;
	// begin inline asm
	ld.global.nc.v2.u64 {%rd87, %rd88}, [%rd89];
	// end inline asm
	mov.b64 	{%r242, %r243}, %rd88;
	mov.b64 	{%r244, %r245}, %rd87;
	mov.b32 	%f268, %r245;
	mov.b32 	%f269, %r244;
	mov.b32 	%f270, %r243;
	mov.b32 	%f271, %r242;
	add.s64 	%rd92, %rd89, 4096;
	// begin inline asm
	ld.global.nc.v2.u64 {%rd90, %rd91}, [%rd92];
	// end inline asm
	mov.b64 	{%r246, %r247}, %rd91;
	mov.b64 	{%r248, %r249}, %rd90;
	mov.b32 	%f272, %r249;
	mov.b32 	%f273, %r248;
	mov.b32 	%f274, %r247;
	mov.b32 	%f275, %r246;
	add.s64 	%rd95, %rd89, 8192;
	// begin inline asm
	ld.global.nc.v2.u64 {%rd93, %rd94}, [%rd95];
	// end inline asm
	mov.b64 	{%r250, %r251}, %rd94;
	mov.b64 	{%r252, %r253}, %rd93;
	mov.b32 	%f276, %r253;
	mov.b32 	%f277, %r252;
	mov.b32 	%f278, %r251;
	mov.b32 	%f279, %r250;
	add.s64 	%rd98, %rd89, 12288;
	// begin inline asm
	ld.global.nc.v2.u64 {%rd96, %rd97}, [%rd98];
	// end inline asm
	mov.b64 	{%r254, %r255}, %rd97;
	mov.b64 	{%r256, %r257}, %rd96;
	mov.b32 	%f280, %r257;
	mov.b32 	%f281, %r256;
	mov.b32 	%f282, %r255;
	mov.b32 	%f283, %r254;
	setp.lt.f32 	%p143, %f430, %f269;
	selp.f32 	%f284, %f269, %f430, %p143;
	setp.lt.f32 	%p144, %f268, %f271;
	selp.f32 	%f285, %f271, %f268, %p144;
	setp.lt.f32 	%p145, %f270, %f273;
	selp.f32 	%f286, %f273, %f270, %p145;
	setp.lt.f32 	%p146, %f272, %f275;
	selp.f32 	%f287, %f275, %f272, %p146;
	setp.lt.f32 	%p147, %f274, %f277;
	selp.f32 	%f288, %f277, %f274, %p147;
	setp.lt.f32 	%p148, %f276, %f279;
	selp.f32 	%f289, %f279, %f276, %p148;
	setp.lt.f32 	%p149, %f278, %f281;
	selp.f32 	%f290, %f281, %f278, %p149;
	setp.lt.f32 	%p150, %f280, %f283;
	selp.f32 	%f291, %f283, %f280, %p150;
	setp.lt.f32 	%p151, %f284, %f285;
	selp.f32 	%f292, %f285, %f284, %p151;
	setp.lt.f32 	%p152, %f286, %f287;
	selp.f32 	%f293, %f287, %f286, %p152;
	setp.lt.f32 	%p153, %f288, %f289;
	selp.f32 	%f294, %f289, %f288, %p153;
	setp.lt.f32 	%p154, %f290, %f291;
	selp.f32 	%f295, %f291, %f290, %p154;
	setp.lt.f32 	%p155, %f292, %f293;
	selp.f32 	%f296, %f293, %f292, %p155;
	setp.lt.f32 	%p156, %f294, %f295;
	selp.f32 	%f297, %f295, %f294, %p156;
	setp.lt.f32 	%p157, %f296, %f297;
	selp.f32 	%f298, %f297, %f296, %p157;
	setp.lt.f32 	%p158, %f298, %f282;
	selp.f32 	%f430, %f282, %f298, %p158;
	sub.s32 	%r258, %r67, %r387;
	setp.lt.s32 	%p159, %r258, 4096;
	@%p159 bra 	$L__BB5_34;
	add.s32 	%r387, %r387, 4096;
	setp.le.s32 	%p160, %r387, %r14;
	@%p160 bra 	$L__BB5_24;
$L__BB5_26:
	setp.le.s32 	%p161, %r67, %r387;
	@%p161 bra 	$L__BB5_34;
	sub.s32 	%r18, %r67, %r387;
	setp.ge.s32 	%p162, %r13, %r18;
	@%p162 bra 	$L__BB5_34;
	not.b32 	%r259, %r13;
	add.s32 	%r260, %r67, %r259;
	sub.s32 	%r19, %r260, %r387;
	and.b32  	%r261, %r19, 768;
	setp.eq.s32 	%p163, %r261, 768;
	mov.u32 	%r391, %r13;
	@%p163 bra 	$L__BB5_31;
	add.s32 	%r389, %r13, %r387;
	shr.u32 	%r262, %r19, 8;
	add.s32 	%r263, %r262, 1;
	and.b32  	%r264, %r263, 3;
	neg.s32 	%r388, %r264;
	mov.u32 	%r391, %r13;
$L__BB5_30:
	.pragma "nounroll";
	mul.wide.u32 	%rd101, %r389, 4;
	add.s64 	%rd100, %rd16, %rd101;
	// begin inline asm
	ld.global.nc.u32 %r265, [%rd100];
	// end inline asm
	mov.b32 	%f300, %r265;
	setp.lt.f32 	%p164, %f430, %f300;
	selp.f32 	%f430, %f300, %f430, %p164;
	add.s32 	%r391, %r391, 256;
	add.s32 	%r389, %r389, 256;
	add.s32 	%r388, %r388, 1;
	setp.ne.s32 	%p165, %r388, 0;
	@%p165 bra 	$L__BB5_30;
$L__BB5_31:
	setp.lt.u32 	%p166, %r19, 768;
	@%p166 bra 	$L__BB5_34;
	cvt.u64.u32 	%rd102, %r391;
	cvt.u64.u32 	%rd103, %r387;
	add.s64 	%rd104, %rd102, %rd103;
	shl.b64 	%rd105, %rd104, 2;
	add.s64 	%rd106, %rd105, %rd16;
	add.s64 	%rd122, %rd106, 2048;
	add.s32 	%r392, %r391, %r387;
$L__BB5_33:
	mul.wide.u32 	%rd111, %r392, 4;
	add.s64 	%rd107, %rd16, %rd111;
	// begin inline asm
	ld.global.nc.u32 %r266, [%rd107];
	// end inline asm
	mov.b32 	%f301, %r266;
	setp.lt.f32 	%p167, %f430, %f301;
	selp.f32 	%f302, %f301, %f430, %p167;
	add.s64 	%rd108, %rd122, -1024;
	// begin inline asm
	ld.global.nc.u32 %r267, [%rd108];
	// end inline asm
	mov.b32 	%f303, %r267;
	setp.lt.f32 	%p168, %f302, %f303;
	selp.f32 	%f304, %f303, %f302, %p168;
	// begin inline asm
	ld.global.nc.u32 %r268, [%rd122];
	// end inline asm
	mov.b32 	%f305, %r268;
	setp.lt.f32 	%p169, %f304, %f305;
	selp.f32 	%f306, %f305, %f304, %p169;
	add.s64 	%rd110, %rd122, 1024;
	// begin inline asm
	ld.global.nc.u32 %r269, [%rd110];
	// end inline asm
	mov.b32 	%f307, %r269;
	setp.lt.f32 	%p170, %f306, %f307;
	selp.f32 	%f430, %f307, %f306, %p170;
	add.s32 	%r391, %r391, 1024;
	add.s64 	%rd122, %rd122, 4096;
	add.s32 	%r392, %r392, 1024;
	setp.lt.s32 	%p171, %r391, %r18;
	@%p171 bra 	$L__BB5_33;
$L__BB5_34:
	// begin inline asm
	mov.u32 %r270, %laneid;
	// end inline asm
	mov.b32 	%r272, %f430;
	mov.b32 	%r273, 1;
	mov.b32 	%r294, 31;
	mov.b32 	%r295, -1;
	// begin inline asm
	shfl.sync.down.b32 %r271, %r272, %r273, %r294, %r295;
	// end inline asm
	mov.b32 	%f308, %r271;
	setp.gt.s32 	%p172, %r270, 30;
	setp.lt.f32 	%p173, %f430, %f308;
	selp.f32 	%f309, %f308, %f430, %p173;
	selp.f32 	%f310, %f430, %f309, %p172;
	mov.b32 	%r277, %f310;
	mov.b32 	%r278, 2;
	// begin inline asm
	shfl.sync.down.b32 %r276, %r277, %r278, %r294, %r295;
	// end inline asm
	mov.b32 	%f311, %r276;
	setp.gt.s32 	%p174, %r270, 29;
	setp.lt.f32 	%p175, %f310, %f311;
	selp.f32 	%f312, %f311, %f310, %p175;
	selp.f32 	%f313, %f310, %f312, %p174;
	mov.b32 	%r282, %f313;
	mov.b32 	%r283, 4;
	// begin inline asm
	shfl.sync.down.b32 %r281, %r282, %r283, %r294, %r295;
	// end inline asm
	mov.b32 	%f314, %r281;
	setp.gt.s32 	%p176, %r270, 27;
	setp.lt.f32 	%p177, %f313, %f314;
	selp.f32 	%f315, %f314, %f313, %p177;
	selp.f32 	%f316, %f313, %f315, %p176;
	mov.b32 	%r287, %f316;
	mov.b32 	%r288, 8;
	// begin inline asm
	shfl.sync.down.b32 %r286, %r287, %r288, %r294, %r295;
	// end inline asm
	mov.b32 	%f317, %r286;
	setp.gt.s32 	%p178, %r270, 23;
	setp.lt.f32 	%p179, %f316, %f317;
	selp.f32 	%f318, %f317, %f316, %p179;
	selp.f32 	%f319, %f316, %f318, %p178;
	mov.b32 	%r292, %f319;
	mov.b32 	%r293, 16;
	// begin inline asm
	shfl.sync.down.b32 %r291, %r292, %r293, %r294, %r295;
	// end inline asm
	mov.b32 	%f320, %r291;
	setp.gt.s32 	%p180, %r270, 15;
	setp.lt.f32 	%p181, %f319, %f320;
	selp.f32 	%f26, %f320, %f319, %p181;
	selp.f32 	%f444, %f319, %f26, %p180;
	setp.ne.s32 	%p182, %r270, 0;
	@%p182 bra 	$L__BB5_36;
	shr.u32 	%r296, %r13, 3;
	and.b32  	%r297, %r296, 124;
	mov.u32 	%r298, _ZZN3cub18CUB_300001_SM_10006detail6reduce28DeviceReduceSingleTileKernelINS2_10policy_hubIfjN4cuda3__47maximumIvEEE10Policy1000EPfSB_iS8_ffNS5_3std3__410__identityEEEvT0_T1_T2_T3_T4_T6_E12temp_storage;
	add.s32 	%r299, %r298, %r297;
	st.shared.f32 	[%r299+8], %f26;
$L__BB5_36:
	bar.sync 	0;
	setp.ne.s32 	%p183, %r13, 0;
	@%p183 bra 	$L__BB5_72;
	ld.shared.f32 	%f321, [_ZZN3cub18CUB_300001_SM_10006detail6reduce28DeviceReduceSingleTileKernelINS2_10policy_hubIfjN4cuda3__47maximumIvEEE10Policy1000EPfSB_iS8_ffNS5_3std3__410__identityEEEvT0_T1_T2_T3_T4_T6_E12temp_storage+12];
	setp.lt.f32 	%p184, %f444, %f321;
	selp.f32 	%f322, %f321, %f444, %p184;
	ld.shared.f32 	%f323, [_ZZN3cub18CUB_300001_SM_10006detail6reduce28DeviceReduceSingleTileKernelINS2_10policy_hubIfjN4cuda3__47maximumIvEEE10Policy1000EPfSB_iS8_ffNS5_3std3__410__identityEEEvT0_T1_T2_T3_T4_T6_E12temp_storage+16];
	setp.lt.f32 	%p185, %f322, %f323;
	selp.f32 	%f324, %f323, %f322, %p185;
	ld.shared.f32 	%f325, [_ZZN3cub18CUB_300001_SM_10006detail6reduce28DeviceReduceSingleTileKernelINS2_10policy_hubIfjN4cuda3__47maximumIvEEE10Policy1000EPfSB_iS8_ffNS5_3std3__410__identityEEEvT0_T1_T2_T3_T4_T6_E12temp_storage+20];
	setp.lt.f32 	%p186, %f324, %f325;
	selp.f32 	%f326, %f325, %f324, %p186;
	ld.shared.f32 	%f327, [_ZZN3cub18CUB_300001_SM_10006detail6reduce28DeviceReduceSingleTileKernelINS2_10policy_hubIfjN4cuda3__47maximumIvEEE10Policy1000EPfSB_iS8_ffNS5_3std3__410__identityEEEvT0_T1_T2_T3_T4_T6_E12temp_storage+24];
	setp.lt.f32 	%p187, %f326, %f327;
	selp.f32 	%f328, %f327, %f326, %p187;
	ld.shared.f32 	%f329, [_ZZN3cub18CUB_300001_SM_10006detail6reduce28DeviceReduceSingleTileKernelINS2_10policy_hubIfjN4cuda3__47maximumIvEEE10Policy1000EPfSB_iS8_ffNS5_3std3__410__identityEEEvT0_T1_T2_T3_T4_T6_E12temp_storage+28];
	setp.lt.f32 	%p188, %f328, %f329;
	selp.f32 	%f330, %f329, %f328, %p188;
	ld.shared.f32 	%f331, [_ZZN3cub18CUB_300001_SM_10006detail6reduce28DeviceReduceSingleTileKernelINS2_10policy_hubIfjN4cuda3__47maximumIvEEE10Policy1000EPfSB_iS8_ffNS5_3std3__410__identityEEEvT0_T1_T2_T3_T4_T6_E12temp_storage+32];
	setp.lt.f32 	%p189, %f330, %f331;
	selp.f32 	%f332, %f331, %f330, %p189;
	ld.shared.f32 	%f333, [_ZZN3cub18CUB_300001_SM_10006detail6reduce28DeviceReduceSingleTileKernelINS2_10policy_hubIfjN4cuda3__47maximumIvEEE10Policy1000EPfSB_iS8_ffNS5_3std3__410__identityEEEvT0_T1_T2_T3_T4_T6_E12temp_storage+36];
	setp.lt.f32 	%p190, %f332, %f333;
	selp.f32 	%f444, %f333, %f332, %p190;
	bra.uni 	$L__BB5_72;
$L__BB5_38:
	setp.gt.s32 	%p3, %r67, 4095;
	@%p3 bra 	$L__BB5_56;
	mov.u32 	%r34, %tid.x;
	setp.ge.s32 	%p68, %r34, %r67;
	mov.f32 	%f436, 0f00000000;
	mov.u32 	%r397, %r34;
	@%p68 bra 	$L__BB5_41;
	mul.wide.u32 	%rd66, %r34, 4;
	add.s64 	%rd65, %rd16, %rd66;
	// begin inline asm
	ld.global.nc.u32 %r144, [%rd65];
	// end inline asm
	mov.b32 	%f436, %r144;
	add.s32 	%r397, %r34, 256;
$L__BB5_41:
	setp.ge.s32 	%p69, %r397, %r67;
	@%p69 bra 	$L__BB5_47;
	not.b32 	%r145, %r397;
	add.s32 	%r37, %r67, %r145;
	and.b32  	%r146, %r37, 768;
	setp.eq.s32 	%p70, %r146, 768;
	@%p70 bra 	$L__BB5_45;
	mul.wide.u32 	%rd67, %r397, 4;
	add.s64 	%rd123, %rd16, %rd67;
	shr.u32 	%r147, %r37, 8;
	add.s32 	%r148, %r147, 1;
	and.b32  	%r149, %r148, 3;
	neg.s32 	%r395, %r149;
$L__BB5_44:
	.pragma "nounroll";
	// begin inline asm
	ld.global.nc.u32 %r150, [%rd123];
	// end inline asm
	mov.b32 	%f157, %r150;
	setp.lt.f32 	%p71, %f436, %f157;
	selp.f32 	%f436, %f157, %f436, %p71;
	add.s32 	%r397, %r397, 256;
	add.s64 	%rd123, %rd123, 1024;
	add.s32 	%r395, %r395, 1;
	setp.ne.s32 	%p72, %r395, 0;
	@%p72 bra 	$L__BB5_44;
$L__BB5_45:
	setp.lt.u32 	%p73, %r37, 768;
	@%p73 bra 	$L__BB5_47;
$L__BB5_46:
	mul.wide.s32 	%rd73, %r397, 4;
	add.s64 	%rd69, %rd16, %rd73;
	// begin inline asm
	ld.global.nc.u32 %r151, [%rd69];
	// end inline asm
	mov.b32 	%f158, %r151;
	setp.lt.f32 	%p74, %f436, %f158;
	selp.f32 	%f159, %f158, %f436, %p74;
	add.s64 	%rd70, %rd69, 1024;
	// begin inline asm
	ld.global.nc.u32 %r152, [%rd70];
	// end inline asm
	mov.b32 	%f160, %r152;
	setp.lt.f32 	%p75, %f159, %f160;
	selp.f32 	%f161, %f160, %f159, %p75;
	add.s64 	%rd71, %rd69, 2048;
	// begin inline asm
	ld.global.nc.u32 %r153, [%rd71];
	// end inline asm
	mov.b32 	%f162, %r153;
	setp.lt.f32 	%p76, %f161, %f162;
	selp.f32 	%f163, %f162, %f161, %p76;
	add.s64 	%rd72, %rd69, 3072;
	// begin inline asm
	ld.global.nc.u32 %r154, [%rd72];
	// end inline asm
	mov.b32 	%f164, %r154;
	setp.lt.f32 	%p77, %f163, %f164;
	selp.f32 	%f436, %f164, %f163, %p77;
	add.s32 	%r397, %r397, 1024;
	setp.lt.s32 	%p78, %r397, %r67;
	@%p78 bra 	$L__BB5_46;
$L__BB5_47:
	setp.lt.s32 	%p79, %r67, 256;
	@%p79 bra 	$L__BB5_52;
	// begin inline asm
	mov.u32 %r193, %laneid;
	// end inline asm
	mov.b32 	%r195, %f436;
	mov.b32 	%r196, 1;
	mov.b32 	%r217, 31;
	mov.b32 	%r218, -1;
	// begin inline asm
	shfl.sync.down.b32 %r194, %r195, %r196, %r217, %r218;
	// end inline asm
	mov.b32 	%f212, %r194;
	setp.gt.s32 	%p107, %r193, 30;
	setp.lt.f32 	%p108, %f436, %f212;
	selp.f32 	%f213, %f212, %f436, %p108;
	selp.f32 	%f214, %f436, %f213, %p107;
	mov.b32 	%r200, %f214;
	mov.b32 	%r201, 2;
	// begin inline asm
	shfl.sync.down.b32 %r199, %r200, %r201, %r217, %r218;
	// end inline asm
	mov.b32 	%f215, %r199;
	setp.gt.s32 	%p109, %r193, 29;
	setp.lt.f32 	%p110, %f214, %f215;
	selp.f32 	%f216, %f215, %f214, %p110;
	selp.f32 	%f217, %f214, %f216, %p109;
	mov.b32 	%r205, %f217;
	mov.b32 	%r206, 4;
	// begin inline asm
	shfl.sync.down.b32 %r204, %r205, %r206, %r217, %r218;
	// end inline asm
	mov.b32 	%f218, %r204;
	setp.gt.s32 	%p111, %r193, 27;
	setp.lt.f32 	%p112, %f217, %f218;
	selp.f32 	%f219, %f218, %f217, %p112;
	selp.f32 	%f220, %f217, %f219, %p111;
	mov.b32 	%r210, %f220;
	mov.b32 	%r211, 8;
	// begin inline asm
	shfl.sync.down.b32 %r209, %r210, %r211, %r217, %r218;
	// end inline asm
	mov.b32 	%f221, %r209;
	setp.gt.s32 	%p113, %r193, 23;
	setp.lt.f32 	%p114, %f220, %f221;
	selp.f32 	%f222, %f221, %f220, %p114;
	selp.f32 	%f223, %f220, %f222, %p113;
	mov.b32 	%r215, %f223;
	mov.b32 	%r216, 16;
	// begin inline asm
	shfl.sync.down.b32 %r214, %r215, %r216, %r217, %r218;
	// end inline asm
	mov.b32 	%f224, %r214;
	setp.gt.s32 	%p115, %r193, 15;
	setp.lt.f32 	%p116, %f223, %f224;
	selp.f32 	%f38, %f224, %f223, %p116;
	selp.f32 	%f444, %f223, %f38, %p115;
	setp.ne.s32 	%p117, %r193, 0;
	@%p117 bra 	$L__BB5_50;
	shr.u32 	%r219, %r34, 3;
	and.b32  	%r220, %r219, 124;
	mov.u32 	%r221, _ZZN3cub18CUB_300001_SM_10006detail6reduce28DeviceReduceSingleTileKernelINS2_10policy_hubIfjN4cuda3__47maximumIvEEE10Policy1000EPfSB_iS8_ffNS5_3std3__410__identityEEEvT0_T1_T2_T3_T4_T6_E12temp_storage;
	add.s32 	%r222, %r221, %r220;
	st.shared.f32 	[%r222+8], %f38;
$L__BB5_50:
	bar.sync 	0;
	setp.ne.s32 	%p118, %r34, 0;
	@%p118 bra 	$L__BB5_72;
	ld.shared.f32 	%f225, [_ZZN3cub18CUB_300001_SM_10006detail6reduce28DeviceReduceSingleTileKernelINS2_10policy_hubIfjN4cuda3__47maximumIvEEE10Policy1000EPfSB_iS8_ffNS5_3std3__410__identityEEEvT0_T1_T2_T3_T4_T6_E12temp_storage+12];
	setp.lt.f32 	%p119, %f444, %f225;
	selp.f32 	%f226, %f225, %f444, %p119;
	ld.shared.f32 	%f227, [_ZZN3cub18CUB_300001_SM_10006detail6reduce28DeviceReduceSingleTileKernelINS2_10policy_hubIfjN4cuda3__47maximumIvEEE10Policy1000EPfSB_iS8_ffNS5_3std3__410__identityEEEvT0_T1_T2_T3_T4_T6_E12temp_storage+16];
	setp.lt.f32 	%p120, %f226, %f227;
	selp.f32 	%f228, %f227, %f226, %p120;
	ld.shared.f32 	%f229, [_ZZN3cub18CUB_300001_SM_10006detail6reduce28DeviceReduceSingleTileKernelINS2_10policy_hubIfjN4cuda3__47maximumIvEEE10Policy1000EPfSB_iS8_ffNS5_3std3__410__identityEEEvT0_T1_T2_T3_T4_T6_E12temp_storage+20];
	setp.lt.f32 	%p121, %f228, %f229;
	selp.f32 	%f230, %f229, %f228, %p121;
	ld.shared.f32 	%f231, [_ZZN3cub18CUB_300001_SM_10006detail6reduce28DeviceReduceSingleTileKernelINS2_10policy_hubIfjN4cuda3__47maximumIvEEE10Policy1000EPfSB_iS8_ffNS5_3std3__410__identityEEEvT0_T1_T2_T3_T4_T6_E12temp_storage+24];
	setp.lt.f32 	%p122, %f230, %f231;
	selp.f32 	%f232, %f231, %f230, %p122;
	ld.shared.f32 	%f233, [_ZZN3cub18CUB_300001_SM_10006detail6reduce28DeviceReduceSingleTileKernelINS2_10policy_hubIfjN4cuda3__47maximumIvEEE10Policy1000EPfSB_iS8_ffNS5_3std3__410__identityEEEvT0_T1_T2_T3_T4_T6_E12temp_storage+28];
	setp.lt.f32 	%p123, %f232, %f233;
	selp.f32 	%f234, %f233, %f232, %p123;
	ld.shared.f32 	%f235, [_ZZN3cub18CUB_300001_SM_10006detail6reduce28DeviceReduceSingleTileKernelINS2_10policy_hubIfjN4cuda3__47maximumIvEEE10Policy1000EPfSB_iS8_ffNS5_3std3__410__identityEEEvT0_T1_T2_T3_T4_T6_E12temp_storage+32];
	setp.lt.f32 	%p124, %f234, %f235;
	selp.f32 	%f236, %f235, %f234, %p124;
	ld.shared.f32 	%f237, [_ZZN3cub18CUB_300001_SM_10006detail6reduce28DeviceReduceSingleTileKernelINS2_10policy_hubIfjN4cuda3__47maximumIvEEE10Policy1000EPfSB_iS8_ffNS5_3std3__410__identityEEEvT0_T1_T2_T3_T4_T6_E12temp_storage+36];
	setp.lt.f32 	%p125, %f236, %f237;
	selp.f32 	%f444, %f237, %f236, %p125;
	bra.uni 	$L__BB5_72;
$L__BB5_52:
	// begin inline asm
	mov.u32 %r155, %laneid;
	// end inline asm
	and.b32  	%r181, %r34, 992;
	add.s32 	%r182, %r181, 32;
	setp.gt.s32 	%p80, %r182, %r67;
	not.b32 	%r183, %r181;
	add.s32 	%r184, %r67, %r183;
	selp.b32 	%r179, %r184, 31, %p80;
	mov.b32 	%r157, %f436;
	mov.b32 	%r158, 1;
	mov.b32 	%r180, -1;
	// begin inline asm
	shfl.sync.down.b32 %r156, %r157, %r158, %r179, %r180;
	// end inline asm
	mov.b32 	%f165, %r156;
	setp.lt.s32 	%p81, %r155, %r179;
	setp.lt.f32 	%p82, %f436, %f165;
	selp.f32 	%f166, %f165, %f436, %p82;
	selp.f32 	%f167, %f166, %f436, %p81;
	mov.b32 	%r162, %f167;
	mov.b32 	%r163, 2;
	// begin inline asm
	shfl.sync.down.b32 %r161, %r162, %r163, %r179, %r180;
	// end inline asm
	mov.b32 	%f168, %r161;
	add.s32 	%r185, %r155, 2;
	setp.gt.s32 	%p83, %r185, %r179;
	setp.lt.f32 	%p84, %f167, %f168;
	selp.f32 	%f169, %f168, %f167, %p84;
	selp.f32 	%f170, %f167, %f169, %p83;
	mov.b32 	%r167, %f170;
	mov.b32 	%r168, 4;
	// begin inline asm
	shfl.sync.down.b32 %r166, %r167, %r168, %r179, %r180;
	// end inline asm
	mov.b32 	%f171, %r166;
	add.s32 	%r186, %r155, 4;
	setp.gt.s32 	%p85, %r186, %r179;
	setp.lt.f32 	%p86, %f170, %f171;
	selp.f32 	%f172, %f171, %f170, %p86;
	selp.f32 	%f173, %f170, %f172, %p85;
	mov.b32 	%r172, %f173;
	mov.b32 	%r173, 8;
	// begin inline asm
	shfl.sync.down.b32 %r171, %r172, %r173, %r179, %r180;
	// end inline asm
	mov.b32 	%f174, %r171;
	add.s32 	%r187, %r155, 8;
	setp.gt.s32 	%p87, %r187, %r179;
	setp.lt.f32 	%p88, %f173, %f174;
	selp.f32 	%f175, %f174, %f173, %p88;
	selp.f32 	%f176, %f173, %f175, %p87;
	mov.b32 	%r177, %f176;
	mov.b32 	%r178, 16;
	// begin inline asm
	shfl.sync.down.b32 %r176, %r177, %r178, %r179, %r180;
	// end inline asm
	mov.b32 	%f177, %r176;
	add.s32 	%r188, %r155, 16;
	setp.gt.s32 	%p89, %r188, %r179;
	setp.lt.f32 	%p90, %f176, %f177;
	selp.f32 	%f178, %f177, %f176, %p90;
	selp.f32 	%f444, %f176, %f178, %p89;
	setp.ne.s32 	%p91, %r155, 0;
	@%p91 bra 	$L__BB5_54;
	shr.u32 	%r189, %r34, 3;
	and.b32  	%r190, %r189, 124;
	mov.u32 	%r191, _ZZN3cub18CUB_300001_SM_10006detail6reduce28DeviceReduceSingleTileKernelINS2_10policy_hubIfjN4cuda3__47maximumIvEEE10Policy1000EPfSB_iS8_ffNS5_3std3__410__identityEEEvT0_T1_T2_T3_T4_T6_E12temp_storage;
	add.s32 	%r192, %r191, %r190;
	st.shared.f32 	[%r192+8], %f444;
$L__BB5_54:
	bar.sync 	0;
	setp.ne.s32 	%p92, %r34, 0;
	@%p92 bra 	$L__BB5_72;
	setp.gt.s32 	%p93, %r67, 32;
	ld.shared.f32 	%f179, [_ZZN3cub18CUB_300001_SM_10006detail6reduce28DeviceReduceSingleTileKernelINS2_10policy_hubIfjN4cuda3__47maximumIvEEE10Policy1000EPfSB_iS8_ffNS5_3std3__410__identityEEEvT0_T1_T2_T3_T4_T6_E12temp_storage+12];
	setp.lt.f32 	%p94, %f444, %f179;
	selp.f32 	%f181, %f179, %f444, %p94;
	selp.f32 	%f182, %f181, %f444, %p93;
	setp.gt.s32 	%p95, %r67, 64;
	ld.shared.f32 	%f184, [_ZZN3cub18CUB_300001_SM_10006detail6reduce28DeviceReduceSingleTileKernelINS2_10policy_hubIfjN4cuda3__47maximumIvEEE10Policy1000EPfSB_iS8_ffNS5_3std3__410__identityEEEvT0_T1_T2_T3_T4_T6_E12temp_storage+16];
	setp.lt.f32 	%p96, %f182, %f184;
	selp.f32 	%f186, %f184, %f182, %p96;
	selp.f32 	%f187, %f186, %f182, %p95;
	setp.gt.s32 	%p97, %r67, 96;
	ld.shared.f32 	%f189, [_ZZN3cub18CUB_300001_SM_10006detail6reduce28DeviceReduceSingleTileKernelINS2_10policy_hubIfjN4cuda3__47maximumIvEEE10Policy1000EPfSB_iS8_ffNS5_3std3__410__identityEEEvT0_T1_T2_T3_T4_T6_E12temp_storage+20];
	setp.lt.f32 	%p98, %f187, %f189;
	selp.f32 	%f191, %f189, %f187, %p98;
	selp.f32 	%f192, %f191, %f187, %p97;
	setp.gt.s32 	%p99, %r67, 128;
	ld.shared.f32 	%f194, [_ZZN3cub18CUB_300001_SM_10006detail6reduce28DeviceReduceSingleTileKernelINS2_10policy_hubIfjN4cuda3__47maximumIvEEE10Policy1000EPfSB_iS8_ffNS5_3std3__410__identityEEEvT0_T1_T2_T3_T4_T6_E12temp_storage+24];
	setp.lt.f32 	%p100, %f192, %f194;
	selp.f32 	%f196, %f194, %f192, %p100;
	selp.f32 	%f197, %f196, %f192, %p99;
	setp.gt.s32 	%p101, %r67, 160;
	ld.shared.f32 	%f199, [_ZZN3cub18CUB_300001_SM_10006detail6reduce28DeviceReduceSingleTileKernelINS2_10policy_hubIfjN4cuda3__47maximumIvEEE10Policy1000EPfSB_iS8_ffNS5_3std3__410__identityEEEvT0_T1_T2_T3_T4_T6_E12temp_storage+28];
	setp.lt.f32 	%p102, %f197, %f199;
	selp.f32 	%f201, %f199, %f197, %p102;
	selp.f32 	%f202, %f201, %f197, %p101;
	setp.gt.s32 	%p103, %r67, 192;
	ld.shared.f32 	%f204, [_ZZN3cub18CUB_300001_SM_10006detail6reduce28DeviceReduceSingleTileKernelINS2_10policy_hubIfjN4cuda3__47maximumIvEEE10Policy1000EPfSB_iS8_ffNS5_3std3__410__identityEEEvT0_T1_T2_T3_T4_T6_E12temp_storage+32];
	setp.lt.f32 	%p104, %f202, %f204;
	selp.f32 	%f206, %f204, %f202, %p104;
	selp.f32 	%f207, %f206, %f202, %p103;
	setp.gt.s32 	%p105, %r67, 224;
	ld.shared.f32 	%f209, [_ZZN3cub18CUB_300001_SM_10006detail6reduce28DeviceReduceSingleTileKernelINS2_10policy_hubIfjN4cuda3__47maximumIvEEE10Policy1000EPfSB_iS8_ffNS5_3std3__410__identityEEEvT0_T1_T2_T3_T4_T6_E12temp_storage+36];
	setp.lt.f32 	%p106, %f207, %f209;
	selp.f32 	%f211, %f209, %f207, %p106;
	selp.f32 	%f444, %f211, %f207, %p105;
	bra.uni 	$L__BB5_72;
$L__BB5_56:
	mov.u32 	%r46, %tid.x;
	mul.wide.u32 	%rd35, %r46, 4;
	add.s64 	%rd19, %rd16, %rd35;
	// begin inline asm
	ld.global.nc.u32 %r68, [%rd19];
	// end inline asm
	mov.b32 	%f59, %r68;
	add.s64 	%rd20, %rd19, 1024;
	// begin inline asm
	ld.global.nc.u32 %r69, [%rd20];
	// end inline asm
	mov.b32 	%f60, %r69;
	add.s64 	%rd21, %rd19, 2048;
	// begin inline asm
	ld.global.nc.u32 %r70, [%rd21];
	// end inline asm
	mov.b32 	%f61, %r70;
	add.s64 	%rd22, %rd19, 3072;
	// begin inline asm
	ld.global.nc.u32 %r71, [%rd22];
	// end inline asm
	mov.b32 	%f62, %r71;
	add.s64 	%rd23, %rd19, 4096;
	// begin inline asm
	ld.global.nc.u32 %r72, [%rd23];
	// end inline asm
	mov.b32 	%f63, %r72;
	add.s64 	%rd24, %rd19, 5120;
	// begin inline asm
	ld.global.nc.u32 %r73, [%rd24];
	// end inline asm
	mov.b32 	%f64, %r73;
	add.s64 	%rd25, %rd19, 6144;
	// begin inline asm
	ld.global.nc.u32 %r74, [%rd25];
	// end inline asm
	mov.b32 	%f65, %r74;
	add.s64 	%rd26, %rd19, 7168;
	// begin inline asm
	ld.global.nc.u32 %r75, [%rd26];
	// end inline asm
	mov.b32 	%f66, %r75;
	add.s64 	%rd27, %rd19, 8192;
	// begin inline asm
	ld.global.nc.u32 %r76, [%rd27];
	// end inline asm
	mov.b32 	%f67, %r76;
	add.s64 	%rd28, %rd19, 9216;
	// begin inline asm
	ld.global.nc.u32 %r77, [%rd28];
	// end inline asm
	mov.b32 	%f68, %r77;
	add.s64 	%rd29, %rd19, 10240;
	// begin inline asm
	ld.global.nc.u32 %r78, [%rd29];
	// end inline asm
	mov.b32 	%f69, %r78;
	add.s64 	%rd30, %rd19, 11264;
	// begin inline asm
	ld.global.nc.u32 %r79, [%rd30];
	// end inline asm
	mov.b32 	%f70, %r79;
	add.s64 	%rd31, %rd19, 12288;
	// begin inline asm
	ld.global.nc.u32 %r80, [%rd31];
	// end inline asm
	mov.b32 	%f71, %r80;
	add.s64 	%rd32, %rd19, 13312;
	// begin inline asm
	ld.global.nc.u32 %r81, [%rd32];
	// end inline asm
	mov.b32 	%f72, %r81;
	add.s64 	%rd33, %rd19, 14336;
	// begin inline asm
	ld.global.nc.u32 %r82, [%rd33];
	// end inline asm
	mov.b32 	%f73, %r82;
	add.s64 	%rd34, %rd19, 15360;
	// begin inline asm
	ld.global.nc.u32 %r83, [%rd34];
	// end inline asm
	mov.b32 	%f74, %r83;
	setp.lt.f32 	%p4, %f59, %f60;
	selp.f32 	%f75, %f60, %f59, %p4;
	setp.lt.f32 	%p5, %f61, %f62;
	selp.f32 	%f76, %f62, %f61, %p5;
	setp.lt.f32 	%p6, %f63, %f64;
	selp.f32 	%f77, %f64, %f63, %p6;
	setp.lt.f32 	%p7, %f65, %f66;
	selp.f32 	%f78, %f66, %f65, %p7;
	setp.lt.f32 	%p8, %f67, %f68;
	selp.f32 	%f79, %f68, %f67, %p8;
	setp.lt.f32 	%p9, %f69, %f70;
	selp.f32 	%f80, %f70, %f69, %p9;
	setp.lt.f32 	%p10, %f71, %f72;
	selp.f32 	%f81, %f72, %f71, %p10;
	setp.lt.f32 	%p11, %f73, %f74;
	selp.f32 	%f82, %f74, %f73, %p11;
	setp.lt.f32 	%p12, %f75, %f76;
	selp.f32 	%f83, %f76, %f75, %p12;
	setp.lt.f32 	%p13, %f77, %f78;
	selp.f32 	%f84, %f78, %f77, %p13;
	setp.lt.f32 	%p14, %f79, %f80;
	selp.f32 	%f85, %f80, %f79, %p14;
	setp.lt.f32 	%p15, %f81, %f82;
	selp.f32 	%f86, %f82, %f81, %p15;
	setp.lt.f32 	%p16, %f83, %f84;
	selp.f32 	%f87, %f84, %f83, %p16;
	setp.lt.f32 	%p17, %f85, %f86;
	selp.f32 	%f88, %f86, %f85, %p17;
	setp.lt.f32 	%p18, %f87, %f88;
	selp.f32 	%f443, %f88, %f87, %p18;
	setp.lt.u32 	%p19, %r67, 8192;
	mov.b32 	%r400, 4096;
	@%p19 bra 	$L__BB5_60;
	add.s32 	%r47, %r67, -4096;
	mov.b32 	%r400, 4096;
$L__BB5_58:
	mul.wide.s32 	%rd52, %r400, 4;
	add.s64 	%rd36, %rd19, %rd52;
	// begin inline asm
	ld.global.nc.u32 %r86, [%rd36];
	// end inline asm
	mov.b32 	%f89, %r86;
	add.s64 	%rd37, %rd36, 1024;
	// begin inline asm
	ld.global.nc.u32 %r87, [%rd37];
	// end inline asm
	mov.b32 	%f90, %r87;
	add.s64 	%rd38, %rd36, 2048;
	// begin inline asm
	ld.global.nc.u32 %r88, [%rd38];
	// end inline asm
	mov.b32 	%f91, %r88;
	add.s64 	%rd39, %rd36, 3072;
	// begin inline asm
	ld.global.nc.u32 %r89, [%rd39];
	// end inline asm
	mov.b32 	%f92, %r89;
	add.s64 	%rd40, %rd36, 4096;
	// begin inline asm
	ld.global.nc.u32 %r90, [%rd40];
	// end inline asm
	mov.b32 	%f93, %r90;
	add.s64 	%rd41, %rd36, 5120;
	// begin inline asm
	ld.global.nc.u32 %r91, [%rd41];
	// end inline asm
	mov.b32 	%f94, %r91;
	add.s64 	%rd42, %rd36, 6144;
	// begin inline asm
	ld.global.nc.u32 %r92, [%rd42];
	// end inline asm
	mov.b32 	%f95, %r92;
	add.s64 	%rd43, %rd36, 7168;
	// begin inline asm
	ld.global.nc.u32 %r93, [%rd43];
	// end inline asm
	mov.b32 	%f96, %r93;
	add.s64 	%rd44, %rd36, 8192;
	// begin inline asm
	ld.global.nc.u32 %r94, [%rd44];
	// end inline asm
	mov.b32 	%f97, %r94;
	add.s64 	%rd45, %rd36, 9216;
	// begin inline asm
	ld.global.nc.u32 %r95, [%rd45];
	// end inline asm
	mov.b32 	%f98, %r95;
	add.s64 	%rd46, %rd36, 10240;
	// begin inline asm
	ld.global.nc.u32 %r96, [%rd46];
	// end inline asm
	mov.b32 	%f99, %r96;
	add.s64 	%rd47, %rd36, 11264;
	// begin inline asm
	ld.global.nc.u32 %r97, [%rd47];
	// end inline asm
	mov.b32 	%f100, %r97;
	add.s64 	%rd48, %rd36, 12288;
	// begin inline asm
	ld.global.nc.u32 %r98, [%rd48];
	// end inline asm
	mov.b32 	%f101, %r98;
	add.s64 	%rd49, %rd36, 13312;
	// begin inline asm
	ld.global.nc.u32 %r99, [%rd49];
	// end inline asm
	mov.b32 	%f102, %r99;
	add.s64 	%rd50, %rd36, 14336;
	// begin inline asm
	ld.global.nc.u32 %r100, [%rd50];
	// end inline asm
	mov.b32 	%f103, %r100;
	add.s64 	%rd51, %rd36, 15360;
	// begin inline asm
	ld.global.nc.u32 %r101, [%rd51];
	// end inline asm
	mov.b32 	%f104, %r101;
	setp.lt.f32 	%p20, %f443, %f89;
	selp.f32 	%f105, %f89, %f443, %p20;
	setp.lt.f32 	%p21, %f90, %f91;
	selp.f32 	%f106, %f91, %f90, %p21;
	setp.lt.f32 	%p22, %f92, %f93;
	selp.f32 	%f107, %f93, %f92, %p22;
	setp.lt.f32 	%p23, %f94, %f95;
	selp.f32 	%f108, %f95, %f94, %p23;
	setp.lt.f32 	%p24, %f96, %f97;
	selp.f32 	%f109, %f97, %f96, %p24;
	setp.lt.f32 	%p25, %f98, %f99;
	selp.f32 	%f110, %f99, %f98, %p25;
	setp.lt.f32 	%p26, %f100, %f101;
	selp.f32 	%f111, %f101, %f100, %p26;
	setp.lt.f32 	%p27, %f102, %f103;
	selp.f32 	%f112, %f103, %f102, %p27;
	setp.lt.f32 	%p28, %f105, %f106;
	selp.f32 	%f113, %f106, %f105, %p28;
	setp.lt.f32 	%p29, %f107, %f108;
	selp.f32 	%f114, %f108, %f107, %p29;
	setp.lt.f32 	%p30, %f109, %f110;
	selp.f32 	%f115, %f110, %f109, %p30;
	setp.lt.f32 	%p31, %f111, %f112;
	selp.f32 	%f116, %f112, %f111, %p31;
	setp.lt.f32 	%p32, %f113, %f114;
	selp.f32 	%f117, %f114, %f113, %p32;
	setp.lt.f32 	%p33, %f115, %f116;
	selp.f32 	%f118, %f116, %f115, %p33;
	setp.lt.f32 	%p34, %f117, %f118;
	selp.f32 	%f119, %f118, %f117, %p34;
	setp.lt.f32 	%p35, %f119, %f104;
	selp.f32 	%f443, %f104, %f119, %p35;
	sub.s32 	%r102, %r67, %r400;
	setp.lt.s32 	%p36, %r102, 4096;
	@%p36 bra 	$L__BB5_68;
	add.s32 	%r400, %r400, 4096;
	setp.le.s32 	%p37, %r400, %r47;
	@%p37 bra 	$L__BB5_58;
$L__BB5_60:
	setp.le.s32 	%p38, %r67, %r400;
	@%p38 bra 	$L__BB5_68;
	sub.s32 	%r51, %r67, %r400;
	setp.ge.s32 	%p39, %r46, %r51;
	@%p39 bra 	$L__BB5_68;
	not.b32 	%r103, %r46;
	add.s32 	%r104, %r67, %r103;
	sub.s32 	%r52, %r104, %r400;
	and.b32  	%r105, %r52, 768;
	setp.eq.s32 	%p40, %r105, 768;
	mov.u32 	%r404, %r46;
	@%p40 bra 	$L__BB5_65;
	add.s32 	%r402, %r46, %r400;
	shr.u32 	%r106, %r52, 8;
	add.s32 	%r107, %r106, 1;
	and.b32  	%r108, %r107, 3;
	neg.s32 	%r401, %r108;
	mov.u32 	%r404, %r46;
$L__BB5_64:
	.pragma "nounroll";
	mul.wide.u32 	%rd54, %r402, 4;
	add.s64 	%rd53, %rd16, %rd54;
	// begin inline asm
	ld.global.nc.u32 %r109, [%rd53];
	// end inline asm
	mov.b32 	%f121, %r109;
	setp.lt.f32 	%p41, %f443, %f121;
	selp.f32 	%f443, %f121, %f443, %p41;
	add.s32 	%r404, %r404, 256;
	add.s32 	%r402, %r402, 256;
	add.s32 	%r401, %r401, 1;
	setp.ne.s32 	%p42, %r401, 0;
	@%p42 bra 	$L__BB5_64;
$L__BB5_65:
	setp.lt.u32 	%p43, %r52, 768;
	@%p43 bra 	$L__BB5_68;
	cvt.u64.u32 	%rd55, %r404;
	cvt.u64.u32 	%rd56, %r400;
	add.s64 	%rd57, %rd55, %rd56;
	shl.b64 	%rd58, %rd57, 2;
	add.s64 	%rd59, %rd58, %rd16;
	add.s64 	%rd124, %rd59, 2048;
	add.s32 	%r405, %r404, %r400;
$L__BB5_67:
	mul.wide.u32 	%rd64, %r405, 4;
	add.s64 	%rd60, %rd16, %rd64;
	// begin inline asm
	ld.global.nc.u32 %r110, [%rd60];
	// end inline asm
	mov.b32 	%f122, %r110;
	setp.lt.f32 	%p44, %f443, %f122;
	selp.f32 	%f123, %f122, %f443, %p44;
	add.s64 	%rd61, %rd124, -1024;
	// begin inline asm
	ld.global.nc.u32 %r111, [%rd61];
	// end inline asm
	mov.b32 	%f124, %r111;
	setp.lt.f32 	%p45, %f123, %f124;
	selp.f32 	%f125, %f124, %f123, %p45;
	// begin inline asm
	ld.global.nc.u32 %r112, [%rd124];
	// end inline asm
	mov.b32 	%f126, %r112;
	setp.lt.f32 	%p46, %f125, %f126;
	selp.f32 	%f127, %f126, %f125, %p46;
	add.s64 	%rd63, %rd124, 1024;
	// begin inline asm
	ld.global.nc.u32 %r113, [%rd63];
	// end inline asm
	mov.b32 	%f128, %r113;
	setp.lt.f32 	%p47, %f127, %f128;
	selp.f32 	%f443, %f128, %f127, %p47;
	add.s32 	%r404, %r404, 1024;
	add.s64 	%rd124, %rd124, 4096;
	add.s32 	%r405, %r405, 1024;
	setp.lt.s32 	%p48, %r404, %r51;
	@%p48 bra 	$L__BB5_67;
$L__BB5_68:
	// begin inline asm
	mov.u32 %r114, %laneid;
	// end inline asm
	mov.b32 	%r116, %f443;
	mov.b32 	%r117, 1;
	mov.b32 	%r138, 31;
	mov.b32 	%r139, -1;
	// begin inline asm
	shfl.sync.down.b32 %r115, %r116, %r117, %r138, %r139;
	// end inline asm
	mov.b32 	%f129, %r115;
	setp.gt.s32 	%p49, %r114, 30;
	setp.lt.f32 	%p50, %f443, %f129;
	selp.f32 	%f130, %f129, %f443, %p50;
	selp.f32 	%f131, %f443, %f130, %p49;
	mov.b32 	%r121, %f131;
	mov.b32 	%r122, 2;
	// begin inline asm
	shfl.sync.down.b32 %r120, %r121, %r122, %r138, %r139;
	// end inline asm
	mov.b32 	%f132, %r120;
	setp.gt.s32 	%p51, %r114, 29;
	setp.lt.f32 	%p52, %f131, %f132;
	selp.f32 	%f133, %f132, %f131, %p52;
	selp.f32 	%f134, %f131, %f133, %p51;
	mov.b32 	%r126, %f134;
	mov.b32 	%r127, 4;
	// begin inline asm
	shfl.sync.down.b32 %r125, %r126, %r127, %r138, %r139;
	// end inline asm
	mov.b32 	%f135, %r125;
	setp.gt.s32 	%p53, %r114, 27;
	setp.lt.f32 	%p54, %f134, %f135;
	selp.f32 	%f136, %f135, %f134, %p54;
	selp.f32 	%f137, %f134, %f136, %p53;
	mov.b32 	%r131, %f137;
	mov.b32 	%r132, 8;
	// begin inline asm
	shfl.sync.down.b32 %r130, %r131, %r132, %r138, %r139;
	// end inline asm
	mov.b32 	%f138, %r130;
	setp.gt.s32 	%p55, %r114, 23;
	setp.lt.f32 	%p56, %f137, %f138;
	selp.f32 	%f139, %f138, %f137, %p56;
	selp.f32 	%f140, %f137, %f139, %p55;
	mov.b32 	%r136, %f140;
	mov.b32 	%r137, 16;
	// begin inline asm
	shfl.sync.down.b32 %r135, %r136, %r137, %r138, %r139;
	// end inline asm
	mov.b32 	%f141, %r135;
	setp.gt.s32 	%p57, %r114, 15;
	setp.lt.f32 	%p58, %f140, %f141;
	selp.f32 	%f54, %f141, %f140, %p58;
	selp.f32 	%f444, %f140, %f54, %p57;
	setp.ne.s32 	%p59, %r114, 0;
	@%p59 bra 	$L__BB5_70;
	shr.u32 	%r140, %r46, 3;
	and.b32  	%r141, %r140, 124;
	mov.u32 	%r142, _ZZN3cub18CUB_300001_SM_10006detail6reduce28DeviceReduceSingleTileKernelINS2_10policy_hubIfjN4cuda3__47maximumIvEEE10Policy1000EPfSB_iS8_ffNS5_3std3__410__identityEEEvT0_T1_T2_T3_T4_T6_E12temp_storage;
	add.s32 	%r143, %r142, %r141;
	st.shared.f32 	[%r143+8], %f54;
$L__BB5_70:
	bar.sync 	0;
	setp.ne.s32 	%p60, %r46, 0;
	@%p60 bra 	$L__BB5_72;
	ld.shared.f32 	%f142, [_ZZN3cub18CUB_300001_SM_10006detail6reduce28DeviceReduceSingleTileKernelINS2_10policy_hubIfjN4cuda3__47maximumIvEEE10Policy1000EPfSB_iS8_ffNS5_3std3__410__identityEEEvT0_T1_T2_T3_T4_T6_E12temp_storage+12];
	setp.lt.f32 	%p61, %f444, %f142;
	selp.f32 	%f143, %f142, %f444, %p61;
	ld.shared.f32 	%f144, [_ZZN3cub18CUB_300001_SM_10006detail6reduce28DeviceReduceSingleTileKernelINS2_10policy_hubIfjN4cuda3__47maximumIvEEE10Policy1000EPfSB_iS8_ffNS5_3std3__410__identityEEEvT0_T1_T2_T3_T4_T6_E12temp_storage+16];
	setp.lt.f32 	%p62, %f143, %f144;
	selp.f32 	%f145, %f144, %f143, %p62;
	ld.shared.f32 	%f146, [_ZZN3cub18CUB_300001_SM_10006detail6reduce28DeviceReduceSingleTileKernelINS2_10policy_hubIfjN4cuda3__47maximumIvEEE10Policy1000EPfSB_iS8_ffNS5_3std3__410__identityEEEvT0_T1_T2_T3_T4_T6_E12temp_storage+20];
	setp.lt.f32 	%p63, %f145, %f146;
	selp.f32 	%f147, %f146, %f145, %p63;
	ld.shared.f32 	%f148, [_ZZN3cub18CUB_300001_SM_10006detail6reduce28DeviceReduceSingleTileKernelINS2_10policy_hubIfjN4cuda3__47maximumIvEEE10Policy1000EPfSB_iS8_ffNS5_3std3__410__identityEEEvT0_T1_T2_T3_T4_T6_E12temp_storage+24];
	setp.lt.f32 	%p64, %f147, %f148;
	selp.f32 	%f149, %f148, %f147, %p64;
	ld.shared.f32 	%f150, [_ZZN3cub18CUB_300001_SM_10006detail6reduce28DeviceReduceSingleTileKernelINS2_10policy_hubIfjN4cuda3__47maximumIvEEE10Policy1000EPfSB_iS8_ffNS5_3std3__410__identityEEEvT0_T1_T2_T3_T4_T6_E12temp_storage+28];
	setp.lt.f32 	%p65, %f149, %f150;
	selp.f32 	%f151, %f150, %f149, %p65;
	ld.shared.f32 	%f152, [_ZZN3cub18CUB_300001_SM_10006detail6reduce28DeviceReduceSingleTileKernelINS2_10policy_hubIfjN4cuda3__47maximumIvEEE10Policy1000EPfSB_iS8_ffNS5_3std3__410__identityEEEvT0_T1_T2_T3_T4_T6_E12temp_storage+32];
	setp.lt.f32 	%p66, %f151, %f152;
	selp.f32 	%f153, %f152, %f151, %p66;
	ld.shared.f32 	%f154, [_ZZN3cub18CUB_300001_SM_10006detail6reduce28DeviceReduceSingleTileKernelINS2_10policy_hubIfjN4cuda3__47maximumIvEEE10Policy1000EPfSB_iS8_ffNS5_3std3__410__identityEEEvT0_T1_T2_T3_T4_T6_E12temp_storage+36];
	setp.lt.f32 	%p67, %f153, %f154;
	selp.f32 	%f444, %f154, %f153, %p67;
$L__BB5_72:
	mov.u32 	%r379, %tid.x;
	setp.ne.s32 	%p249, %r379, 0;
	@%p249 bra 	$L__BB5_74;
	setp.lt.f32 	%p250, %f58, %f444;
	selp.f32 	%f417, %f444, %f58, %p250;
	st.global.f32 	[%rd1], %f417;
$L__BB5_74:
	ret;

}


// ===== COMPILED SASS (sm_100) =====

	.target	sm_100

	.elftype	@"ET_EXEC"


//--------------------- .note.nv.tkinfo           --------------------------
	.section	.note.nv.tkinfo,"",@"SHT_NOTE"
	.sectionflags	@"SHF_NOTE_NV_TKINFO"
	.tkinfo
        /*0018*/ 	.word	0x00000002
        /*0030*/ 	.string	""
        /*0030*/ 	.string	"ptxas"
        /*0030*/ 	.string	"Cuda compilation tools, release 13.0, V13.0.88"
        /*0030*/ 	.string	"Build cuda_13.0.r13.0/compiler.36424714_0"
        /*0030*/ 	.string	"-arch sm_100 -m 64 "



//--------------------- .note.nv.cuinfo           --------------------------
	.section	.note.nv.cuinfo,"",@"SHT_NOTE"
	.sectionflags	@"SHF_NOTE_NV_CUINFO"
        /*0018*/ 	.short	0x0002
        /*001a*/ 	.short	0x0064
        /*001c*/ 	.short	0x0082
	.zero		2


//--------------------- .nv.info                  --------------------------
	.section	.nv.info,"",@"SHT_CUDA_INFO"
	.align	4


	//----- nvinfo : EIATTR_REGCOUNT
	.align		4
        /*0000*/ 	.byte	0x04, 0x2f
        /*0002*/ 	.short	(.L_42 - .L_41)
	.align		4
.L_41:
        /*0004*/ 	.word	index@(_Z15decisionKernel1PfS_S_fffi)
        /*0008*/ 	.word	0x00000020


	//----- nvinfo : EIATTR_FRAME_SIZE
	.align		4
.L_42:
        /*000c*/ 	.byte	0x04, 0x11
        /*000e*/ 	.short	(.L_44 - .L_43)
	.align		4
.L_43:
        /*0010*/ 	.word	index@($__internal_1_$__cuda_sm3x_div_rn_noftz_f32_slowpath)
        /*0014*/ 	.word	0x00000000


	//----- nvinfo : EIATTR_FRAME_SIZE
	.align		4
.L_44:
        /*0018*/ 	.byte	0x04, 0x11
        /*001a*/ 	.short	(.L_46 - .L_45)
	.align		4
.L_45:
        /*001c*/ 	.word	index@(_Z15decisionKernel1PfS_S_fffi)
        /*0020*/ 	.word	0x00000000


	//----- nvinfo : EIATTR_REGCOUNT
	.align		4
.L_46:
        /*0024*/ 	.byte	0x04, 0x2f
        /*0026*/ 	.short	(.L_48 - .L_47)
	.align		4
.L_47:
        /*0028*/ 	.word	index@(_Z15decisionKernel2PfS_S_S_ffffi)
        /*002c*/ 	.word	0x00000030


	//----- nvinfo : EIATTR_FRAME_SIZE
	.align		4
.L_48:
        /*0030*/ 	.byte	0x04, 0x11
        /*0032*/ 	.short	(.L_50 - .L_49)
	.align		4
.L_49:
        /*0034*/ 	.word	index@($__internal_0_$__cuda_sm3x_div_rn_noftz_f32_slowpath)
        /*0038*/ 	.word	0x00000000


	//----- nvinfo : EIATTR_FRAME_SIZE
	.align		4
.L_50:
        /*003c*/ 	.byte	0x04, 0x11
        /*003e*/ 	.short	(.L_52 - .L_51)
	.align		4
.L_51:
        /*0040*/ 	.word	index@(_Z15decisionKernel2PfS_S_S_ffffi)
        /*0044*/ 	.word	0x00000000


	//----- nvinfo : EIATTR_REGCOUNT
	.align		4
.L_52:
        /*0048*/ 	.byte	0x04, 0x2f
        /*004a*/ 	.short	(.L_54 - .L_53)
	.align		4
.L_53:
        /*004c*/ 	.word	index@(_ZN3cub18CUB_300001_SM_10006detail11EmptyKernelIvEEvv)
        /*0050*/ 	.word	0x00000004


	//----- nvinfo : EIATTR_FRAME_SIZE
	.align		4
.L_54:
        /*0054*/ 	.byte	0x04, 0x11
        /*0056*/ 	.short	(.L_56 - .L_55)
	.align		4
.L_55:
        /*0058*/ 	.word	index@(_ZN3cub18CUB_300001_SM_10006detail11EmptyKernelIvEEvv)
        /*005c*/ 	.word	0x00000000


	//----- nvinfo : EIATTR_REGCOUNT
	.align		4
.L_56:
        /*0060*/ 	.byte	0x04, 0x2f
        /*0062*/ 	.short	(.L_58 - .L_57)
	.align		4
.L_57:
        /*0064*/ 	.word	index@(_ZN3cub18CUB_300001_SM_10006detail6reduce28DeviceReduceSingleTileKernelINS2_10policy_hubIfjN4cuda3__47maximumIvEEE10Policy1000EPfSB_jS8_ffNS5_3std3__410__identityEEEvT0_T1_T2_T3_T4_T6_)
        /*0068*/ 	.word	0x00000020


	//----- nvinfo : EIATTR_FRAME_SIZE
	.align		4
.L_58:
        /*006c*/ 	.byte	0x04, 0x11
        /*006e*/ 	.short	(.L_60 - .L_59)
	.align		4
.L_59:
        /*0070*/ 	.word	index@(_ZN3cub18CUB_300001_SM_10006detail6reduce28DeviceReduceSingleTileKernelINS2_10policy_hubIfjN4cuda3__47maximumIvEEE10Policy1000EPfSB_jS8_ffNS5_3std3__410__identityEEEvT0_T1_T2_T3_T4_T6_)
        /*0074*/ 	.word	0x00000000


	//----- nvinfo : EIATTR_REGCOUNT
	.align		4
.L_60:
        /*0078*/ 	.byte	0x04, 0x2f
        /*007a*/ 	.short	(.L_62 - .L_61)
	.align		4
.L_61:
        /*007c*/ 	.word	index@(_ZN3cub18CUB_300001_SM_10006detail6reduce18DeviceReduceKernelINS2_10policy_hubIfjN4cuda3__47maximumIvEEE10Policy1000EPfjS8_fNS5_3std3__410__identityEEEvT0_PT3_T1_NS0_13GridEvenShareISI_EET2_T4_)
        /*0080*/ 	.word	0x00000020


	//----- nvinfo : EIATTR_FRAME_SIZE
	.align		4
.L_62:
        /*0084*/ 	.byte	0x04, 0x11
        /*0086*/ 	.short	(.L_64 - .L_63)
	.align		4
.L_63:
        /*0088*/ 	.word	index@(_ZN3cub18CUB_300001_SM_10006detail6reduce18DeviceReduceKernelINS2_10policy_hubIfjN4cuda3__47maximumIvEEE10Policy1000EPfjS8_fNS5_3std3__410__identityEEEvT0_PT3_T1_NS0_13GridEvenShareISI_EET2_T4_)
        /*008c*/ 	.word	0x00000000


	//----- nvinfo : EIATTR_REGCOUNT
	.align		4
.L_64:
        /*0090*/ 	.byte	0x04, 0x2f
        /*0092*/ 	.short	(.L_66 - .L_65)
	.align		4
.L_65:
        /*0094*/ 	.word	index@(_ZN3cub18CUB_300001_SM_10006detail6reduce28DeviceReduceSingleTileKernelINS2_10policy_hubIfjN4cuda3__47maximumIvEEE10Policy1000EPfSB_iS8_ffNS5_3std3__410__identityEEEvT0_T1_T2_T3_T4_T6_)
        /*0098*/ 	.word	0x0000001e


	//----- nvinfo : EIATTR_FRAME_SIZE
	.align		4
.L_66:
        /*009c*/ 	.byte	0x04, 0x11
        /*009e*/ 	.short	(.L_68 - .L_67)
	.align		4
.L_67:
        /*00a0*/ 	.word	index@(_ZN3cub18CUB_300001_SM_10006detail6reduce28DeviceReduceSingleTileKernelINS2_10policy_hubIfjN4cuda3__47maximumIvEEE10Policy1000EPfSB_iS8_ffNS5_3std3__410__identityEEEvT0_T1_T2_T3_T4_T6_)
        /*00a4*/ 	.word	0x00000000


	//----- nvinfo : EIATTR_MIN_STACK_SIZE
	.align		4
.L_68:
        /*00a8*/ 	.byte	0x04, 0x12
        /*00aa*/ 	.short	(.L_70 - .L_69)
	.align		4
.L_69:
        /*00ac*/ 	.word	index@(_ZN3cub18CUB_300001_SM_10006detail6reduce28DeviceReduceSingleTileKernelINS2_10policy_hubIfjN4cuda3__47maximumIvEEE10Policy1000EPfSB_iS8_ffNS5_3std3__410__identityEEEvT0_T1_T2_T3_T4_T6_)
        /*00b0*/ 	.word	0x00000000


	//----- nvinfo : EIATTR_MIN_STACK_SIZE
	.align		4
.L_70:
        /*00b4*/ 	.byte	0x04, 0x12
        /*00b6*/ 	.short	(.L_72 - .L_71)
	.align		4
.L_71:
        /*00b8*/ 	.word	index@(_ZN3cub18CUB_300001_SM_10006detail6reduce18DeviceReduceKernelINS2_10policy_hubIfjN4cuda3__47maximumIvEEE10Policy1000EPfjS8_fNS5_3std3__410__identityEEEvT0_PT3_T1_NS0_13GridEvenShareISI_EET2_T4_)
        /*00bc*/ 	.word	0x00000000


	//----- nvinfo : EIATTR_MIN_STACK_SIZE
	.align		4
.L_72:
        /*00c0*/ 	.byte	0x04, 0x12
        /*00c2*/ 	.short	(.L_74 - .L_73)
	.align		4
.L_73:
        /*00c4*/ 	.word	index@(_ZN3cub18CUB_300001_SM_10006detail6reduce28DeviceReduceSingleTileKernelINS2_10policy_hubIfjN4cuda3__47maximumIvEEE10Policy1000EPfSB_jS8_ffNS5_3std3__410__identityEEEvT0_T1_T2_T3_T4_T6_)
        /*00c8*/ 	.word	0x00000000


	//----- nvinfo : EIATTR_MIN_STACK_SIZE
	.align		4
.L_74:
        /*00cc*/ 	.byte	0x04, 0x12
        /*00ce*/ 	.short	(.L_76 - .L_75)
	.align		4
.L_75:
        /*00d0*/ 	.word	index@(_ZN3cub18CUB_300001_SM_10006detail11EmptyKernelIvEEvv)
        /*00d4*/ 	.word	0x00000000


	//----- nvinfo : EIATTR_MIN_STACK_SIZE
	.align		4
.L_76:
        /*00d8*/ 	.byte	0x04, 0x12
        /*00da*/ 	.short	(.L_78 - .L_77)
	.align		4
.L_77:
        /*00dc*/ 	.word	index@(_Z15decisionKernel2PfS_S_S_ffffi)
        /*00e0*/ 	.word	0x00000000


	//----- nvinfo : EIATTR_MIN_STACK_SIZE
	.align		4
.L_78:
        /*00e4*/ 	.byte	0x04, 0x12
        /*00e6*/ 	.short	(.L_80 - .L_79)
	.align		4
.L_79:
        /*00e8*/ 	.word	index@(_Z15decisionKernel1PfS_S_fffi)
        /*00ec*/ 	.word	0x00000000
.L_80:


//--------------------- .nv.compat                --------------------------
	.section	.nv.compat,"",@"SHT_CUDA_COMPAT_INFO"
	.align	4
        /*0000*/ 	.byte	0x02, 0x09, 0x00, 0x00, 0x02, 0x02, 0x01, 0x00, 0x02, 0x05, 0x05, 0x00, 0x03, 0x07, 0x01, 0x01
        /*0010*/ 	.byte	0x02, 0x03, 0x00, 0x00, 0x02, 0x06, 0x01, 0x00, 0x04, 0x0b, 0x08, 0x00, 0x01, 0x00, 0x00, 0x00
        /*0020*/ 	.byte	0x00, 0x00, 0x00, 0x00


//--------------------- .nv.info._ZN3cub18CUB_300001_SM_10006detail6reduce28DeviceReduceSingleTileKernelINS2_10policy_hubIfjN4cuda3__47maximumIvEEE10Policy1000EPfSB_iS8_ffNS5_3std3__410__identityEEEvT0_T1_T2_T3_T4_T6_ --------------------------
	.section	.nv.info._ZN3cub18CUB_300001_SM_10006detail6reduce28DeviceReduceSingleTileKernelINS2_10policy_hubIfjN4cuda3__47maximumIvEEE10Policy1000EPfSB_iS8_ffNS5_3std3__410__identityEEEvT0_T1_T2_T3_T4_T6_,"",@"SHT_CUDA_INFO"
	.sectionflags	@""
	.align	4


	//----- nvinfo : EIATTR_CUDA_API_VERSION
	.align		4
        /*0000*/ 	.byte	0x04, 0x37
        /*0002*/ 	.short	(.L_82 - .L_81)
.L_81:
        /*0004*/ 	.word	0x00000082


	//----- nvinfo : EIATTR_KPARAM_INFO
	.align		4
.L_82:
        /*0008*/ 	.byte	0x04, 0x17
        /*000a*/ 	.short	(.L_84 - .L_83)
.L_83:
        /*000c*/ 	.word	0x00000000
        /*0010*/ 	.short	0x0005
        /*0012*/ 	.short	0x001c
        /*0014*/ 	.byte	0x00, 0xf0, 0x05, 0x00


	//----- nvinfo : EIATTR_KPARAM_INFO
	.align		4
.L_84:
        /*0018*/ 	.byte	0x04, 0x17
        /*001a*/ 	.short	(.L_86 - .L_85)
.L_85:
        /*001c*/ 	.word	0x00000000
        /*0020*/ 	.short	0x0004
        /*0022*/ 	.short	0x0018
        /*0024*/ 	.byte	0x00, 0xf0, 0x11, 0x00


	//----- nvinfo : EIATTR_KPARAM_INFO
	.align		4
.L_86:
        /*0028*/ 	.byte	0x04, 0x17
        /*002a*/ 	.short	(.L_88 - .L_87)
.L_87:
        /*002c*/ 	.word	0x00000000
        /*0030*/ 	.short	0x0003
        /*0032*/ 	.short	0x0014
        /*0034*/ 	.byte	0x00, 0xf0, 0x05, 0x00


	//----- nvinfo : EIATTR_KPARAM_INFO
	.align		4
.L_88:
        /*0038*/ 	.byte	0x04, 0x17
        /*003a*/ 	.short	(.L_90 - .L_89)
.L_89:
        /*003c*/ 	.word	0x00000000
        /*0040*/ 	.short	0x0002
        /*0042*/ 	.short	0x0010
        /*0044*/ 	.byte	0x00, 0xf0, 0x11, 0x00


	//----- nvinfo : EIATTR_KPARAM_INFO
	.align		4
.L_90:
        /*0048*/ 	.byte	0x04, 0x17
        /*004a*/ 	.short	(.L_92 - .L_91)
.L_91:
        /*004c*/ 	.word	0x00000000
        /*0050*/ 	.short	0x0001
        /*0052*/ 	.short	0x0008
        /*0054*/ 	.byte	0x00, 0xf5, 0x21, 0x00


	//----- nvinfo : EIATTR_KPARAM_INFO
	.align		4
.L_92:
        /*0058*/ 	.byte	0x04, 0x17
        /*005a*/ 	.short	(.L_94 - .L_93)
.L_93:
        /*005c*/ 	.word	0x00000000
        /*0060*/ 	.short	0x0000
        /*0062*/ 	.short	0x0000
        /*0064*/ 	.byte	0x00, 0xf5, 0x21, 0x00


	//----- nvinfo : EIATTR_SPARSE_MMA_MASK
	.align		4
.L_94:
        /*0068*/ 	.byte	0x03, 0x50
        /*006a*/ 	.short	0x0000


	//----- nvinfo : EIATTR_MAXREG_COUNT
	.align		4
        /*006c*/ 	.byte	0x03, 0x1b
        /*006e*/ 	.short	0x00ff


	//----- nvinfo : EIATTR_NUM_BARRIERS
	.align		4
        /*0070*/ 	.byte	0x02, 0x4c
        /*0072*/ 	.byte	0x01
	.zero		1


	//----- nvinfo : EIATTR_MERCURY_ISA_VERSION
	.align		4
        /*0074*/ 	.byte	0x03, 0x5f
        /*0076*/ 	.short	0x0101


	//----- nvinfo : EIATTR_COOP_GROUP_MASK_REGIDS
	.align		4
        /*0078*/ 	.byte	0x04, 0x29
        /*007a*/ 	.short	(.L_96 - .L_95)


	//   ....[0]....
.L_95:
        /*007c*/ 	.word	0xffffffff


	//   ....[1]....
        /*0080*/ 	.word	0xffffffff


	//   ....[2]....
        /*0084*/ 	.word	0xffffffff


	//   ....[3]....
        /*0088*/ 	.word	0xffffffff


	//   ....[4]....
        /*008c*/ 	.word	0xffffffff


	//   ....[5]....
        /*0090*/ 	.word	0xffffffff


	//   ....[6]....
        /*0094*/ 	.word	0xffffffff


	//   ....[7]....
        /*0098*/ 	.word	0xffffffff


	//   ....[8]....
        /*009c*/ 	.word	0xffffffff


	//   ....[9]....
        /*00a0*/ 	.word	0xffffffff


	//   ....[10]....
        /*00a4*/ 	.word	0xffffffff


	//   ....[11]....
        /*00a8*/ 	.word	0xffffffff


	//   ....[12]....
        /*00ac*/ 	.word	0xffffffff


	//   ....[13]....
        /*00b0*/ 	.word	0xffffffff


	//   ....[14]....
        /*00b4*/ 	.word	0xffffffff


	//   ....[15]....
        /*00b8*/ 	.word	0xffffffff


	//   ....[16]....
        /*00bc*/ 	.word	0xffffffff


	//   ....[17]....
        /*00c0*/ 	.word	0xffffffff


	//   ....[18]....
        /*00c4*/ 	.word	0xffffffff


	//   ....[19]....
        /*00c8*/ 	.word	0xffffffff


	//   ....[20]....
        /*00cc*/ 	.word	0xffffffff


	//   ....[21]....
        /*00d0*/ 	.word	0xffffffff


	//   ....[22]....
        /*00d4*/ 	.word	0xffffffff


	//   ....[23]....
        /*00d8*/ 	.word	0xffffffff


	//   ....[24]....
        /*00dc*/ 	.word	0xffffffff


	//   ....[25]....
        /*00e0*/ 	.word	0xffffffff


	//   ....[26]....
        /*00e4*/ 	.word	0xffffffff


	//   ....[27]....
        /*00e8*/ 	.word	0xffffffff


	//   ....[28]....
        /*00ec*/ 	.word	0xffffffff


	//   ....[29]....
        /*00f0*/ 	.word	0xffffffff


	//----- nvinfo : EIATTR_COOP_GROUP_INSTR_OFFSETS
	.align		4
.L_96:
        /*00f4*/ 	.byte	0x04, 0x28
        /*00f6*/ 	.short	(.L_98 - .L_97)


	//   ....[0]....
.L_97:
        /*00f8*/ 	.word	0x00000b50


	//   ....[1]....
        /*00fc*/ 	.word	0x00000bc0


	//   ....[2]....
        /*0100*/ 	.word	0x00000c40


	//   ....[3]....
        /*0104*/ 	.word	0x00000ca0


	//   ....[4]....
        /*0108*/ 	.word	0x00000ce0


	//   ....[5]....
        /*010c*/ 	.word	0x00000f20


	//   ....[6]....
        /*0110*/ 	.word	0x00000f90


	//   ....[7]....
        /*0114*/ 	.word	0x00000fe0


	//   ....[8]....
        /*0118*/ 	.word	0x00001040


	//   ....[9]....
        /*011c*/ 	.word	0x000010b0


	//   ....[10]....
        /*0120*/ 	.word	0x000022f0


	//   ....[11]....
        /*0124*/ 	.word	0x00002380


	//   ....[12]....
        /*0128*/ 	.word	0x000023e0


	//   ....[13]....
        /*012c*/ 	.word	0x00002430


	//   ....[14]....
        /*0130*/ 	.word	0x00002470


	//   ....[15]....
        /*0134*/ 	.word	0x00003080


	//   ....[16]....
        /*0138*/ 	.word	0x000030f0


	//   ....[17]....
        /*013c*/ 	.word	0x00003170


	//   ....[18]....
        /*0140*/ 	.word	0x000031d0


	//   ....[19]....
        /*0144*/ 	.word	0x00003210


	//   ....[20]....
        /*0148*/ 	.word	0x00003450


	//   ....[21]....
        /*014c*/ 	.word	0x000034c0


	//   ....[22]....
        /*0150*/ 	.word	0x00003510


	//   ....[23]....
        /*0154*/ 	.word	0x00003570


	//   ....[24]....
        /*0158*/ 	.word	0x000035f0


	//   ....[25]....
        /*015c*/ 	.word	0x000049a0


	//   ....[26]....
        /*0160*/ 	.word	0x00004a30


	//   ....[27]....
        /*0164*/ 	.word	0x00004a90


	//   ....[28]....
        /*0168*/ 	.word	0x00004ae0


	//   ....[29]....
        /*016c*/ 	.word	0x00004b20


	//----- nvinfo : EIATTR_VRC_CTA_INIT_COUNT
	.align		4
.L_98:
        /*0170*/ 	.byte	0x02, 0x4a
	.zero		1
	.zero		1


	//----- nvinfo : EIATTR_EXIT_INSTR_OFFSETS
	.align		4
        /*0174*/ 	.byte	0x04, 0x1c
        /*0176*/ 	.short	(.L_100 - .L_99)


	//   ....[0]....
.L_99:
        /*0178*/ 	.word	0x00000080


	//   ....[1]....
        /*017c*/ 	.word	0x000000c0


	//   ....[2]....
        /*0180*/ 	.word	0x00004cf0


	//   ....[3]....
        /*0184*/ 	.word	0x00004d50


	//----- nvinfo : EIATTR_MAX_THREADS
	.align		4
.L_100:
        /*0188*/ 	.byte	0x04, 0x05
        /*018a*/ 	.short	(.L_102 - .L_101)
.L_101:
        /*018c*/ 	.word	0x00000100
        /*0190*/ 	.word	0x00000001
        /*0194*/ 	.word	0x00000001


	//----- nvinfo : EIATTR_CRS_STACK_SIZE
	.align		4
.L_102:
        /*0198*/ 	.byte	0x04, 0x1e
        /*019a*/ 	.short	(.L_104 - .L_103)
.L_103:
        /*019c*/ 	.word	0x00000000


	//----- nvinfo : EIATTR_CBANK_PARAM_SIZE
	.align		4
.L_104:
        /*01a0*/ 	.byte	0x03, 0x19
        /*01a2*/ 	.short	0x001d


	//----- nvinfo : EIATTR_PARAM_CBANK
	.align		4
        /*01a4*/ 	.byte	0x04, 0x0a
        /*01a6*/ 	.short	(.L_106 - .L_105)
	.align		4
.L_105:
        /*01a8*/ 	.word	index@(.nv.constant0._ZN3cub18CUB_300001_SM_10006detail6reduce28DeviceReduceSingleTileKernelINS2_10policy_hubIfjN4cuda3__47maximumIvEEE10Policy1000EPfSB_iS8_ffNS5_3std3__410__identityEEEvT0_T1_T2_T3_T4_T6_)
        /*01ac*/ 	.short	0x0380
        /*01ae*/ 	.short	0x001d


	//----- nvinfo : EIATTR_SW_WAR
	.align		4
.L_106:
        /*01b0*/ 	.byte	0x04, 0x36
        /*01b2*/ 	.short	(.L_108 - .L_107)
.L_107:
        /*01b4*/ 	.word	0x00000008
.L_108:


//--------------------- .nv.info._ZN3cub18CUB_300001_SM_10006detail6reduce18DeviceReduceKernelINS2_10policy_hubIfjN4cuda3__47maximumIvEEE10Policy1000EPfjS8_fNS5_3std3__410__identityEEEvT0_PT3_T1_NS0_13GridEvenShareISI_EET2_T4_ --------------------------
	.section	.nv.info._ZN3cub18CUB_300001_SM_10006detail6reduce18DeviceReduceKernelINS2_10policy_hubIfjN4cuda3__47maximumIvEEE10Policy1000EPfjS8_fNS5_3std3__410__identityEEEvT0_PT3_T1_NS0_13GridEvenShareISI_EET2_T4_,"",@"SHT_CUDA_INFO"
	.sectionflags	@""
	.align	4


	//----- nvinfo : EIATTR_CUDA_API_VERSION
	.align		4
        /*0000*/ 	.byte	0x04, 0x37
        /*0002*/ 	.short	(.L_110 - .L_109)
.L_109:
        /*0004*/ 	.word	0x00000082


	//----- nvinfo : EIATTR_KPARAM_INFO
	.align		4
.L_110:
        /*0008*/ 	.byte	0x04, 0x17
        /*000a*/ 	.short	(.L_112 - .L_111)
.L_111:
        /*000c*/ 	.word	0x00000000
        /*0010*/ 	.short	0x0005
        /*0012*/ 	.short	0x003d
        /*0014*/ 	.byte	0x00, 0xf0, 0x05, 0x00


	//----- nvinfo : EIATTR_KPARAM_INFO
	.align		4
.L_112:
        /*0018*/ 	.byte	0x04, 0x17
        /*001a*/ 	.short	(.L_114 - .L_113)
.L_113:
        /*001c*/ 	.word	0x00000000
        /*0020*/ 	.short	0x0004
        /*0022*/ 	.short	0x003c
        /*0024*/ 	.byte	0x00, 0xf0, 0x05, 0x00


	//----- nvinfo : EIATTR_KPARAM_INFO
	.align		4
.L_114:
        /*0028*/ 	.byte	0x04, 0x17
        /*002a*/ 	.short	(.L_116 - .L_115)
.L_115:
        /*002c*/ 	.word	0x00000000
        /*0030*/ 	.short	0x0003
        /*0032*/ 	.short	0x0014
        /*0034*/ 	.byte	0x00, 0xf0, 0xa1, 0x00


	//----- nvinfo : EIATTR_KPARAM_INFO
	.align		4
.L_116:
        /*0038*/ 	.byte	0x04, 0x17
        /*003a*/ 	.short	(.L_118 - .L_117)
.L_117:
        /*003c*/ 	.word	0x00000000
        /*0040*/ 	.short	0x0002
        /*0042*/ 	.short	0x0010
        /*0044*/ 	.byte	0x00, 0xf0, 0x11, 0x00


	//----- nvinfo : EIATTR_KPARAM_INFO
	.align		4
.L_118:
        /*0048*/ 	.byte	0x04, 0x17
        /*004a*/ 	.short	(.L_120 - .L_119)
.L_119:
        /*004c*/ 	.word	0x00000000
        /*0050*/ 	.short	0x0001
        /*0052*/ 	.short	0x0008
        /*0054*/ 	.byte	0x00, 0xf5, 0x21, 0x00


	//----- nvinfo : EIATTR_KPARAM_INFO
	.align		4
.L_120:
        /*0058*/ 	.byte	0x04, 0x17
        /*005a*/ 	.short	(.L_122 - .L_121)
.L_121:
        /*005c*/ 	.word	0x00000000
        /*0060*/ 	.short	0x0000
        /*0062*/ 	.short	0x0000
        /*0064*/ 	.byte	0x00, 0xf5, 0x21, 0x00


	//----- nvinfo : EIATTR_SPARSE_MMA_MASK
	.align		4
.L_122:
        /*0068*/ 	.byte	0x03, 0x50
        /*006a*/ 	.short	0x0000


	//----- nvinfo : EIATTR_MAXREG_COUNT
	.align		4
        /*006c*/ 	.byte	0x03, 0x1b
        /*006e*/ 	.short	0x00ff


	//----- nvinfo : EIATTR_NUM_BARRIERS
	.align		4
        /*0070*/ 	.byte	0x02, 0x4c
        /*0072*/ 	.byte	0x01
	.zero		1


	//----- nvinfo : EIATTR_MERCURY_ISA_VERSION
	.align		4
        /*0074*/ 	.byte	0x03, 0x5f
        /*0076*/ 	.short	0x0101


	//----- nvinfo : EIATTR_COOP_GROUP_MASK_REGIDS
	.align		4
        /*0078*/ 	.byte	0x04, 0x29
        /*007a*/ 	.short	(.L_124 - .L_123)


	//   ....[0]....
.L_123:
        /*007c*/ 	.word	0xffffffff


	//   ....[1]....
        /*0080*/ 	.word	0xffffffff


	//   ....[2]....
        /*0084*/ 	.word	0xffffffff


	//   ....[3]....
        /*0088*/ 	.word	0xffffffff


	//   ....[4]....
        /*008c*/ 	.word	0xffffffff


	//   ....[5]....
        /*0090*/ 	.word	0xffffffff


	//   ....[6]....
        /*0094*/ 	.word	0xffffffff


	//   ....[7]....
        /*0098*/ 	.word	0xffffffff


	//   ....[8]....
        /*009c*/ 	.word	0xffffffff


	//   ....[9]....
        /*00a0*/ 	.word	0xffffffff


	//   ....[10]....
        /*00a4*/ 	.word	0xffffffff


	//   ....[11]....
        /*00a8*/ 	.word	0xffffffff


	//   ....[12]....
        /*00ac*/ 	.word	0xffffffff


	//   ....[13]....
        /*00b0*/ 	.word	0xffffffff


	//   ....[14]....
        /*00b4*/ 	.word	0xffffffff


	//   ....[15]....
        /*00b8*/ 	.word	0xffffffff


	//   ....[16]....
        /*00bc*/ 	.word	0xffffffff


	//   ....[17]....
        /*00c0*/ 	.word	0xffffffff


	//   ....[18]....
        /*00c4*/ 	.word	0xffffffff


	//   ....[19]....
        /*00c8*/ 	.word	0xffffffff


	//   ....[20]....
        /*00cc*/ 	.word	0xffffffff


	//   ....[21]....
        /*00d0*/ 	.word	0xffffffff


	//   ....[22]....
        /*00d4*/ 	.word	0xffffffff


	//   ....[23]....
        /*00d8*/ 	.word	0xffffffff


	//   ....[24]....
        /*00dc*/ 	.word	0xffffffff


	//   ....[25]....
        /*00e0*/ 	.word	0xffffffff


	//   ....[26]....
        /*00e4*/ 	.word	0xffffffff


	//   ....[27]....
        /*00e8*/ 	.word	0xffffffff


	//   ....[28]....
        /*00ec*/ 	.word	0xffffffff


	//   ....[29]....
        /*00f0*/ 	.word	0xffffffff


	//----- nvinfo : EIATTR_COOP_GROUP_INSTR_OFFSETS
	.align		4
.L_124:
        /*00f4*/ 	.byte	0x04, 0x28
        /*00f6*/ 	.short	(.L_126 - .L_125)


	//   ....[0]....
.L_125:
        /*00f8*/ 	.word	0x00000550


	//   ....[1]....
        /*00fc*/ 	.word	0x000005c0


	//   ....[2]....
        /*0100*/ 	.word	0x00000640


	//   ....[3]....
        /*0104*/ 	.word	0x000006a0


	//   ....[4]....
        /*0108*/ 	.word	0x000006e0


	//   ....[5]....
        /*010c*/ 	.word	0x00000920


	//   ....[6]....
        /*0110*/ 	.word	0x00000990


	//   ....[7]....
        /*0114*/ 	.word	0x000009e0


	//   ....[8]....
        /*0118*/ 	.word	0x00000a40


	//   ....[9]....
        /*011c*/ 	.word	0x00000ac0


	//   ....[10]....
        /*0120*/ 	.word	0x00001760


	//   ....[11]....
        /*0124*/ 	.word	0x000017f0


	//   ....[12]....
        /*0128*/ 	.word	0x00001850


	//   ....[13]....
        /*012c*/ 	.word	0x000018a0


	//   ....[14]....
        /*0130*/ 	.word	0x000018e0


	//   ....[15]....
        /*0134*/ 	.word	0x00001f60


	//   ....[16]....
        /*0138*/ 	.word	0x00001fd0


	//   ....[17]....
        /*013c*/ 	.word	0x00002050


	//   ....[18]....
        /*0140*/ 	.word	0x000020b0


	//   ....[19]....
        /*0144*/ 	.word	0x000020f0


	//   ....[20]....
        /*0148*/ 	.word	0x00002330


	//   ....[21]....
        /*014c*/ 	.word	0x000023a0


	//   ....[22]....
        /*0150*/ 	.word	0x000023f0


	//   ....[23]....
        /*0154*/ 	.word	0x00002450


	//   ....[24]....
        /*0158*/ 	.word	0x000024d0


	//   ....[25]....
        /*015c*/ 	.word	0x000032f0


	//   ....[26]....
        /*0160*/ 	.word	0x00003380


	//   ....[27]....
        /*0164*/ 	.word	0x000033e0


	//   ....[28]....
        /*0168*/ 	.word	0x00003430


	//   ....[29]....
        /*016c*/ 	.word	0x00003470


	//----- nvinfo : EIATTR_VRC_CTA_INIT_COUNT
	.align		4
.L_126:
        /*0170*/ 	.byte	0x02, 0x4a
	.zero		1
	.zero		1


	//----- nvinfo : EIATTR_EXIT_INSTR_OFFSETS
	.align		4
        /*0174*/ 	.byte	0x04, 0x1c
        /*0176*/ 	.short	(.L_128 - .L_127)


	//   ....[0]....
.L_127:
        /*0178*/ 	.word	0x00003640


	//   ....[1]....
        /*017c*/ 	.word	0x00003680


	//----- nvinfo : EIATTR_MAX_THREADS
	.align		4
.L_128:
        /*0180*/ 	.byte	0x04, 0x05
        /*0182*/ 	.short	(.L_130 - .L_129)
.L_129:
        /*0184*/ 	.word	0x00000100
        /*0188*/ 	.word	0x00000001
        /*018c*/ 	.word	0x00000001


	//----- nvinfo : EIATTR_CRS_STACK_SIZE
	.align		4
.L_130:
        /*0190*/ 	.byte	0x04, 0x1e
        /*0192*/ 	.short	(.L_132 - .L_131)
.L_131:
        /*0194*/ 	.word	0x00000000


	//----- nvinfo : EIATTR_CBANK_PARAM_SIZE
	.align		4
.L_132:
        /*0198*/ 	.byte	0x03, 0x19
        /*019a*/ 	.short	0x003e


	//----- nvinfo : EIATTR_PARAM_CBANK
	.align		4
        /*019c*/ 	.byte	0x04, 0x0a
        /*019e*/ 	.short	(.L_134 - .L_133)
	.align		4
.L_133:
        /*01a0*/ 	.word	index@(.nv.constant0._ZN3cub18CUB_300001_SM_10006detail6reduce18DeviceReduceKernelINS2_10policy_hubIfjN4cuda3__47maximumIvEEE10Policy1000EPfjS8_fNS5_3std3__410__identityEEEvT0_PT3_T1_NS0_13GridEvenShareISI_EET2_T4_)
        /*01a4*/ 	.short	0x0380
        /*01a6*/ 	.short	0x003e


	//----- nvinfo : EIATTR_SW_WAR
	.align		4
.L_134:
        /*01a8*/ 	.byte	0x04, 0x36
        /*01aa*/ 	.short	(.L_136 - .L_135)
.L_135:
        /*01ac*/ 	.word	0x00000008
.L_136:


//--------------------- .nv.info._ZN3cub18CUB_300001_SM_10006detail6reduce28DeviceReduceSingleTileKernelINS2_10policy_hubIfjN4cuda3__47maximumIvEEE10Policy1000EPfSB_jS8_ffNS5_3std3__410__identityEEEvT0_T1_T2_T3_T4_T6_ --------------------------
	.section	.nv.info._ZN3cub18CUB_300001_SM_10006detail6reduce28DeviceReduceSingleTileKernelINS2_10policy_hubIfjN4cuda3__47maximumIvEEE10Policy1000EPfSB_jS8_ffNS5_3std3__410__identityEEEvT0_T1_T2_T3_T4_T6_,"",@"SHT_CUDA_INFO"
	.sectionflags	@""
	.align	4


	//----- nvinfo : EIATTR_CUDA_API_VERSION
	.align		4
        /*0000*/ 	.byte	0x04, 0x37
        /*0002*/ 	.short	(.L_138 - .L_137)
.L_137:
        /*0004*/ 	.word	0x00000082


	//----- nvinfo : EIATTR_KPARAM_INFO
	.align		4
.L_138:
        /*0008*/ 	.byte	0x04, 0x17
        /*000a*/ 	.short	(.L_140 - .L_139)
.L_139:
        /*000c*/ 	.word	0x00000000
        /*0010*/ 	.short	0x0005
        /*0012*/ 	.short	0x001c
        /*0014*/ 	.byte	0x00, 0xf0, 0x05, 0x00


	//----- nvinfo : EIATTR_KPARAM_INFO
	.align		4
.L_140:
        /*0018*/ 	.byte	0x04, 0x17
        /*001a*/ 	.short	(.L_142 - .L_141)
.L_141:
        /*001c*/ 	.word	0x00000000
        /*0020*/ 	.short	0x0004
        /*0022*/ 	.short	0x0018
        /*0024*/ 	.byte	0x00, 0xf0, 0x11, 0x00


	//----- nvinfo : EIATTR_KPARAM_INFO
	.align		4
.L_142:
        /*0028*/ 	.byte	0x04, 0x17
        /*002a*/ 	.short	(.L_144 - .L_143)
.L_143:
        /*002c*/ 	.word	0x00000000
        /*0030*/ 	.short	0x0003
        /*0032*/ 	.short	0x0014
        /*0034*/ 	.byte	0x00, 0xf0, 0x05, 0x00


	//----- nvinfo : EIATTR_KPARAM_INFO
	.align		4
.L_144:
        /*0038*/ 	.byte	0x04, 0x17
        /*003a*/ 	.short	(.L_146 - .L_145)
.L_145:
        /*003c*/ 	.word	0x00000000
        /*0040*/ 	.short	0x0002
        /*0042*/ 	.short	0x0010
        /*0044*/ 	.byte	0x00, 0xf0, 0x11, 0x00


	//----- nvinfo : EIATTR_KPARAM_INFO
	.align		4
.L_146:
        /*0048*/ 	.byte	0x04, 0x17
        /*004a*/ 	.short	(.L_148 - .L_147)
.L_147:
        /*004c*/ 	.word	0x00000000
        /*0050*/ 	.short	0x0001
        /*0052*/ 	.short	0x0008
        /*0054*/ 	.byte	0x00, 0xf5, 0x21, 0x00


	//----- nvinfo : EIATTR_KPARAM_INFO
	.align		4
.L_148:
        /*0058*/ 	.byte	0x04, 0x17
        /*005a*/ 	.short	(.L_150 - .L_149)
.L_149:
        /*005c*/ 	.word	0x00000000
        /*0060*/ 	.short	0x0000
        /*0062*/ 	.short	0x0000
        /*0064*/ 	.byte	0x00, 0xf5, 0x21, 0x00


	//----- nvinfo : EIATTR_SPARSE_MMA_MASK
	.align		4
.L_150:
        /*0068*/ 	.byte	0x03, 0x50
        /*006a*/ 	.short	0x0000


	//----- nvinfo : EIATTR_MAXREG_COUNT
	.align		4
        /*006c*/ 	.byte	0x03, 0x1b
        /*006e*/ 	.short	0x00ff


	//----- nvinfo : EIATTR_NUM_BARRIERS
	.align		4
        /*0070*/ 	.byte	0x02, 0x4c
        /*0072*/ 	.byte	0x01
	.zero		1


	//----- nvinfo : EIATTR_MERCURY_ISA_VERSION
	.align		4
        /*0074*/ 	.byte	0x03, 0x5f
        /*0076*/ 	.short	0x0101


	//----- nvinfo : EIATTR_COOP_GROUP_MASK_REGIDS
	.align		4
        /*0078*/ 	.byte	0x04, 0x29
        /*007a*/ 	.short	(.L_152 - .L_151)


	//   ....[0]....
.L_151:
        /*007c*/ 	.word	0xffffffff


	//   ....[1]....
        /*0080*/ 	.word	0xffffffff


	//   ....[2]....
        /*0084*/ 	.word	0xffffffff


	//   ....[3]....
        /*0088*/ 	.word	0xffffffff


	//   ....[4]....
        /*008c*/ 	.word	0xffffffff


	//   ....[5]....
        /*0090*/ 	.word	0xffffffff


	//   ....[6]....
        /*0094*/ 	.word	0xffffffff


	//   ....[7]....
        /*0098*/ 	.word	0xffffffff


	//   ....[8]....
        /*009c*/ 	.word	0xffffffff


	//   ....[9]....
        /*00a0*/ 	.word	0xffffffff


	//   ....[10]....
        /*00a4*/ 	.word	0xffffffff


	//   ....[11]....
        /*00a8*/ 	.word	0xffffffff


	//   ....[12]....
        /*00ac*/ 	.word	0xffffffff


	//   ....[13]....
        /*00b0*/ 	.word	0xffffffff


	//   ....[14]....
        /*00b4*/ 	.word	0xffffffff


	//   ....[15]....
        /*00b8*/ 	.word	0xffffffff


	//   ....[16]....
        /*00bc*/ 	.word	0xffffffff


	//   ....[17]....
        /*00c0*/ 	.word	0xffffffff


	//   ....[18]....
        /*00c4*/ 	.word	0xffffffff


	//   ....[19]....
        /*00c8*/ 	.word	0xffffffff


	//   ....[20]....
        /*00cc*/ 	.word	0xffffffff


	//   ....[21]....
        /*00d0*/ 	.word	0xffffffff


	//   ....[22]....
        /*00d4*/ 	.word	0xffffffff


	//   ....[23]....
        /*00d8*/ 	.word	0xffffffff


	//   ....[24]....
        /*00dc*/ 	.word	0xffffffff


	//   ....[25]....
        /*00e0*/ 	.word	0xffffffff


	//   ....[26]....
        /*00e4*/ 	.word	0xffffffff


	//   ....[27]....
        /*00e8*/ 	.word	0xffffffff


	//   ....[28]....
        /*00ec*/ 	.word	0xffffffff


	//   ....[29]....
        /*00f0*/ 	.word	0xffffffff


	//----- nvinfo : EIATTR_COOP_GROUP_INSTR_OFFSETS
	.align		4
.L_152:
        /*00f4*/ 	.byte	0x04, 0x28
        /*00f6*/ 	.short	(.L_154 - .L_153)


	//   ....[0]....
.L_153:
        /*00f8*/ 	.word	0x00000ad0


	//   ....[1]....
        /*00fc*/ 	.word	0x00000b40


	//   ....[2]....
        /*0100*/ 	.word	0x00000bc0


	//   ....[3]....
        /*0104*/ 	.word	0x00000c20


	//   ....[4]....
        /*0108*/ 	.word	0x00000c60


	//   ....[5]....
        /*010c*/ 	.word	0x00000ea0


	//   ....[6]....
        /*0110*/ 	.word	0x00000f10


	//   ....[7]....
        /*0114*/ 	.word	0x00000f60


	//   ....[8]....
        /*0118*/ 	.word	0x00000fc0


	//   ....[9]....
        /*011c*/ 	.word	0x00001030


	//   ....[10]....
        /*0120*/ 	.word	0x00001bf0


	//   ....[11]....
        /*0124*/ 	.word	0x00001c80


	//   ....[12]....
        /*0128*/ 	.word	0x00001ce0


	//   ....[13]....
        /*012c*/ 	.word	0x00001d30


	//   ....[14]....
        /*0130*/ 	.word	0x00001d70


	//   ....[15]....
        /*0134*/ 	.word	0x00002900


	//   ....[16]....
        /*0138*/ 	.word	0x00002970


	//   ....[17]....
        /*013c*/ 	.word	0x000029f0


	//   ....[18]....
        /*0140*/ 	.word	0x00002a50


	//   ....[19]....
        /*0144*/ 	.word	0x00002a90


	//   ....[20]....
        /*0148*/ 	.word	0x00002cd0


	//   ....[21]....
        /*014c*/ 	.word	0x00002d40


	//   ....[22]....
        /*0150*/ 	.word	0x00002d90


	//   ....[23]....
        /*0154*/ 	.word	0x00002df0


	//   ....[24]....
        /*0158*/ 	.word	0x00002e70


	//   ....[25]....
        /*015c*/ 	.word	0x00003bc0


	//   ....[26]....
        /*0160*/ 	.word	0x00003c50


	//   ....[27]....
        /*0164*/ 	.word	0x00003cb0


	//   ....[28]....
        /*0168*/ 	.word	0x00003d00


	//   ....[29]....
        /*016c*/ 	.word	0x00003d40


	//----- nvinfo : EIATTR_VRC_CTA_INIT_COUNT
	.align		4
.L_154:
        /*0170*/ 	.byte	0x02, 0x4a
	.zero		1
	.zero		1


	//----- nvinfo : EIATTR_EXIT_INSTR_OFFSETS
	.align		4
        /*0174*/ 	.byte	0x04, 0x1c
        /*0176*/ 	.short	(.L_156 - .L_155)


	//   ....[0]....
.L_155:
        /*0178*/ 	.word	0x00000080


	//   ....[1]....
        /*017c*/ 	.word	0x000000c0


	//   ....[2]....
        /*0180*/ 	.word	0x00003f10


	//   ....[3]....
        /*0184*/ 	.word	0x00003f70


	//----- nvinfo : EIATTR_MAX_THREADS
	.align		4
.L_156:
        /*0188*/ 	.byte	0x04, 0x05
        /*018a*/ 	.short	(.L_158 - .L_157)
.L_157:
        /*018c*/ 	.word	0x00000100
        /*0190*/ 	.word	0x00000001
        /*0194*/ 	.word	0x00000001


	//----- nvinfo : EIATTR_CRS_STACK_SIZE
	.align		4
.L_158:
        /*0198*/ 	.byte	0x04, 0x1e
        /*019a*/ 	.short	(.L_160 - .L_159)
.L_159:
        /*019c*/ 	.word	0x00000000


	//----- nvinfo : EIATTR_CBANK_PARAM_SIZE
	.align		4
.L_160:
        /*01a0*/ 	.byte	0x03, 0x19
        /*01a2*/ 	.short	0x001d


	//----- nvinfo : EIATTR_PARAM_CBANK
	.align		4
        /*01a4*/ 	.byte	0x04, 0x0a
        /*01a6*/ 	.short	(.L_162 - .L_161)
	.align		4
.L_161:
        /*01a8*/ 	.word	index@(.nv.constant0._ZN3cub18CUB_300001_SM_10006detail6reduce28DeviceReduceSingleTileKernelINS2_10policy_hubIfjN4cuda3__47maximumIvEEE10Policy1000EPfSB_jS8_ffNS5_3std3__410__identityEEEvT0_T1_T2_T3_T4_T6_)
        /*01ac*/ 	.short	0x0380
        /*01ae*/ 	.short	0x001d


	//----- nvinfo : EIATTR_SW_WAR
	.align		4
.L_162:
        /*01b0*/ 	.byte	0x04, 0x36
        /*01b2*/ 	.short	(.L_164 - .L_163)
.L_163:
        /*01b4*/ 	.word	0x00000008
.L_164:


//--------------------- .nv.info._ZN3cub18CUB_300001_SM_10006detail11EmptyKernelIvEEvv --------------------------
	.section	.nv.info._ZN3cub18CUB_300001_SM_10006detail11EmptyKernelIvEEvv,"",@"SHT_CUDA_INFO"
	.sectionflags	@""
	.align	4


	//----- nvinfo : EIATTR_CUDA_API_VERSION
	.align		4
        /*0000*/ 	.byte	0x04, 0x37
        /*0002*/ 	.short	(.L_166 - .L_165)
.L_165:
        /*0004*/ 	.word	0x00000082


	//----- nvinfo : EIATTR_SPARSE_MMA_MASK
	.align		4
.L_166:
        /*0008*/ 	.byte	0x03, 0x50
        /*000a*/ 	.short	0x0000


	//----- nvinfo : EIATTR_MAXREG_COUNT
	.align		4
        /*000c*/ 	.byte	0x03, 0x1b
        /*000e*/ 	.short	0x00ff


	//----- nvinfo : EIATTR_MERCURY_ISA_VERSION
	.align		4
        /*0010*/ 	.byte	0x03, 0x5f
        /*0012*/ 	.short	0x0101


	//----- nvinfo : EIATTR_VRC_CTA_INIT_COUNT
	.align		4
        /*0014*/ 	.byte	0x02, 0x4a
	.zero		1
	.zero		1


	//----- nvinfo : EIATTR_EXIT_INSTR_OFFSETS
	.align		4
        /*0018*/ 	.byte	0x04, 0x1c
        /*001a*/ 	.short	(.L_168 - .L_167)


	//   ....[0]....
.L_167:
        /*001c*/ 	.word	0x00000010


	//----- nvinfo : EIATTR_SW_WAR
	.align		4
.L_168:
        /*0020*/ 	.byte	0x04, 0x36
        /*0022*/ 	.short	(.L_170 - .L_169)
.L_169:
        /*0024*/ 	.word	0x00000008
.L_170:


//--------------------- .nv.info._Z15decisionKernel2PfS_S_S_ffffi --------------------------
	.section	.nv.info._Z15decisionKernel2PfS_S_S_ffffi,"",@"SHT_CUDA_INFO"
	.sectionflags	@""
	.align	4


	//----- nvinfo : EIATTR_CUDA_API_VERSION
	.align		4
        /*0000*/ 	.byte	0x04, 0x37
        /*0002*/ 	.short	(.L_172 - .L_171)
.L_171:
        /*0004*/ 	.word	0x00000082


	//----- nvinfo : EIATTR_KPARAM_INFO
	.align		4
.L_172:
        /*0008*/ 	.byte	0x04, 0x17
        /*000a*/ 	.short	(.L_174 - .L_173)
.L_173:
        /*000c*/ 	.word	0x00000000
        /*0010*/ 	.short	0x0008
        /*0012*/ 	.short	0x0030
        /*0014*/ 	.byte	0x00, 0xf0, 0x11, 0x00


	//----- nvinfo : EIATTR_KPARAM_INFO
	.align		4
.L_174:
        /*0018*/ 	.byte	0x04, 0x17
        /*001a*/ 	.short	(.L_176 - .L_175)
.L_175:
        /*001c*/ 	.word	0x00000000
        /*0020*/ 	.short	0x0007
        /*0022*/ 	.short	0x002c
        /*0024*/ 	.byte	0x00, 0xf0, 0x11, 0x00


	//----- nvinfo : EIATTR_KPARAM_INFO
	.align		4
.L_176:
        /*0028*/ 	.byte	0x04, 0x17
        /*002a*/ 	.short	(.L_178 - .L_177)
.L_177:
        /*002c*/ 	.word	0x00000000
        /*0030*/ 	.short	0x0006
        /*0032*/ 	.short	0x0028
        /*0034*/ 	.byte	0x00, 0xf0, 0x11, 0x00


	//----- nvinfo : EIATTR_KPARAM_INFO
	.align		4
.L_178:
        /*0038*/ 	.byte	0x04, 0x17
        /*003a*/ 	.short	(.L_180 - .L_179)
.L_179:
        /*003c*/ 	.word	0x00000000
        /*0040*/ 	.short	0x0005
        /*0042*/ 	.short	0x0024
        /*0044*/ 	.byte	0x00, 0xf0, 0x11, 0x00


	//----- nvinfo : EIATTR_KPARAM_INFO
	.align		4
.L_180:
        /*0048*/ 	.byte	0x04, 0x17
        /*004a*/ 	.short	(.L_182 - .L_181)
.L_181:
        /*004c*/ 	.word	0x00000000
        /*0050*/ 	.short	0x0004
        /*0052*/ 	.short	0x0020
        /*0054*/ 	.byte	0x00, 0xf0, 0x11, 0x00


	//----- nvinfo : EIATTR_KPARAM_INFO
	.align		4
.L_182:
        /*0058*/ 	.byte	0x04, 0x17
        /*005a*/ 	.short	(.L_184 - .L_183)
.L_183:
        /*005c*/ 	.word	0x00000000
        /*0060*/ 	.short	0x0003
        /*0062*/ 	.short	0x0018
        /*0064*/ 	.byte	0x00, 0xf5, 0x21, 0x00


	//----- nvinfo : EIATTR_KPARAM_INFO
	.align		4
.L_184:
        /*0068*/ 	.byte	0x04, 0x17
        /*006a*/ 	.short	(.L_186 - .L_185)
.L_185:
        /*006c*/ 	.word	0x00000000
        /*0070*/ 	.short	0x0002
        /*0072*/ 	.short	0x0010
        /*0074*/ 	.byte	0x00, 0xf5, 0x21, 0x00


	//----- nvinfo : EIATTR_KPARAM_INFO
	.align		4
.L_186:
        /*0078*/ 	.byte	0x04, 0x17
        /*007a*/ 	.short	(.L_188 - .L_187)
.L_187:
        /*007c*/ 	.word	0x00000000
        /*0080*/ 	.short	0x0001
        /*0082*/ 	.short	0x0008
        /*0084*/ 	.byte	0x00, 0xf5, 0x21, 0x00


	//----- nvinfo : EIATTR_KPARAM_INFO
	.align		4
.L_188:
        /*0088*/ 	.byte	0x04, 0x17
        /*008a*/ 	.short	(.L_190 - .L_189)
.L_189:
        /*008c*/ 	.word	0x00000000
        /*0090*/ 	.short	0x0000
        /*0092*/ 	.short	0x0000
        /*0094*/ 	.byte	0x00, 0xf5, 0x21, 0x00


	//----- nvinfo : EIATTR_SPARSE_MMA_MASK
	.align		4
.L_190:
        /*0098*/ 	.byte	0x03, 0x50
        /*009a*/ 	.short	0x0000


	//----- nvinfo : EIATTR_MAXREG_COUNT
	.align		4
        /*009c*/ 	.byte	0x03, 0x1b
        /*009e*/ 	.short	0x00ff


	//----- nvinfo : EIATTR_EXTERNS
	.align		4
        /*00a0*/ 	.byte	0x04, 0x0f
        /*00a2*/ 	.short	(.L_192 - .L_191)


	//   ....[0]....
	.align		4
.L_191:
        /*00a4*/ 	.word	index@(vprintf)


	//----- nvinfo : EIATTR_MERCURY_ISA_VERSION
	.align		4
.L_192:
        /*00a8*/ 	.byte	0x03, 0x5f
        /*00aa*/ 	.short	0x0101


	//----- nvinfo : EIATTR_VRC_CTA_INIT_COUNT
	.align		4
        /*00ac*/ 	.byte	0x02, 0x4a
	.zero		1
	.zero		1


	//----- nvinfo : EIATTR_SYSCALL_OFFSETS
	.align		4
        /*00b0*/ 	.byte	0x04, 0x46
        /*00b2*/ 	.short	(.L_194 - .L_193)


	//   ....[0]....
.L_193:
        /*00b4*/ 	.word	0x00007330


	//----- nvinfo : EIATTR_EXIT_INSTR_OFFSETS
	.align		4
.L_194:
        /*00b8*/ 	.byte	0x04, 0x1c
        /*00ba*/ 	.short	(.L_196 - .L_195)


	//   ....[0]....
.L_195:
        /*00bc*/ 	.word	0x00000110


	//   ....[1]....
        /*00c0*/ 	.word	0x00000150


	//   ....[2]....
        /*00c4*/ 	.word	0x00000190


	//   ....[3]....
        /*00c8*/ 	.word	0x000074b0


	//----- nvinfo : EIATTR_CRS_STACK_SIZE
	.align		4
.L_196:
        /*00cc*/ 	.byte	0x04, 0x1e
        /*00ce*/ 	.short	(.L_198 - .L_197)
.L_197:
        /*00d0*/ 	.word	0x00000000


	//----- nvinfo : EIATTR_CBANK_PARAM_SIZE
	.align		4
.L_198:
        /*00d4*/ 	.byte	0x03, 0x19
        /*00d6*/ 	.short	0x0034


	//----- nvinfo : EIATTR_PARAM_CBANK
	.align		4
        /*00d8*/ 	.byte	0x04, 0x0a
        /*00da*/ 	.short	(.L_200 - .L_199)
	.align		4
.L_199:
        /*00dc*/ 	.word	index@(.nv.constant0._Z15decisionKernel2PfS_S_S_ffffi)
        /*00e0*/ 	.short	0x0380
        /*00e2*/ 	.short	0x0034


	//----- nvinfo : EIATTR_SW_WAR
	.align		4
.L_200:
        /*00e4*/ 	.byte	0x04, 0x36
        /*00e6*/ 	.short	(.L_202 - .L_201)
.L_201:
        /*00e8*/ 	.word	0x00000008
.L_202:


//--------------------- .nv.info._Z15decisionKernel1PfS_S_fffi --------------------------
	.section	.nv.info._Z15decisionKernel1PfS_S_fffi,"",@"SHT_CUDA_INFO"
	.sectionflags	@""
	.align	4


	//----- nvinfo : EIATTR_CUDA_API_VERSION
	.align		4
        /*0000*/ 	.byte	0x04, 0x37
        /*0002*/ 	.short	(.L_204 - .L_203)
.L_203:
        /*0004*/ 	.word	0x00000082


	//----- nvinfo : EIATTR_KPARAM_INFO
	.align		4
.L_204:
        /*0008*/ 	.byte	0x04, 0x17
        /*000a*/ 	.short	(.L_206 - .L_205)
.L_205:
        /*000c*/ 	.word	0x00000000
        /*0010*/ 	.short	0x0006
        /*0012*/ 	.short	0x0024
        /*0014*/ 	.byte	0x00, 0xf0, 0x11, 0x00


	//----- nvinfo : EIATTR_KPARAM_INFO
	.align		4
.L_206:
        /*0018*/ 	.byte	0x04, 0x17
        /*001a*/ 	.short	(.L_208 - .L_207)
.L_207:
        /*001c*/ 	.word	0x00000000
        /*0020*/ 	.short	0x0005
        /*0022*/ 	.short	0x0020
        /*0024*/ 	.byte	0x00, 0xf0, 0x11, 0x00


	//----- nvinfo : EIATTR_KPARAM_INFO
	.align		4
.L_208:
        /*0028*/ 	.byte	0x04, 0x17
        /*002a*/ 	.short	(.L_210 - .L_209)
.L_209:
        /*002c*/ 	.word	0x00000000
        /*0030*/ 	.short	0x0004
        /*0032*/ 	.short	0x001c
        /*0034*/ 	.byte	0x00, 0xf0, 0x11, 0x00


	//----- nvinfo : EIATTR_KPARAM_INFO
	.align		4
.L_210:
        /*0038*/ 	.byte	0x04, 0x17
        /*003a*/ 	.short	(.L_212 - .L_211)
.L_211:
        /*003c*/ 	.word	0x00000000
        /*0040*/ 	.short	0x0003
        /*0042*/ 	.short	0x0018
        /*0044*/ 	.byte	0x00, 0xf0, 0x11, 0x00


	//----- nvinfo : EIATTR_KPARAM_INFO
	.align		4
.L_212:
        /*0048*/ 	.byte	0x04, 0x17
        /*004a*/ 	.short	(.L_214 - .L_213)
.L_213:
        /*004c*/ 	.word	0x00000000
        /*0050*/ 	.short	0x0002
        /*0052*/ 	.short	0x0010
        /*0054*/ 	.byte	0x00, 0xf5, 0x21, 0x00


	//----- nvinfo : EIATTR_KPARAM_INFO
	.align		4
.L_214:
        /*0058*/ 	.byte	0x04, 0x17
        /*005a*/ 	.short	(.L_216 - .L_215)
.L_215:
        /*005c*/ 	.word	0x00000000
        /*0060*/ 	.short	0x0001
        /*0062*/ 	.short	0x0008
        /*0064*/ 	.byte	0x00, 0xf5, 0x21, 0x00


	//----- nvinfo : EIATTR_KPARAM_INFO
	.align		4
.L_216:
        /*0068*/ 	.byte	0x04, 0x17
        /*006a*/ 	.short	(.L_218 - .L_217)
.L_217:
        /*006c*/ 	.word	0x00000000
        /*0070*/ 	.short	0x0000
        /*0072*/ 	.short	0x0000
        /*0074*/ 	.byte	0x00, 0xf5, 0x21, 0x00


	//----- nvinfo : EIATTR_SPARSE_MMA_MASK
	.align		4
.L_218:
        /*0078*/ 	.byte	0x03, 0x50
        /*007a*/ 	.short	0x0000


	//----- nvinfo : EIATTR_MAXREG_COUNT
	.align		4
        /*007c*/ 	.byte	0x03, 0x1b
        /*007e*/ 	.short	0x00ff


	//----- nvinfo : EIATTR_MERCURY_ISA_VERSION
	.align		4
        /*0080*/ 	.byte	0x03, 0x5f
        /*0082*/ 	.short	0x0101


	//----- nvinfo : EIATTR_VRC_CTA_INIT_COUNT
	.align		4
        /*0084*/ 	.byte	0x02, 0x4a
	.zero		1
	.zero		1


	//----- nvinfo : EIATTR_EXIT_INSTR_OFFSETS
	.align		4
        /*0088*/ 	.byte	0x04, 0x1c
        /*008a*/ 	.short	(.L_220 - .L_219)


	//   ....[0]....
.L_219:
        /*008c*/ 	.word	0x00000100


	//   ....[1]....
        /*0090*/ 	.word	0x00000150


	//   ....[2]....
        /*0094*/ 	.word	0x000007e0


	//----- nvinfo : EIATTR_CRS_STACK_SIZE
	.align		4
.L_220:
        /*0098*/ 	.byte	0x04, 0x1e
        /*009a*/ 	.short	(.L_222 - .L_221)
.L_221:
        /*009c*/ 	.word	0x00000000


	//----- nvinfo : EIATTR_CBANK_PARAM_SIZE
	.align		4
.L_222:
        /*00a0*/ 	.byte	0x03, 0x19
        /*00a2*/ 	.short	0x0028


	//----- nvinfo : EIATTR_PARAM_CBANK
	.align		4
        /*00a4*/ 	.byte	0x04, 0x0a
        /*00a6*/ 	.short	(.L_224 - .L_223)
	.align		4
.L_223:
        /*00a8*/ 	.word	index@(.nv.constant0._Z15decisionKernel1PfS_S_fffi)
        /*00ac*/ 	.short	0x0380
        /*00ae*/ 	.short	0x0028


	//----- nvinfo : EIATTR_SW_WAR
	.align		4
.L_224:
        /*00b0*/ 	.byte	0x04, 0x36
        /*00b2*/ 	.short	(.L_226 - .L_225)
.L_225:
        /*00b4*/ 	.word	0x00000008
.L_226:


//--------------------- .nv.callgraph             --------------------------
	.section	.nv.callgraph,"",@"SHT_CUDA_CALLGRAPH"
	.align	4
	.sectionentsize	8
	.align		4
        /*0000*/ 	.word	0x00000000
	.align		4
        /*0004*/ 	.word	0xffffffff
	.align		4
        /*0008*/ 	.word	index@(_Z15decisionKernel2PfS_S_S_ffffi)
	.align		4
        /*000c*/ 	.word	index@(vprintf)
	.align		4
        /*0010*/ 	.word	0x00000000
	.align		4
        /*0014*/ 	.word	0xfffffffe
	.align		4
        /*0018*/ 	.word	0x00000000
	.align		4
        /*001c*/ 	.word	0xfffffffd
	.align		4
        /*0020*/ 	.word	0x00000000
	.align		4
        /*0024*/ 	.word	0xfffffffc


//--------------------- .nv.constant4             --------------------------
	.section	.nv.constant4,"a",@progbits
	.align	8
	.align		8
.nv.constant4:
        /*0000*/ 	.dword	_ZN34_INTERNAL_24f96027_4_k_cu_dce3f8764cuda3std3__45__cpo5beginE
	.align		8
        /*0008*/ 	.dword	_ZN34_INTERNAL_24f96027_4_k_cu_dce3f8764cuda3std3__45__cpo3endE
	.align		8
        /*0010*/ 	.dword	_ZN34_INTERNAL_24f96027_4_k_cu_dce3f8764cuda3std3__45__cpo6cbeginE
	.align		8
        /*0018*/ 	.dword	_ZN34_INTERNAL_24f96027_4_k_cu_dce3f8764cuda3std3__45__cpo4cendE
	.align		8
        /*0020*/ 	.dword	_ZN34_INTERNAL_24f96027_4_k_cu_dce3f8764cuda3std3__45__cpo6rbeginE
	.align		8
        /*0028*/ 	.dword	_ZN34_INTERNAL_24f96027_4_k_cu_dce3f8764cuda3std3__45__cpo4rendE
	.align		8
        /*0030*/ 	.dword	_ZN34_INTERNAL_24f96027_4_k_cu_dce3f8764cuda3std3__45__cpo7crbeginE
	.align		8
        /*0038*/ 	.dword	_ZN34_INTERNAL_24f96027_4_k_cu_dce3f8764cuda3std3__45__cpo5crendE
	.align		8
        /*0040*/ 	.dword	_ZN34_INTERNAL_24f96027_4_k_cu_dce3f8764cuda3std3__436_GLOBAL__N__24f96027_4_k_cu_dce3f8766ignoreE
	.align		8
        /*0048*/ 	.dword	_ZN34_INTERNAL_24f96027_4_k_cu_dce3f8764cuda3std3__419piecewise_constructE
	.align		8
        /*0050*/ 	.dword	_ZN34_INTERNAL_24f96027_4_k_cu_dce3f8764cuda3std3__48in_placeE
	.align		8
        /*0058*/ 	.dword	_ZN34_INTERNAL_24f96027_4_k_cu_dce3f8764cuda3std3__420unreachable_sentinelE
	.align		8
        /*0060*/ 	.dword	_ZN34_INTERNAL_24f96027_4_k_cu_dce3f8764cuda3std3__47nulloptE
	.align		8
        /*0068*/ 	.dword	_ZN34_INTERNAL_24f96027_4_k_cu_dce3f8764cuda3std3__48unexpectE
	.align		8
        /*0070*/ 	.dword	_ZN34_INTERNAL_24f96027_4_k_cu_dce3f8764cuda3std6ranges3__45__cpo4swapE
	.align		8
        /*0078*/ 	.dword	_ZN34_INTERNAL_24f96027_4_k_cu_dce3f8764cuda3std6ranges3__45__cpo9iter_moveE
	.align		8
        /*0080*/ 	.dword	_ZN34_INTERNAL_24f96027_4_k_cu_dce3f8764cuda3std6ranges3__45__cpo5beginE
	.align		8
        /*0088*/ 	.dword	_ZN34_INTERNAL_24f96027_4_k_cu_dce3f8764cuda3std6ranges3__45__cpo3endE
	.align		8
        /*0090*/ 	.dword	_ZN34_INTERNAL_24f96027_4_k_cu_dce3f8764cuda3std6ranges3__45__cpo6cbeginE
	.align		8
        /*0098*/ 	.dword	_ZN34_INTERNAL_24f96027_4_k_cu_dce3f8764cuda3std6ranges3__45__cpo4cendE
	.align		8
        /*00a0*/ 	.dword	_ZN34_INTERNAL_24f96027_4_k_cu_dce3f8764cuda3std6ranges3__45__cpo7advanceE
	.align		8
        /*00a8*/ 	.dword	_ZN34_INTERNAL_24f96027_4_k_cu_dce3f8764cuda3std6ranges3__45__cpo9iter_swapE
	.align		8
        /*00b0*/ 	.dword	_ZN34_INTERNAL_24f96027_4_k_cu_dce3f8764cuda3std6ranges3__45__cpo4nextE
	.align		8
        /*00b8*/ 	.dword	_ZN34_INTERNAL_24f96027_4_k_cu_dce3f8764cuda3std6ranges3__45__cpo4prevE
	.align		8
        /*00c0*/ 	.dword	_ZN34_INTERNAL_24f96027_4_k_cu_dce3f8764cuda3std6ranges3__45__cpo4dataE
	.align		8
        /*00c8*/ 	.dword	_ZN34_INTERNAL_24f96027_4_k_cu_dce3f8764cuda3std6ranges3__45__cpo5cdataE
	.align		8
        /*00d0*/ 	.dword	_ZN34_INTERNAL_24f96027_4_k_cu_dce3f8764cuda3std6ranges3__45__cpo4sizeE
	.align		8
        /*00d8*/ 	.dword	_ZN34_INTERNAL_24f96027_4_k_cu_dce3f8764cuda3std6ranges3__45__cpo5ssizeE
	.align		8
        /*00e0*/ 	.dword	_ZN34_INTERNAL_24f96027_4_k_cu_dce3f8764cuda3std6ranges3__45__cpo8distanceE
	.align		8
        /*00e8*/ 	.dword	_ZN34_INTERNAL_24f96027_4_k_cu_dce3f8766thrust24THRUST_300001_SM_1000_NS6system6detail10sequential3seqE
	.align		8
        /*00f0*/ 	.dword	_ZN34_INTERNAL_24f96027_4_k_cu_dce3f8766thrust24THRUST_300001_SM_1000_NS12placeholders2_1E
	.align		8
        /*00f8*/ 	.dword	_ZN34_INTERNAL_24f96027_4_k_cu_dce3f8766thrust24THRUST_300001_SM_1000_NS12placeholders2_2E
	.align		8
        /*0100*/ 	.dword	_ZN34_INTERNAL_24f96027_4_k_cu_dce3f8766thrust24THRUST_300001_SM_1000_NS12placeholders2_3E
	.align		8
        /*0108*/ 	.dword	_ZN34_INTERNAL_24f96027_4_k_cu_dce3f8766thrust24THRUST_300001_SM_1000_NS12placeholders2_4E
	.align		8
        /*0110*/ 	.dword	_ZN34_INTERNAL_24f96027_4_k_cu_dce3f8766thrust24THRUST_300001_SM_1000_NS12placeholders2_5E
	.align		8
        /*0118*/ 	.dword	_ZN34_INTERNAL_24f96027_4_k_cu_dce3f8766thrust24THRUST_300001_SM_1000_NS12placeholders2_6E
	.align		8
        /*0120*/ 	.dword	_ZN34_INTERNAL_24f96027_4_k_cu_dce3f8766thrust24THRUST_300001_SM_1000_NS12placeholders2_7E
	.align		8
        /*0128*/ 	.dword	_ZN34_INTERNAL_24f96027_4_k_cu_dce3f8766thrust24THRUST_300001_SM_1000_NS12placeholders2_8E
	.align		8
        /*0130*/ 	.dword	_ZN34_INTERNAL_24f96027_4_k_cu_dce3f8766thrust24THRUST_300001_SM_1000_NS12placeholders2_9E
	.align		8
        /*0138*/ 	.dword	_ZN34_INTERNAL_24f96027_4_k_cu_dce3f8766thrust24THRUST_300001_SM_1000_NS12placeholders3_10E
	.align		8
        /*0140*/ 	.dword	$str
	.align		8
        /*0148*/ 	.dword	vprintf


//--------------------- .text._ZN3cub18CUB_300001_SM_10006detail6reduce28DeviceReduceSingleTileKernelINS2_10policy_hubIfjN4cuda3__47maximumIvEEE10Policy1000EPfSB_iS8_ffNS5_3std3__410__identityEEEvT0_T1_T2_T3_T4_T6_ --------------------------
	.section	.text._ZN3cub18CUB_300001_SM_10006detail6reduce28DeviceReduceSingleTileKernelINS2_10policy_hubIfjN4cuda3__47maximumIvEEE10Policy1000EPfSB_iS8_ffNS5_3std3__410__identityEEEvT0_T1_T2_T3_T4_T6_,"ax",@progbits
	.align	128
        .global         _ZN3cub18CUB_300001_SM_10006detail6reduce28DeviceReduceSingleTileKernelINS2_10policy_hubIfjN4cuda3__47maximumIvEEE10Policy1000EPfSB_iS8_ffNS5_3std3__410__identityEEEvT0_T1_T2_T3_T4_T6_
        .type           _ZN3cub18CUB_300001_SM_10006detail6reduce28DeviceReduceSingleTileKernelINS2_10policy_hubIfjN4cuda3__47maximumIvEEE10Policy1000EPfSB_iS8_ffNS5_3std3__410__identityEEEvT0_T1_T2_T3_T4_T6_,@function
        .size           _ZN3cub18CUB_300001_SM_10006detail6reduce28DeviceReduceSingleTileKernelINS2_10policy_hubIfjN4cuda3__47maximumIvEEE10Policy1000EPfSB_iS8_ffNS5_3std3__410__identityEEEvT0_T1_T2_T3_T4_T6_,(.L_x_233 - _ZN3cub18CUB_300001_SM_10006detail6reduce28DeviceReduceSingleTileKernelINS2_10policy_hubIfjN4cuda3__47maximumIvEEE10Policy1000EPfSB_iS8_ffNS5_3std3__410__identityEEEvT0_T1_T2_T3_T4_T6_)
        .other          _ZN3cub18CUB_300001_SM_10006detail6reduce28DeviceReduceSingleTileKernelINS2_10policy_hubIfjN4cuda3__47maximumIvEEE10Policy1000EPfSB_iS8_ffNS5_3std3__410__identityEEEvT0_T1_T2_T3_T4_T6_,@"STO_CUDA_ENTRY STV_DEFAULT"
_ZN3cub18CUB_300001_SM_10006detail6reduce28DeviceReduceSingleTileKernelINS2_10policy_hubIfjN4cuda3__47maximumIvEEE10Policy1000EPfSB_iS8_ffNS5_3std3__410__identityEEEvT0_T1_T2_T3_T4_T6_:
.text._ZN3cub18CUB_300001_SM_10006detail6reduce28DeviceReduceSingleTileKernelINS2_10policy_hubIfjN4cuda3__47maximumIvEEE10Policy1000EPfSB_iS8_ffNS5_3std3__410__identityEEEvT0_T1_T2_T3_T4_T6_:
[----:B------:R-:W-:Y:S01]  /*0000*/  LDC R1, c[0x0][0x37c] ;  /* 0x0000df00ff017b82 */ /* 0x000fe20000000800 */
[----:B------:R-:W0:Y:S01]  /*0010*/  LDCU UR4, c[0x0][0x390] ;  /* 0x00007200ff0477ac */ /* 0x000e220008000800 */
[----:B------:R-:W1:Y:S01]  /*0020*/  LDCU.64 UR6, c[0x0][0x358] ;  /* 0x00006b00ff0677ac */ /* 0x000e620008000a00 */
[----:B0-----:R-:W-:-:S05]  /*0030*/  IMAD.U32 R20, RZ, RZ, UR4 ;  /* 0x00000004ff147e24 */ /* 0x001fca000f8e00ff */
[----:B------:R-:W-:-:S13]  /*0040*/  ISETP.NE.AND P0, PT, R20, RZ, PT ;  /* 0x000000ff1400720c */ /* 0x000fda0003f05270 */
[----:B-1----:R-:W-:Y:S05]  /*0050*/  @P0 BRA `(.L_x_0) ;  /* 0x00000000001c0947 */ /* 0x002fea0003800000 */
[----:B------:R-:W0:Y:S02]  /*0060*/  S2R R0, SR_TID.X ;  /* 0x0000000000007919 */ /* 0x000e240000002100 */
[----:B0-----:R-:W-:-:S13]  /*0070*/  ISETP.NE.AND P0, PT, R0, RZ, PT ;  /* 0x000000ff0000720c */ /* 0x001fda0003f05270 */
[----:B------:R-:W-:Y:S05]  /*0080*/  @P0 EXIT ;  /* 0x000000000000094d */ /* 0x000fea0003800000 */
[----:B------:R-:W0:Y:S08]  /*0090*/  LDC R5, c[0x0][0x398] ;  /* 0x0000e600ff057b82 */ /* 0x000e300000000800 */
[----:B------:R-:W0:Y:S02]  /*00a0*/  LDC.64 R2, c[0x0][0x388] ;  /* 0x0000e200ff027b82 */ /* 0x000e240000000a00 */
[----:B0-----:R-:W-:Y:S01]  /*00b0*/  STG.E desc[UR6][R2.64], R5 ;  /* 0x0000000502007986 */ /* 0x001fe2000c101906 */
[----:B------:R-:W-:Y:S05]  /*00c0*/  EXIT ;  /* 0x000000000000794d */ /* 0x000fea0003800000 */
.L_x_0:
[----:B------:R-:W0:Y:S01]  /*00d0*/  LDCU UR4, c[0x0][0x380] ;  /* 0x00007000ff0477ac */ /* 0x000e220008000800 */
[----:B------:R-:W-:Y:S01]  /*00e0*/  BSSY.RECONVERGENT B0, `(.L_x_1) ;  /* 0x00004c0000007945 */ /* 0x000fe20003800200 */
[----:B0-----:R-:W-:-:S09]  /*00f0*/  ULOP3.LUT UP0, URZ, UR4, 0xf, URZ, 0xc0, !UPT ;  /* 0x0000000f04ff7892 */ /* 0x001fd2000f80c0ff */
[----:B------:R-:W-:Y:S05]  /*0100*/  BRA.U UP0, `(.L_x_2) ;  /* 0x00000025004c7547 */ /* 0x000fea000b800000 */
[----:B------:R-:W-:-:S13]  /*0110*/  ISETP.GT.AND P0, PT, R20, 0xfff, PT ;  /* 0x00000fff1400780c */ /* 0x000fda0003f04270 */
[----:B------:R-:W-:Y:S05]  /*0120*/  @P0 BRA `(.L_x_3) ;  /* 0x00000010007c0947 */ /* 0x000fea0003800000 */
[----:B------:R-:W0:Y:S01]  /*0130*/  S2R R7, SR_TID.X ;  /* 0x0000000000077919 */ /* 0x000e220000002100 */
[----:B------:R-:W-:Y:S01]  /*0140*/  BSSY.RECONVERGENT B1, `(.L_x_4) ;  /* 0x0000009000017945 */ /* 0x000fe20003800200 */
[----:B------:R-:W-:Y:S01]  /*0150*/  IMAD.MOV.U32 R0, RZ, RZ, RZ ;  /* 0x000000ffff007224 */ /* 0x000fe200078e00ff */
[----:B0-----:R-:W-:Y:S01]  /*0160*/  ISETP.GE.AND P0, PT, R7, R20, PT ;  /* 0x000000140700720c */ /* 0x001fe20003f06270 */
[----:B------:R-:W-:-:S12]  /*0170*/  IMAD.MOV.U32 R9, RZ, RZ, R7 ;  /* 0x000000ffff097224 */ /* 0x000fd800078e0007 */
[----:B------:R-:W-:Y:S05]  /*0180*/  @P0 BRA `(.L_x_5) ;  /* 0x0000000000100947 */ /* 0x000fea0003800000 */
[----:B------:R-:W0:Y:S02]  /*0190*/  LDC.64 R2, c[0x0][0x380] ;  /* 0x0000e000ff027b82 */ /* 0x000e240000000a00 */
[----:B0-----:R-:W-:-:S05]  /*01a0*/  IMAD.WIDE.U32 R2, R7, 0x4, R2 ;  /* 0x0000000407027825 */ /* 0x001fca00078e0002 */
[----:B------:R0:W5:Y:S01]  /*01b0*/  LDG.E.CONSTANT R0, desc[UR6][R2.64] ;  /* 0x0000000602007981 */ /* 0x000162000c1e9900 */
[----:B------:R-:W-:-:S07]  /*01c0*/  VIADD R9, R7, 0x100 ;  /* 0x0000010007097836 */ /* 0x000fce0000000000 */
.L_x_5:
[----:B------:R-:W-:Y:S05]  /*01d0*/  BSYNC.RECONVERGENT B1 ;  /* 0x0000000000017941 */ /* 0x000fea0003800200 */
.L_x_4:
[----:B------:R-:W-:Y:S01]  /*01e0*/  ISETP.GE.AND P0, PT, R9, R20, PT ;  /* 0x000000140900720c */ /* 0x000fe20003f06270 */
[----:B------:R-:W-:-:S12]  /*01f0*/  BSSY.RECONVERGENT B1, `(.L_x_6) ;  /* 0x0000091000017945 */ /* 0x000fd80003800200 */
[----:B------:R-:W-:Y:S05]  /*0200*/  @P0 BRA `(.L_x_7) ;  /* 0x00000008003c0947 */ /* 0x000fea0003800000 */
[----:B0-----:R-:W-:Y:S01]  /*0210*/  LOP3.LUT R3, RZ, R9, RZ, 0x33, !PT ;  /* 0x00000009ff037212 */ /* 0x001fe200078e33ff */
[----:B------:R-:W-:Y:S04]  /*0220*/  BSSY.RECONVERGENT B2, `(.L_x_8) ;  /* 0x0000016000027945 */ /* 0x000fe80003800200 */
[----:B------:R-:W-:-:S05]  /*0230*/  IMAD.IADD R4, R3, 0x1, R20 ;  /* 0x0000000103047824 */ /* 0x000fca00078e0214 */
[C---:B------:R-:W-:Y:S02]  /*0240*/  LOP3.LUT R2, R4.reuse, 0x300, RZ, 0xc0, !PT ;  /* 0x0000030004027812 */ /* 0x040fe400078ec0ff */
[----:B------:R-:W-:Y:S02]  /*0250*/  ISETP.GE.U32.AND P0, PT, R4, 0x300, PT ;  /* 0x000003000400780c */ /* 0x000fe40003f06070 */
[----:B------:R-:W-:-:S13]  /*0260*/  ISETP.NE.AND P1, PT, R2, 0x300, PT ;  /* 0x000003000200780c */ /* 0x000fda0003f25270 */
[----:B------:R-:W-:Y:S05]  /*0270*/  @!P1 BRA `(.L_x_9) ;  /* 0x0000000000409947 */ /* 0x000fea0003800000 */
[----:B------:R-:W0:Y:S01]  /*0280*/  LDC.64 R2, c[0x0][0x380] ;  /* 0x0000e000ff027b82 */ /* 0x000e220000000a00 */
[----:B------:R-:W-:-:S04]  /*0290*/  LEA.HI R4, R4, 0x1, RZ, 0x18 ;  /* 0x0000000104047811 */ /* 0x000fc800078fc0ff */
[----:B------:R-:W-:-:S05]  /*02a0*/  LOP3.LUT R4, R4, 0x3, RZ, 0xc0, !PT ;  /* 0x0000000304047812 */ /* 0x000fca00078ec0ff */
[----:B------:R-:W-:Y:S02]  /*02b0*/  IMAD.MOV R4, RZ, RZ, -R4 ;  /* 0x000000ffff047224 */ /* 0x000fe400078e0a04 */
[----:B0-----:R-:W-:-:S04]  /*02c0*/  IMAD.WIDE.U32 R2, R9, 0x4, R2 ;  /* 0x0000000409027825 */ /* 0x001fc800078e0002 */
[----:B------:R-:W-:-:S07]  /*02d0*/  IMAD.MOV.U32 R5, RZ, RZ, R3 ;  /* 0x000000ffff057224 */ /* 0x000fce00078e0003 */
.L_x_10:
[----:B------:R-:W-:-:S06]  /*02e0*/  IMAD.MOV.U32 R3, RZ, RZ, R5 ;  /* 0x000000ffff037224 */ /* 0x000fcc00078e0005 */
[----:B------:R0:W2:Y:S01]  /*02f0*/  LDG.E.CONSTANT R3, desc[UR6][R2.64] ;  /* 0x0000000602037981 */ /* 0x0000a2000c1e9900 */
[----:B------:R-:W-:Y:S02]  /*0300*/  VIADD R4, R4, 0x1 ;  /* 0x0000000104047836 */ /* 0x000fe40000000000 */
[----:B------:R-:W-:-:S03]  /*0310*/  VIADD R9, R9, 0x100 ;  /* 0x0000010009097836 */ /* 0x000fc60000000000 */
[----:B------:R-:W-:Y:S02]  /*0320*/  ISETP.NE.AND P2, PT, R4, RZ, PT ;  /* 0x000000ff0400720c */ /* 0x000fe40003f45270 */
[----:B0-----:R-:W-:-:S05]  /*0330*/  IADD3 R2, P3, PT, R2, 0x400, RZ ;  /* 0x0000040002027810 */ /* 0x001fca0007f7e0ff */
[----:B------:R-:W-:Y:S01]  /*0340*/  IMAD.X R5, RZ, RZ, R5, P3 ;  /* 0x000000ffff057224 */ /* 0x000fe200018e0605 */
[----:B--2--5:R-:W-:-:S04]  /*0350*/  FSETP.GEU.AND P1, PT, R0, R3, PT ;  /* 0x000000030000720b */ /* 0x024fc80003f2e000 */
[----:B------:R-:W-:Y:S01]  /*0360*/  FSEL R0, R3, R0, !P1 ;  /* 0x0000000003007208 */ /* 0x000fe20004800000 */
[----:B------:R-:W-:Y:S08]  /*0370*/  @P2 BRA `(.L_x_10) ;  /* 0xfffffffc00d82947 */ /* 0x000ff0000383ffff */
.L_x_9:
[----:B------:R-:W-:Y:S05]  /*0380*/  BSYNC.RECONVERGENT B2 ;  /* 0x0000000000027941 */ /* 0x000fea0003800200 */
.L_x_8:
[----:B------:R-:W-:Y:S05]  /*0390*/  @!P0 BRA `(.L_x_7) ;  /* 0x0000000400d88947 */ /* 0x000fea0003800000 */
[----:B------:R-:W-:Y:S01]  /*03a0*/  IMAD.IADD R2, R20, 0x1, -R9 ;  /* 0x0000000114027824 */ /* 0x000fe200078e0a09 */
[----:B------:R-:W-:Y:S01]  /*03b0*/  BSSY.RECONVERGENT B2, `(.L_x_11) ;  /* 0x0000041000027945 */ /* 0x000fe20003800200 */
[----:B------:R-:W-:-:S03]  /*03c0*/  PLOP3.LUT P0, PT, PT, PT, PT, 0x80, 0x8 ;  /* 0x000000000008781c */ /* 0x000fc60003f0f070 */
[----:B------:R-:W-:-:S13]  /*03d0*/  ISETP.GT.AND P1, PT, R2, 0xc00, PT ;  /* 0x00000c000200780c */ /* 0x000fda0003f24270 */
[----:B------:R-:W-:Y:S05]  /*03e0*/  @!P1 BRA `(.L_x_12) ;  /* 0x0000000000f49947 */ /* 0x000fea0003800000 */
[----:B------:R-:W-:Y:S01]  /*03f0*/  PLOP3.LUT P0, PT, PT, PT, PT, 0x8, 0x80 ;  /* 0x000000000080781c */ /* 0x000fe20003f0e170 */
[----:B------:R-:W-:-:S12]  /*0400*/  VIADD R6, R20, 0xfffff400 ;  /* 0xfffff40014067836 */ /* 0x000fd80000000000 */
.L_x_13:
[----:B------:R-:W0:Y:S02]  /*0410*/  LDC.64 R2, c[0x0][0x380] ;  /* 0x0000e000ff027b82 */ /* 0x000e240000000a00 */
[----:B0-----:R-:W-:-:S05]  /*0420*/  IMAD.WIDE R22, R9, 0x4, R2 ;  /* 0x0000000409167825 */ /* 0x001fca00078e0202 */
[----:B------:R-:W2:Y:S04]  /*0430*/  LDG.E.CONSTANT R11, desc[UR6][R22.64] ;  /* 0x00000006160b7981 */ /* 0x000ea8000c1e9900 */
[----:B------:R-:W3:Y:S04]  /*0440*/  LDG.E.CONSTANT R8, desc[UR6][R22.64+0x400] ;  /* 0x0004000616087981 */ /* 0x000ee8000c1e9900 */
[----:B------:R-:W4:Y:S01]  /*0450*/  LDG.E.CONSTANT R10, desc[UR6][R22.64+0x800] ;  /* 0x00080006160a7981 */ /* 0x000f22000c1e9900 */
[----:B------:R-:W-:-:S03]  /*0460*/  VIADD R27, R9, 0x400 ;  /* 0x00000400091b7836 */ /* 0x000fc60000000000 */
[----:B------:R0:W4:Y:S01]  /*0470*/  LDG.E.CONSTANT R15, desc[UR6][R22.64+0xc00] ;  /* 0x000c0006160f7981 */ /* 0x000122000c1e9900 */
[----:B------:R-:W-:-:S05]  /*0480*/  IMAD.WIDE R26, R27, 0x4, R2 ;  /* 0x000000041b1a7825 */ /* 0x000fca00078e0202 */
[----:B------:R-:W4:Y:S04]  /*0490*/  LDG.E.CONSTANT R14, desc[UR6][R26.64] ;  /* 0x000000061a0e7981 */ /* 0x000f28000c1e9900 */
[----:B------:R-:W4:Y:S04]  /*04a0*/  LDG.E.CONSTANT R13, desc[UR6][R26.64+0x400] ;  /* 0x000400061a0d7981 */ /* 0x000f28000c1e9900 */
[----:B------:R-:W4:Y:S01]  /*04b0*/  LDG.E.CONSTANT R12, desc[UR6][R26.64+0x800] ;  /* 0x000800061a0c7981 */ /* 0x000f22000c1e9900 */
[----:B------:R-:W-:-:S03]  /*04c0*/  VIADD R5, R9, 0x800 ;  /* 0x0000080009057836 */ /* 0x000fc60000000000 */
[----:B------:R-:W4:Y:S01]  /*04d0*/  LDG.E.CONSTANT R19, desc[UR6][R26.64+0xc00] ;  /* 0x000c00061a137981 */ /* 0x000f22000c1e9900 */
[----:B------:R-:W-:-:S05]  /*04e0*/  IMAD.WIDE R4, R5, 0x4, R2 ;  /* 0x0000000405047825 */ /* 0x000fca00078e0202 */
[----:B------:R-:W4:Y:S04]  /*04f0*/  LDG.E.CONSTANT R18, desc[UR6][R4.64] ;  /* 0x0000000604127981 */ /* 0x000f28000c1e9900 */
[----:B------:R-:W4:Y:S04]  /*0500*/  LDG.E.CONSTANT R17, desc[UR6][R4.64+0x400] ;  /* 0x0004000604117981 */ /* 0x000f28000c1e9900 */
[----:B------:R-:W4:Y:S01]  /*0510*/  LDG.E.CONSTANT R16, desc[UR6][R4.64+0x800] ;  /* 0x0008000604107981 */ /* 0x000f22000c1e9900 */
[----:B0-----:R-:W-:-:S03]  /*0520*/  VIADD R23, R9, 0xc00 ;  /* 0x00000c0009177836 */ /* 0x001fc60000000000 */
[----:B------:R-:W4:Y:S01]  /*0530*/  LDG.E.CONSTANT R21, desc[UR6][R4.64+0xc00] ;  /* 0x000c000604157981 */ /* 0x000f22000c1e9900 */
[----:B------:R-:W-:-:S05]  /*0540*/  IMAD.WIDE R2, R23, 0x4, R2 ;  /* 0x0000000417027825 */ /* 0x000fca00078e0202 */
[----:B------:R-:W4:Y:S04]  /*0550*/  LDG.E.CONSTANT R24, desc[UR6][R2.64] ;  /* 0x0000000602187981 */ /* 0x000f28000c1e9900 */
[----:B------:R-:W4:Y:S04]  /*0560*/  LDG.E.CONSTANT R23, desc[UR6][R2.64+0x400] ;  /* 0x0004000602177981 */ /* 0x000f28000c1e9900 */
[----:B------:R-:W4:Y:S04]  /*0570*/  LDG.E.CONSTANT R22, desc[UR6][R2.64+0x800] ;  /* 0x0008000602167981 */ /* 0x000f28000c1e9900 */
[----:B------:R-:W4:Y:S01]  /*0580*/  LDG.E.CONSTANT R25, desc[UR6][R2.64+0xc00] ;  /* 0x000c000602197981 */ /* 0x000f22000c1e9900 */
[----:B------:R-:W-:-:S05]  /*0590*/  VIADD R9, R9, 0x1000 ;  /* 0x0000100009097836 */ /* 0x000fca0000000000 */
[----:B------:R-:W-:Y:S02]  /*05a0*/  ISETP.GE.AND P2, PT, R9, R6, PT ;  /* 0x000000060900720c */ /* 0x000fe40003f46270 */
[----:B--2--5:R-:W-:-:S04]  /*05b0*/  FSETP.GEU.AND P1, PT, R0, R11, PT ;  /* 0x0000000b0000720b */ /* 0x024fc80003f2e000 */
[----:B------:R-:W-:-:S04]  /*05c0*/  FSEL R11, R11, R0, !P1 ;  /* 0x000000000b0b7208 */ /* 0x000fc80004800000 */
[----:B---3--:R-:W-:-:S04]  /*05d0*/  FSETP.GEU.AND P1, PT, R11, R8, PT ;  /* 0x000000080b00720b */ /* 0x008fc80003f2e000 */
[----:B------:R-:W-:-:S04]  /*05e0*/  FSEL R11, R8, R11, !P1 ;  /* 0x0000000b080b7208 */ /* 0x000fc80004800000 */
[----:B----4-:R-:W-:-:S04]  /*05f0*/  FSETP.GEU.AND P1, PT, R11, R10, PT ;  /* 0x0000000a0b00720b */ /* 0x010fc80003f2e000 */
[----:B------:R-:W-:-:S04]  /*0600*/  FSEL R10, R10, R11, !P1 ;  /* 0x0000000b0a0a7208 */ /* 0x000fc80004800000 */
[----:B------:R-:W-:-:S04]  /*0610*/  FSETP.GEU.AND P1, PT, R10, R15, PT ;  /* 0x0000000f0a00720b */ /* 0x000fc80003f2e000 */
        /* <DEDUP_REMOVED lines=24> */
[----:B------:R-:W-:Y:S01]  /*07a0*/  FSEL R0, R25, R0, !P1 ;  /* 0x0000000019007208 */ /* 0x000fe20004800000 */
[----:B------:R-:W-:Y:S08]  /*07b0*/  @!P2 BRA `(.L_x_13) ;  /* 0xfffffffc0014a947 */ /* 0x000ff0000383ffff */
.L_x_12:
[----:B------:R-:W-:Y:S05]  /*07c0*/  BSYNC.RECONVERGENT B2 ;  /* 0x0000000000027941 */ /* 0x000fea0003800200 */
.L_x_11:
[----:B------:R-:W-:Y:S01]  /*07d0*/  IMAD.IADD R2, R20, 0x1, -R9 ;  /* 0x0000000114027824 */ /* 0x000fe200078e0a09 */
[----:B------:R-:W-:Y:S04]  /*07e0*/  BSSY.RECONVERGENT B2, `(.L_x_14) ;  /* 0x0000021000027945 */ /* 0x000fe80003800200 */
[----:B------:R-:W-:-:S13]  /*07f0*/  ISETP.GT.AND P1, PT, R2, 0x400, PT ;  /* 0x000004000200780c */ /* 0x000fda0003f24270 */
[----:B------:R-:W-:Y:S05]  /*0800*/  @!P1 BRA `(.L_x_15) ;  /* 0x0000000000789947 */ /* 0x000fea0003800000 */
[----:B------:R-:W0:Y:S02]  /*0810*/  LDC.64 R4, c[0x0][0x380] ;  /* 0x0000e000ff047b82 */ /* 0x000e240000000a00 */
[----:B0-----:R-:W-:-:S05]  /*0820*/  IMAD.WIDE R2, R9, 0x4, R4 ;  /* 0x0000000409027825 */ /* 0x001fca00078e0204 */
[----:B------:R-:W2:Y:S04]  /*0830*/  LDG.E.CONSTANT R11, desc[UR6][R2.64] ;  /* 0x00000006020b7981 */ /* 0x000ea8000c1e9900 */
[----:B------:R-:W3:Y:S04]  /*0840*/  LDG.E.CONSTANT R13, desc[UR6][R2.64+0x400] ;  /* 0x00040006020d7981 */ /* 0x000ee8000c1e9900 */
[----:B------:R-:W4:Y:S01]  /*0850*/  LDG.E.CONSTANT R15, desc[UR6][R2.64+0x800] ;  /* 0x00080006020f7981 */ /* 0x000f22000c1e9900 */
[----:B------:R-:W-:-:S03]  /*0860*/  VIADD R19, R9, 0x400 ;  /* 0x0000040009137836 */ /* 0x000fc60000000000 */
[----:B------:R-:W4:Y:S01]  /*0870*/  LDG.E.CONSTANT R17, desc[UR6][R2.64+0xc00] ;  /* 0x000c000602117981 */ /* 0x000f22000c1e9900 */
[----:B------:R-:W-:-:S05]  /*0880*/  IMAD.WIDE R4, R19, 0x4, R4 ;  /* 0x0000000413047825 */ /* 0x000fca00078e0204 */
[----:B------:R-:W4:Y:S04]  /*0890*/  LDG.E.CONSTANT R19, desc[UR6][R4.64] ;  /* 0x0000000604137981 */ /* 0x000f28000c1e9900 */
[----:B------:R-:W4:Y:S04]  /*08a0*/  LDG.E.CONSTANT R21, desc[UR6][R4.64+0x400] ;  /* 0x0004000604157981 */ /* 0x000f28000c1e9900 */
[----:B------:R-:W4:Y:S04]  /*08b0*/  LDG.E.CONSTANT R23, desc[UR6][R4.64+0x800] ;  /* 0x0008000604177981 */ /* 0x000f28000c1e9900 */
[----:B------:R-:W4:Y:S01]  /*08c0*/  LDG.E.CONSTANT R25, desc[UR6][R4.64+0xc00] ;  /* 0x000c000604197981 */ /* 0x000f22000c1e9900 */
[----:B------:R-:W-:Y:S01]  /*08d0*/  VIADD R9, R9, 0x800 ;  /* 0x0000080009097836 */ /* 0x000fe20000000000 */
        /* <DEDUP_REMOVED lines=13> */
[----:B------:R-:W-:Y:S02]  /*09b0*/  FSEL R0, R23, R0, !P0 ;  /* 0x0000000017007208 */ /* 0x000fe40004000000 */
[----:B------:R-:W-:Y:S02]  /*09c0*/  PLOP3.LUT P0, PT, PT, PT, PT, 0x8, 0x80 ;  /* 0x000000000080781c */ /* 0x000fe40003f0e170 */
[----:B------:R-:W-:-:S04]  /*09d0*/  FSETP.GEU.AND P1, PT, R0, R25, PT ;  /* 0x000000190000720b */ /* 0x000fc80003f2e000 */
[----:B------:R-:W-:-:S09]  /*09e0*/  FSEL R0, R25, R0, !P1 ;  /* 0x0000000019007208 */ /* 0x000fd20004800000 */
.L_x_15:
[----:B------:R-:W-:Y:S05]  /*09f0*/  BSYNC.RECONVERGENT B2 ;  /* 0x0000000000027941 */ /* 0x000fea0003800200 */
.L_x_14:
[----:B------:R-:W-:-:S13]  /*0a00*/  ISETP.LT.OR P0, PT, R9, R20, P0 ;  /* 0x000000140900720c */ /* 0x000fda0000701670 */
[----:B------:R-:W-:Y:S05]  /*0a10*/  @!P0 BRA `(.L_x_7) ;  /* 0x0000000000388947 */ /* 0x000fea0003800000 */
[----:B------:R-:W0:Y:S02]  /*0a20*/  LDC.64 R2, c[0x0][0x380] ;  /* 0x0000e000ff027b82 */ /* 0x000e240000000a00 */
[----:B0-----:R-:W-:-:S05]  /*0a30*/  IMAD.WIDE R2, R9, 0x4, R2 ;  /* 0x0000000409027825 */ /* 0x001fca00078e0202 */
[----:B------:R-:W2:Y:S04]  /*0a40*/  LDG.E.CONSTANT R5, desc[UR6][R2.64] ;  /* 0x0000000602057981 */ /* 0x000ea8000c1e9900 */
[----:B------:R-:W3:Y:S04]  /*0a50*/  LDG.E.CONSTANT R9, desc[UR6][R2.64+0x400] ;  /* 0x0004000602097981 */ /* 0x000ee8000c1e9900 */
[----:B------:R-:W4:Y:S04]  /*0a60*/  LDG.E.CONSTANT R11, desc[UR6][R2.64+0x800] ;  /* 0x00080006020b7981 */ /* 0x000f28000c1e9900 */
[----:B------:R-:W4:Y:S01]  /*0a70*/  LDG.E.CONSTANT R13, desc[UR6][R2.64+0xc00] ;  /* 0x000c0006020d7981 */ /* 0x000f22000c1e9900 */
[----:B--2--5:R-:W-:-:S04]  /*0a80*/  FSETP.GEU.AND P0, PT, R0, R5, PT ;  /* 0x000000050000720b */ /* 0x024fc80003f0e000 */
[----:B------:R-:W-:-:S04]  /*0a90*/  FSEL R0, R5, R0, !P0 ;  /* 0x0000000005007208 */ /* 0x000fc80004000000 */
[----:B---3--:R-:W-:-:S04]  /*0aa0*/  FSETP.GEU.AND P0, PT, R0, R9, PT ;  /* 0x000000090000720b */ /* 0x008fc80003f0e000 */
[----:B------:R-:W-:-:S04]  /*0ab0*/  FSEL R0, R9, R0, !P0 ;  /* 0x0000000009007208 */ /* 0x000fc80004000000 */
[----:B----4-:R-:W-:-:S04]  /*0ac0*/  FSETP.GEU.AND P0, PT, R0, R11, PT ;  /* 0x0000000b0000720b */ /* 0x010fc80003f0e000 */
[----:B------:R-:W-:-:S04]  /*0ad0*/  FSEL R0, R11, R0, !P0 ;  /* 0x000000000b007208 */ /* 0x000fc80004000000 */
[----:B------:R-:W-:-:S04]  /*0ae0*/  FSETP.GEU.AND P0, PT, R0, R13, PT ;  /* 0x0000000d0000720b */ /* 0x000fc80003f0e000 */
[----:B------:R-:W-:-:S09]  /*0af0*/  FSEL R0, R13, R0, !P0 ;  /* 0x000000000d007208 */ /* 0x000fd20004000000 */
.L_x_7:
[----:B------:R-:W-:Y:S05]  /*0b00*/  BSYNC.RECONVERGENT B1 ;  /* 0x0000000000017941 */ /* 0x000fea0003800200 */
.L_x_6:
[----:B------:R-:W-:Y:S01]  /*0b10*/  ISETP.GE.AND P0, PT, R20, 0x100, PT ;  /* 0x000001001400780c */ /* 0x000fe20003f06270 */
[----:B-----5:R-:W-:-:S12]  /*0b20*/  IMAD.MOV.U32 R9, RZ, RZ, R0 ;  /* 0x000000ffff097224 */ /* 0x020fd800078e0000 */
[----:B------:R-:W-:Y:S05]  /*0b30*/  @!P0 BRA `(.L_x_16) ;  /* 0x0000000000dc8947 */ /* 0x000fea0003800000 */
[----:B------:R-:W1:Y:S01]  /*0b40*/  S2R R6, SR_LANEID ;  /* 0x0000000000067919 */ /* 0x000e620000000000 */
[----:B------:R-:W2:Y:S02]  /*0b50*/  SHFL.DOWN PT, R0, R9, 0x1, 0x1f ;  /* 0x08201f0009007f89 */ /* 0x000ea400000e0000 */
[C---:B--2---:R-:W-:Y:S02]  /*0b60*/  FSETP.GEU.AND P1, PT, R9.reuse, R0, PT ;  /* 0x000000000900720b */ /* 0x044fe40003f2e000 */
[----:B-1----:R-:W-:Y:S02]  /*0b70*/  ISETP.GT.AND P0, PT, R6, 0x1e, PT ;  /* 0x0000001e0600780c */ /* 0x002fe40003f04270 */
[----:B------:R-:W-:Y:S02]  /*0b80*/  FSEL R0, R0, R9, !P1 ;  /* 0x0000000900007208 */ /* 0x000fe40004800000 */
[----:B------:R-:W-:Y:S02]  /*0b90*/  ISETP.NE.AND P2, PT, R6, RZ, PT ;  /* 0x000000ff0600720c */ /* 0x000fe40003f45270 */
[----:B------:R-:W-:-:S02]  /*0ba0*/  FSEL R0, R9, R0, P0 ;  /* 0x0000000009007208 */ /* 0x000fc40000000000 */
[----:B------:R-:W-:-:S03]  /*0bb0*/  ISETP.GT.AND P0, PT, R6, 0x1d, PT ;  /* 0x0000001d0600780c */ /* 0x000fc60003f04270 */
[----:B0-----:R-:W0:Y:S06]  /*0bc0*/  SHFL.DOWN PT, R3, R0, 0x2, 0x1f ;  /* 0x08401f0000037f89 */ /* 0x001e2c00000e0000 */
[----:B------:R-:W1:Y:S01]  /*0bd0*/  @!P2 S2R R5, SR_CgaCtaId ;  /* 0x000000000005a919 */ /* 0x000e620000008800 */
[----:B------:R-:W-:Y:S02]  /*0be0*/  @!P2 MOV R4, 0x400 ;  /* 0x000004000004a802 */ /* 0x000fe40000000f00 */
[----:B------:R-:W-:-:S04]  /*0bf0*/  @!P2 SHF.R.U32.HI R2, RZ, 0x3, R7 ;  /* 0x00000003ff02a819 */ /* 0x000fc80000011607 */
[----:B------:R-:W-:Y:S02]  /*0c00*/  @!P2 LOP3.LUT R2, R2, 0x7c, RZ, 0xc0, !PT ;  /* 0x0000007c0202a812 */ /* 0x000fe400078ec0ff */
[----:B0-----:R-:W-:-:S04]  /*0c10*/  FSETP.GEU.AND P1, PT, R0, R3, PT ;  /* 0x000000030000720b */ /* 0x001fc80003f2e000 */
[----:B------:R-:W-:Y:S02]  /*0c20*/  @!P0 FSEL R0, R3, R0, !P1 ;  /* 0x0000000003008208 */ /* 0x000fe40004800000 */
[----:B------:R-:W-:-:S03]  /*0c30*/  ISETP.GT.AND P0, PT, R6, 0x1b, PT ;  /* 0x0000001b0600780c */ /* 0x000fc60003f04270 */
[----:B------:R-:W0:Y:S01]  /*0c40*/  SHFL.DOWN PT, R3, R0, 0x4, 0x1f ;  /* 0x08801f0000037f89 */ /* 0x000e2200000e0000 */
[----:B-1----:R-:W-:-:S05]  /*0c50*/  @!P2 LEA R5, R5, R4, 0x18 ;  /* 0x000000040505a211 */ /* 0x002fca00078ec0ff */
[----:B------:R-:W-:Y:S01]  /*0c60*/  @!P2 IMAD.IADD R2, R2, 0x1, R5 ;  /* 0x000000010202a824 */ /* 0x000fe200078e0205 */
[----:B0-----:R-:W-:-:S04]  /*0c70*/  FSETP.GEU.AND P1, PT, R0, R3, PT ;  /* 0x000000030000720b */ /* 0x001fc80003f2e000 */
[----:B------:R-:W-:Y:S02]  /*0c80*/  @!P0 FSEL R0, R3, R0, !P1 ;  /* 0x0000000003008208 */ /* 0x000fe40004800000 */
[----:B------:R-:W-:-:S03]  /*0c90*/  ISETP.GT.AND P0, PT, R6, 0x17, PT ;  /* 0x000000170600780c */ /* 0x000fc60003f04270 */
[----:B------:R-:W0:Y:S02]  /*0ca0*/  SHFL.DOWN PT, R3, R0, 0x8, 0x1f ;  /* 0x09001f0000037f89 */ /* 0x000e2400000e0000 */
[----:B0-----:R-:W-:-:S08]  /*0cb0*/  FSETP.GEU.AND P1, PT, R0, R3, PT ;  /* 0x000000030000720b */ /* 0x001fd00003f2e000 */
[----:B------:R-:W-:Y:S02]  /*0cc0*/  @!P0 FSEL R0, R3, R0, !P1 ;  /* 0x0000000003008208 */ /* 0x000fe40004800000 */
[----:B------:R-:W-:-:S03]  /*0cd0*/  ISETP.GT.AND P1, PT, R6, 0xf, PT ;  /* 0x0000000f0600780c */ /* 0x000fc60003f24270 */
[----:B------:R-:W0:Y:S02]  /*0ce0*/  SHFL.DOWN PT, R3, R0, 0x10, 0x1f ;  /* 0x0a001f0000037f89 */ /* 0x000e2400000e0000 */
[----:B0-----:R-:W-:-:S04]  /*0cf0*/  FSETP.GEU.AND P0, PT, R0, R3, PT ;  /* 0x000000030000720b */ /* 0x001fc80003f0e000 */
[----:B------:R-:W-:Y:S02]  /*0d00*/  FSEL R3, R3, R0, !P0 ;  /* 0x0000000003037208 */ /* 0x000fe40004000000 */
[----:B------:R-:W-:Y:S02]  /*0d10*/  ISETP.NE.AND P0, PT, R7, RZ, PT ;  /* 0x000000ff0700720c */ /* 0x000fe40003f05270 */
[----:B------:R-:W-:Y:S01]  /*0d20*/  FSEL R0, R0, R3, P1 ;  /* 0x0000000300007208 */ /* 0x000fe20000800000 */
[----:B------:R0:W-:Y:S01]  /*0d30*/  @!P2 STS [R2+0x8], R3 ;  /* 0x000008030200a388 */ /* 0x0001e20000000800 */
[----:B------:R-:W-:Y:S09]  /*0d40*/  BAR.SYNC.DEFER_BLOCKING 0x0 ;  /* 0x0000000000007b1d */ /* 0x000ff20000010000 */
[----:B0-----:R-:W-:Y:S05]  /*0d50*/  @P0 BRA `(.L_x_17) ;  /* 0x0000003c00e00947 */ /* 0x001fea0003800000 */
[----:B------:R-:W0:Y:S01]  /*0d60*/  S2UR UR5, SR_CgaCtaId ;  /* 0x00000000000579c3 */ /* 0x000e220000008800 */
[----:B------:R-:W-:Y:S02]  /*0d70*/  UMOV UR4, 0x400 ;  /* 0x0000040000047882 */ /* 0x000fe40000000000 */
[----:B0-----:R-:W-:-:S09]  /*0d80*/  ULEA UR4, UR5, UR4, 0x18 ;  /* 0x0000000405047291 */ /* 0x001fd2000f8ec0ff */
[----:B------:R-:W0:Y:S04]  /*0d90*/  LDS R3, [UR4+0xc] ;  /* 0x00000c04ff037984 */ /* 0x000e280008000800 */
[----:B------:R-:W1:Y:S04]  /*0da0*/  LDS.128 R4, [UR4+0x10] ;  /* 0x00001004ff047984 */ /* 0x000e680008000c00 */
[----:B------:R-:W2:Y:S01]  /*0db0*/  LDS.64 R8, [UR4+0x20] ;  /* 0x00002004ff087984 */ /* 0x000ea20008000a00 */
[----:B0-----:R-:W-:-:S04]  /*0dc0*/  FSETP.GEU.AND P1, PT, R0, R3, PT ;  /* 0x000000030000720b */ /* 0x001fc80003f2e000 */
[----:B------:R-:W-:-:S04]  /*0dd0*/  FSEL R3, R3, R0, !P1 ;  /* 0x0000000003037208 */ /* 0x000fc80004800000 */
[----:B-1----:R-:W-:-:S04]  /*0de0*/  FSETP.GEU.AND P1, PT, R3, R4, PT ;  /* 0x000000040300720b */ /* 0x002fc80003f2e000 */
[----:B------:R-:W-:-:S04]  /*0df0*/  FSEL R4, R4, R3, !P1 ;  /* 0x0000000304047208 */ /* 0x000fc80004800000 */
[----:B------:R-:W-:-:S04]  /*0e00*/  FSETP.GEU.AND P1, PT, R4, R5, PT ;  /* 0x000000050400720b */ /* 0x000fc80003f2e000 */
[----:B------:R-:W-:-:S04]  /*0e10*/  FSEL R5, R5, R4, !P1 ;  /* 0x0000000405057208 */ /* 0x000fc80004800000 */
[----:B------:R-:W-:-:S04]  /*0e20*/  FSETP.GEU.AND P1, PT, R5, R6, PT ;  /* 0x000000060500720b */ /* 0x000fc80003f2e000 */
[----:B------:R-:W-:-:S04]  /*0e30*/  FSEL R6, R6, R5, !P1 ;  /* 0x0000000506067208 */ /* 0x000fc80004800000 */
[----:B------:R-:W-:-:S04]  /*0e40*/  FSETP.GEU.AND P1, PT, R6, R7, PT ;  /* 0x000000070600720b */ /* 0x000fc80003f2e000 */
[----:B------:R-:W-:-:S04]  /*0e50*/  FSEL R7, R7, R6, !P1 ;  /* 0x0000000607077208 */ /* 0x000fc80004800000 */
[----:B--2---:R-:W-:-:S04]  /*0e60*/  FSETP.GEU.AND P1, PT, R7, R8, PT ;  /* 0x000000080700720b */ /* 0x004fc80003f2e000 */
[----:B------:R-:W-:-:S04]  /*0e70*/  FSEL R0, R8, R7, !P1 ;  /* 0x0000000708007208 */ /* 0x000fc80004800000 */
[----:B------:R-:W-:-:S04]  /*0e80*/  FSETP.GEU.AND P1, PT, R0, R9, PT ;  /* 0x000000090000720b */ /* 0x000fc80003f2e000 */
[----:B------:R-:W-:Y:S01]  /*0e90*/  FSEL R0, R9, R0, !P1 ;  /* 0x0000000009007208 */ /* 0x000fe20004800000 */
[----:B------:R-:W-:Y:S08]  /*0ea0*/  BRA `(.L_x_17) ;  /* 0x0000003c008c7947 */ /* 0x000ff00003800000 */
.L_x_16:
[----:B------:R-:W-:Y:S01]  /*0eb0*/  LOP3.LUT R0, R7, 0x3e0, RZ, 0xc0, !PT ;  /* 0x000003e007007812 */ /* 0x000fe200078ec0ff */
[----:B------:R-:W1:Y:S03]  /*0ec0*/  S2R R4, SR_LANEID ;  /* 0x0000000000047919 */ /* 0x000e660000000000 */
[----:B------:R-:W-:Y:S01]  /*0ed0*/  LOP3.LUT R5, RZ, R0, RZ, 0x33, !PT ;  /* 0x00000000ff057212 */ /* 0x000fe200078e33ff */
[----:B0-----:R-:W-:-:S04]  /*0ee0*/  VIADD R3, R0, 0x20 ;  /* 0x0000002000037836 */ /* 0x001fc80000000000 */
[----:B------:R-:W-:Y:S01]  /*0ef0*/  IMAD.IADD R5, R5, 0x1, R20 ;  /* 0x0000000105057824 */ /* 0x000fe200078e0214 */
[----:B------:R-:W-:-:S04]  /*0f00*/  ISETP.GT.AND P0, PT, R3, R20, PT ;  /* 0x000000140300720c */ /* 0x000fc80003f04270 */
[----:B------:R-:W-:-:S05]  /*0f10*/  SEL R5, R5, 0x1f, P0 ;  /* 0x0000001f05057807 */ /* 0x000fca0000000000 */
[----:B------:R-:W0:Y:S01]  /*0f20*/  SHFL.DOWN PT, R0, R9, 0x1, R5 ;  /* 0x0820000009007989 */ /* 0x000e2200000e0005 */
[C---:B-1----:R-:W-:Y:S01]  /*0f30*/  ISETP.GE.AND P0, PT, R4.reuse, R5, PT ;  /* 0x000000050400720c */ /* 0x042fe20003f06270 */
[----:B------:R-:W-:Y:S01]  /*0f40*/  VIADD R2, R4, 0x2 ;  /* 0x0000000204027836 */ /* 0x000fe20000000000 */
[----:B0-----:R-:W-:-:S11]  /*0f50*/  FSETP.GEU.AND P1, PT, R9, R0, PT ;  /* 0x000000000900720b */ /* 0x001fd60003f2e000 */
[----:B------:R-:W-:Y:S02]  /*0f60*/  @!P0 FSEL R9, R0, R9, !P1 ;  /* 0x0000000900098208 */ /* 0x000fe40004800000 */
[----:B------:R-:W-:Y:S01]  /*0f70*/  ISETP.GT.AND P0, PT, R2, R5, PT ;  /* 0x000000050200720c */ /* 0x000fe20003f04270 */
[----:B------:R-:W-:Y:S02]  /*0f80*/  VIADD R2, R4, 0x4 ;  /* 0x0000000404027836 */ /* 0x000fe40000000000 */
[----:B------:R-:W0:Y:S02]  /*0f90*/  SHFL.DOWN PT, R0, R9, 0x2, R5 ;  /* 0x0840000009007989 */ /* 0x000e2400000e0005 */
[----:B0-----:R-:W-:-:S08]  /*0fa0*/  FSETP.GEU.AND P1, PT, R9, R0, PT ;  /* 0x000000000900720b */ /* 0x001fd00003f2e000 */
[----:B------:R-:W-:Y:S02]  /*0fb0*/  @!P0 FSEL R9, R0, R9, !P1 ;  /* 0x0000000900098208 */ /* 0x000fe40004800000 */
[----:B------:R-:W-:Y:S01]  /*0fc0*/  ISETP.GT.AND P0, PT, R2, R5, PT ;  /* 0x000000050200720c */ /* 0x000fe20003f04270 */
[----:B------:R-:W-:Y:S02]  /*0fd0*/  VIADD R2, R4, 0x8 ;  /* 0x0000000804027836 */ /* 0x000fe40000000000 */
[----:B------:R-:W0:Y:S02]  /*0fe0*/  SHFL.DOWN PT, R0, R9, 0x4, R5 ;  /* 0x0880000009007989 */ /* 0x000e2400000e0005 */
[----:B0-----:R-:W-:-:S08]  /*0ff0*/  FSETP.GEU.AND P1, PT, R9, R0, PT ;  /* 0x000000000900720b */ /* 0x001fd00003f2e000 */
[----:B------:R-:W-:Y:S02]  /*1000*/  @!P0 FSEL R9, R0, R9, !P1 ;  /* 0x0000000900098208 */ /* 0x000fe40004800000 */
[----:B------:R-:W-:Y:S01]  /*1010*/  ISETP.GT.AND P1, PT, R2, R5, PT ;  /* 0x000000050200720c */ /* 0x000fe20003f24270 */
[C---:B------:R-:W-:Y:S01]  /*1020*/  VIADD R2, R4.reuse, 0x10 ;  /* 0x0000001004027836 */ /* 0x040fe20000000000 */
[----:B------:R-:W-:Y:S01]  /*1030*/  ISETP.NE.AND P0, PT, R4, RZ, PT ;  /* 0x000000ff0400720c */ /* 0x000fe20003f05270 */
[----:B------:R-:W0:-:S12]  /*1040*/  SHFL.DOWN PT, R0, R9, 0x8, R5 ;  /* 0x0900000009007989 */ /* 0x000e1800000e0005 */
[----:B------:R-:W1:Y:S01]  /*1050*/  @!P0 S2R R6, SR_CgaCtaId ;  /* 0x0000000000068919 */ /* 0x000e620000008800 */
[----:B------:R-:W-:Y:S02]  /*1060*/  @!P0 MOV R3, 0x400 ;  /* 0x0000040000038802 */ /* 0x000fe40000000f00 */
[----:B0-----:R-:W-:-:S04]  /*1070*/  FSETP.GEU.AND P2, PT, R9, R0, PT ;  /* 0x000000000900720b */ /* 0x001fc80003f4e000 */
[----:B------:R-:W-:Y:S02]  /*1080*/  @!P1 FSEL R9, R0, R9, !P2 ;  /* 0x0000000900099208 */ /* 0x000fe40005000000 */
[----:B------:R-:W-:Y:S02]  /*1090*/  ISETP.GT.AND P1, PT, R2, R5, PT ;  /* 0x000000050200720c */ /* 0x000fe40003f24270 */
[----:B------:R-:W-:Y:S01]  /*10a0*/  @!P0 SHF.R.U32.HI R2, RZ, 0x3, R7 ;  /* 0x00000003ff028819 */ /* 0x000fe20000011607 */
[----:B------:R-:W0:Y:S03]  /*10b0*/  SHFL.DOWN PT, R0, R9, 0x10, R5 ;  /* 0x0a00000009007989 */ /* 0x000e2600000e0005 */
[----:B------:R-:W-:Y:S02]  /*10c0*/  @!P0 LOP3.LUT R2, R2, 0x7c, RZ, 0xc0, !PT ;  /* 0x0000007c02028812 */ /* 0x000fe400078ec0ff */
[----:B-1----:R-:W-:-:S05]  /*10d0*/  @!P0 LEA R3, R6, R3, 0x18 ;  /* 0x0000000306038211 */ /* 0x002fca00078ec0ff */
[----:B------:R-:W-:Y:S01]  /*10e0*/  @!P0 IMAD.IADD R3, R2, 0x1, R3 ;  /* 0x0000000102038824 */ /* 0x000fe200078e0203 */
[----:B0-----:R-:W-:-:S04]  /*10f0*/  FSETP.GEU.AND P2, PT, R9, R0, PT ;  /* 0x000000000900720b */ /* 0x001fc80003f4e000 */
[----:B------:R-:W-:-:S05]  /*1100*/  @!P1 FSEL R9, R0, R9, !P2 ;  /* 0x0000000900099208 */ /* 0x000fca0005000000 */
[----:B------:R-:W-:-:S05]  /*1110*/  IMAD.MOV.U32 R0, RZ, RZ, R9 ;  /* 0x000000ffff007224 */ /* 0x000fca00078e0009 */
[----:B------:R0:W-:Y:S01]  /*1120*/  @!P0 STS [R3+0x8], R0 ;  /* 0x0000080003008388 */ /* 0x0001e20000000800 */
[----:B------:R-:W-:Y:S01]  /*1130*/  BAR.SYNC.DEFER_BLOCKING 0x0 ;  /* 0x0000000000007b1d */ /* 0x000fe20000010000 */
[----:B------:R-:W-:-:S13]  /*1140*/  ISETP.NE.AND P0, PT, R7, RZ, PT ;  /* 0x000000ff0700720c */ /* 0x000fda0003f05270 */
[----:B0-----:R-:W-:Y:S05]  /*1150*/  @P0 BRA `(.L_x_17) ;  /* 0x0000003800e00947 */ /* 0x001fea0003800000 */
[----:B------:R-:W0:Y:S01]  /*1160*/  S2UR UR5, SR_CgaCtaId ;  /* 0x00000000000579c3 */ /* 0x000e220000008800 */
[----:B------:R-:W-:Y:S01]  /*1170*/  UMOV UR4, 0x400 ;  /* 0x0000040000047882 */ /* 0x000fe20000000000 */
[C---:B------:R-:W-:Y:S02]  /*1180*/  ISETP.GT.AND P2, PT, R20.reuse, 0x20, PT ;  /* 0x000000201400780c */ /* 0x040fe40003f44270 */
[----:B------:R-:W-:Y:S01]  /*1190*/  ISETP.GT.AND P1, PT, R20, 0x40, PT ;  /* 0x000000401400780c */ /* 0x000fe20003f24270 */
[----:B0-----:R-:W-:-:S09]  /*11a0*/  ULEA UR4, UR5, UR4, 0x18 ;  /* 0x0000000405047291 */ /* 0x001fd2000f8ec0ff */
[----:B------:R-:W0:Y:S04]  /*11b0*/  LDS R3, [UR4+0xc] ;  /* 0x00000c04ff037984 */ /* 0x000e280008000800 */
[----:B------:R-:W1:Y:S04]  /*11c0*/  LDS.128 R4, [UR4+0x10] ;  /* 0x00001004ff047984 */ /* 0x000e680008000c00 */
[----:B------:R-:W2:Y:S01]  /*11d0*/  LDS.64 R8, [UR4+0x20] ;  /* 0x00002004ff087984 */ /* 0x000ea20008000a00 */
[----:B0-----:R-:W-:-:S04]  /*11e0*/  FSETP.GEU.AND P3, PT, R0, R3, PT ;  /* 0x000000030000720b */ /* 0x001fc80003f6e000 */
[----:B------:R-:W-:Y:S02]  /*11f0*/  @P2 FSEL R0, R3, R0, !P3 ;  /* 0x0000000003002208 */ /* 0x000fe40005800000 */
[----:B------:R-:W-:Y:S02]  /*1200*/  ISETP.GT.AND P2, PT, R20, 0x60, PT ;  /* 0x000000601400780c */ /* 0x000fe40003f44270 */
[----:B-1----:R-:W-:-:S04]  /*1210*/  FSETP.GEU.AND P3, PT, R0, R4, PT ;  /* 0x000000040000720b */ /* 0x002fc80003f6e000 */
[----:B------:R-:W-:Y:S02]  /*1220*/  @P1 FSEL R0, R4, R0, !P3 ;  /* 0x0000000004001208 */ /* 0x000fe40005800000 */
[----:B------:R-:W-:Y:S02]  /*1230*/  ISETP.GT.AND P1, PT, R20, 0x80, PT ;  /* 0x000000801400780c */ /* 0x000fe40003f24270 */
[----:B------:R-:W-:-:S04]  /*1240*/  FSETP.GEU.AND P3, PT, R0, R5, PT ;  /* 0x000000050000720b */ /* 0x000fc80003f6e000 */
        /* <DEDUP_REMOVED lines=8> */
[----:B--2---:R-:W-:-:S04]  /*12d0*/  FSETP.GEU.AND P3, PT, R0, R8, PT ;  /* 0x000000080000720b */ /* 0x004fc80003f6e000 */
[----:B------:R-:W-:-:S04]  /*12e0*/  @P1 FSEL R0, R8, R0, !P3 ;  /* 0x0000000008001208 */ /* 0x000fc80005800000 */
[----:B------:R-:W-:-:S04]  /*12f0*/  FSETP.GEU.AND P1, PT, R0, R9, PT ;  /* 0x000000090000720b */ /* 0x000fc80003f2e000 */
[----:B------:R-:W-:Y:S01]  /*1300*/  @P2 FSEL R0, R9, R0, !P1 ;  /* 0x0000000009002208 */ /* 0x000fe20004800000 */
[----:B------:R-:W-:Y:S08]  /*1310*/  BRA `(.L_x_17) ;  /* 0x0000003800707947 */ /* 0x000ff00003800000 */
.L_x_3:
[----:B------:R-:W0:Y:S01]  /*1320*/  S2R R0, SR_TID.X ;  /* 0x0000000000007919 */ /* 0x000e220000002100 */
[----:B------:R-:W1:Y:S01]  /*1330*/  LDC.64 R2, c[0x0][0x380] ;  /* 0x0000e000ff027b82 */ /* 0x000e620000000a00 */
[----:B0-----:R-:W-:-:S04]  /*1340*/  IMAD.SHL.U32 R5, R0, 0x4, RZ ;  /* 0x0000000400057824 */ /* 0x001fc800078e00ff */
[----:B-1----:R-:W-:-:S05]  /*1350*/  IMAD.WIDE.U32 R2, R5, 0x4, R2 ;  /* 0x0000000405027825 */ /* 0x002fca00078e0002 */
[----:B------:R-:W2:Y:S04]  /*1360*/  LDG.E.128.CONSTANT R4, desc[UR6][R2.64] ;  /* 0x0000000602047981 */ /* 0x000ea8000c1e9d00 */
[----:B------:R-:W3:Y:S04]  /*1370*/  LDG.E.128.CONSTANT R8, desc[UR6][R2.64+0x1000] ;  /* 0x0010000602087981 */ /* 0x000ee8000c1e9d00 */
[----:B------:R-:W4:Y:S04]  /*1380*/  LDG.E.128.CONSTANT R12, desc[UR6][R2.64+0x2000] ;  /* 0x00200006020c7981 */ /* 0x000f28000c1e9d00 */
[----:B------:R-:W5:Y:S01]  /*1390*/  LDG.E.128.CONSTANT R16, desc[UR6][R2.64+0x3000] ;  /* 0x0030000602107981 */ /* 0x000f62000c1e9d00 */
[----:B------:R-:W-:Y:S01]  /*13a0*/  IMAD.MOV.U32 R23, RZ, RZ, 0x1000 ;  /* 0x00001000ff177424 */ /* 0x000fe200078e00ff */
[----:B--2---:R-:W-:-:S02]  /*13b0*/  FSETP.GEU.AND P0, PT, R4, R5, PT ;  /* 0x000000050400720b */ /* 0x004fc40003f0e000 */
[----:B------:R-:W-:Y:S02]  /*13c0*/  FSETP.GEU.AND P1, PT, R6, R7, PT ;  /* 0x000000070600720b */ /* 0x000fe40003f2e000 */
[----:B---3--:R-:W-:Y:S02]  /*13d0*/  FSETP.GEU.AND P2, PT, R8, R9, PT ;  /* 0x000000090800720b */ /* 0x008fe40003f4e000 */
[----:B------:R-:W-:Y:S02]  /*13e0*/  FSETP.GEU.AND P3, PT, R10, R11, PT ;  /* 0x0000000b0a00720b */ /* 0x000fe40003f6e000 */
[----:B------:R-:W-:Y:S02]  /*13f0*/  FSEL R4, R5, R4, !P0 ;  /* 0x0000000405047208 */ /* 0x000fe40004000000 */
[----:B------:R-:W-:Y:S02]  /*1400*/  FSEL R7, R7, R6, !P1 ;  /* 0x0000000607077208 */ /* 0x000fe40004800000 */
[----:B------:R-:W-:-:S02]  /*1410*/  FSEL R8, R9, R8, !P2 ;  /* 0x0000000809087208 */ /* 0x000fc40005000000 */
[----:B------:R-:W-:Y:S02]  /*1420*/  FSEL R11, R11, R10, !P3 ;  /* 0x0000000a0b0b7208 */ /* 0x000fe40005800000 */
[----:B----4-:R-:W-:Y:S02]  /*1430*/  FSETP.GEU.AND P0, PT, R12, R13, PT ;  /* 0x0000000d0c00720b */ /* 0x010fe40003f0e000 */
[----:B------:R-:W-:Y:S02]  /*1440*/  FSETP.GEU.AND P1, PT, R14, R15, PT ;  /* 0x0000000f0e00720b */ /* 0x000fe40003f2e000 */
[----:B-----5:R-:W-:Y:S02]  /*1450*/  FSETP.GEU.AND P2, PT, R16, R17, PT ;  /* 0x000000111000720b */ /* 0x020fe40003f4e000 */
[----:B------:R-:W-:Y:S02]  /*1460*/  FSETP.GEU.AND P3, PT, R18, R19, PT ;  /* 0x000000131200720b */ /* 0x000fe40003f6e000 */
[----:B------:R-:W-:-:S02]  /*1470*/  FSEL R12, R13, R12, !P0 ;  /* 0x0000000c0d0c7208 */ /* 0x000fc40004000000 */
[----:B------:R-:W-:Y:S02]  /*1480*/  FSEL R15, R15, R14, !P1 ;  /* 0x0000000e0f0f7208 */ /* 0x000fe40004800000 */
[----:B------:R-:W-:Y:S02]  /*1490*/  FSEL R16, R17, R16, !P2 ;  /* 0x0000001011107208 */ /* 0x000fe40005000000 */
[----:B------:R-:W-:Y:S02]  /*14a0*/  FSEL R19, R19, R18, !P3 ;  /* 0x0000001213137208 */ /* 0x000fe40005800000 */
[----:B------:R-:W-:Y:S02]  /*14b0*/  FSETP.GEU.AND P2, PT, R12, R15, PT ;  /* 0x0000000f0c00720b */ /* 0x000fe40003f4e000 */
[----:B------:R-:W-:Y:S02]  /*14c0*/  FSETP.GEU.AND P3, PT, R16, R19, PT ;  /* 0x000000131000720b */ /* 0x000fe40003f6e000 */
[----:B------:R-:W-:-:S02]  /*14d0*/  FSETP.GEU.AND P1, PT, R8, R11, PT ;  /* 0x0000000b0800720b */ /* 0x000fc40003f2e000 */
[----:B------:R-:W-:Y:S02]  /*14e0*/  FSEL R12, R15, R12, !P2 ;  /* 0x0000000c0f0c7208 */ /* 0x000fe40005000000 */
[----:B------:R-:W-:Y:S02]  /*14f0*/  FSEL R19, R19, R16, !P3 ;  /* 0x0000001013137208 */ /* 0x000fe40005800000 */
[----:B------:R-:W-:Y:S02]  /*1500*/  FSEL R11, R11, R8, !P1 ;  /* 0x000000080b0b7208 */ /* 0x000fe40004800000 */
[----:B------:R-:W-:Y:S02]  /*1510*/  FSETP.GEU.AND P0, PT, R4, R7, PT ;  /* 0x000000070400720b */ /* 0x000fe40003f0e000 */
[----:B------:R-:W-:Y:S02]  /*1520*/  FSETP.GEU.AND P1, PT, R12, R19, PT ;  /* 0x000000130c00720b */ /* 0x000fe40003f2e000 */
[----:B------:R-:W-:-:S02]  /*1530*/  FSEL R4, R7, R4, !P0 ;  /* 0x0000000407047208 */ /* 0x000fc40004000000 */
[----:B------:R-:W-:Y:S02]  /*1540*/  FSEL R19, R19, R12, !P1 ;  /* 0x0000000c13137208 */ /* 0x000fe40004800000 */
[----:B------:R-:W-:Y:S02]  /*1550*/  ISETP.GE.U32.AND P1, PT, R20, 0x2000, PT ;  /* 0x000020001400780c */ /* 0x000fe40003f26070 */
[----:B------:R-:W-:-:S04]  /*1560*/  FSETP.GEU.AND P0, PT, R4, R11, PT ;  /* 0x0000000b0400720b */ /* 0x000fc80003f0e000 */
[----:B------:R-:W-:-:S04]  /*1570*/  FSEL R4, R11, R4, !P0 ;  /* 0x000000040b047208 */ /* 0x000fc80004000000 */
[----:B------:R-:W-:-:S04]  /*1580*/  FSETP.GEU.AND P0, PT, R4, R19, PT ;  /* 0x000000130400720b */ /* 0x000fc80003f0e000 */
[----:B------:R-:W-:Y:S01]  /*1590*/  FSEL R21, R19, R4, !P0 ;  /* 0x0000000413157208 */ /* 0x000fe20004000000 */
[----:B------:R-:W-:Y:S08]  /*15a0*/  @!P1 BRA `(.L_x_18) ;  /* 0x0000000000bc9947 */ /* 0x000ff00003800000 */
[----:B------:R-:W0:Y:S01]  /*15b0*/  LDC R24, c[0x0][0x390] ;  /* 0x0000e400ff187b82 */ /* 0x000e220000000800 */
[----:B------:R-:W-:Y:S02]  /*15c0*/  VIADD R22, R20, 0xfffff000 ;  /* 0xfffff00014167836 */ /* 0x000fe40000000000 */
[----:B------:R-:W-:-:S07]  /*15d0*/  IMAD.MOV.U32 R23, RZ, RZ, 0x1000 ;  /* 0x00001000ff177424 */ /* 0x000fce00078e00ff */
.L_x_20:
[----:B------:R-:W-:-:S05]  /*15e0*/  IMAD.WIDE R26, R23, 0x4, R2 ;  /* 0x00000004171a7825 */ /* 0x000fca00078e0202 */
[----:B------:R-:W2:Y:S04]  /*15f0*/  LDG.E.128.CONSTANT R8, desc[UR6][R26.64] ;  /* 0x000000061a087981 */ /* 0x000ea8000c1e9d00 */
[----:B------:R-:W3:Y:S04]  /*1600*/  LDG.E.128.CONSTANT R12, desc[UR6][R26.64+0x1000] ;  /* 0x001000061a0c7981 */ /* 0x000ee8000c1e9d00 */
[----:B------:R-:W4:Y:S04]  /*1610*/  LDG.E.128.CONSTANT R16, desc[UR6][R26.64+0x2000] ;  /* 0x002000061a107981 */ /* 0x000f28000c1e9d00 */
[----:B------:R-:W5:Y:S01]  /*1620*/  LDG.E.128.CONSTANT R4, desc[UR6][R26.64+0x3000] ;  /* 0x003000061a047981 */ /* 0x000f62000c1e9d00 */
[----:B0-----:R-:W-:Y:S01]  /*1630*/  IMAD.MOV.U32 R20, RZ, RZ, R24 ;  /* 0x000000ffff147224 */ /* 0x001fe200078e0018 */
        /* <DEDUP_REMOVED lines=14> */
[----:B------:R-:W-:Y:S01]  /*1720*/  FSEL R18, R4, R19, !P2 ;  /* 0x0000001304127208 */ /* 0x000fe20005000000 */
[----:B------:R-:W-:Y:S01]  /*1730*/  IMAD.IADD R4, R20, 0x1, -R23 ;  /* 0x0000000114047824 */ /* 0x000fe200078e0a17 */
[----:B------:R-:W-:Y:S02]  /*1740*/  FSEL R5, R6, R5, !P3 ;  /* 0x0000000506057208 */ /* 0x000fe40005800000 */
[----:B------:R-:W-:Y:S02]  /*1750*/  FSETP.GEU.AND P0, PT, R21, R8, PT ;  /* 0x000000081500720b */ /* 0x000fe40003f0e000 */
[----:B------:R-:W-:Y:S02]  /*1760*/  FSETP.GEU.AND P1, PT, R10, R13, PT ;  /* 0x0000000d0a00720b */ /* 0x000fe40003f2e000 */
[----:B------:R-:W-:-:S02]  /*1770*/  FSETP.GEU.AND P2, PT, R14, R17, PT ;  /* 0x000000110e00720b */ /* 0x000fc40003f4e000 */
[----:B------:R-:W-:Y:S02]  /*1780*/  FSETP.GEU.AND P3, PT, R18, R5, PT ;  /* 0x000000051200720b */ /* 0x000fe40003f6e000 */
[----:B------:R-:W-:Y:S02]  /*1790*/  FSEL R8, R8, R21, !P0 ;  /* 0x0000001508087208 */ /* 0x000fe40004000000 */
[----:B------:R-:W-:Y:S02]  /*17a0*/  FSEL R13, R13, R10, !P1 ;  /* 0x0000000a0d0d7208 */ /* 0x000fe40004800000 */
[----:B------:R-:W-:Y:S02]  /*17b0*/  FSEL R14, R17, R14, !P2 ;  /* 0x0000000e110e7208 */ /* 0x000fe40005000000 */
[----:B------:R-:W-:Y:S02]  /*17c0*/  FSEL R5, R5, R18, !P3 ;  /* 0x0000001205057208 */ /* 0x000fe40005800000 */
[----:B------:R-:W-:-:S02]  /*17d0*/  FSETP.GEU.AND P0, PT, R8, R13, PT ;  /* 0x0000000d0800720b */ /* 0x000fc40003f0e000 */
[----:B------:R-:W-:Y:S02]  /*17e0*/  FSETP.GEU.AND P1, PT, R14, R5, PT ;  /* 0x000000050e00720b */ /* 0x000fe40003f2e000 */
[----:B------:R-:W-:Y:S02]  /*17f0*/  FSEL R8, R13, R8, !P0 ;  /* 0x000000080d087208 */ /* 0x000fe40004000000 */
[----:B------:R-:W-:Y:S02]  /*1800*/  FSEL R5, R5, R14, !P1 ;  /* 0x0000000e05057208 */ /* 0x000fe40004800000 */
[----:B------:R-:W-:Y:S02]  /*1810*/  ISETP.GE.AND P1, PT, R4, 0x1000, PT ;  /* 0x000010000400780c */ /* 0x000fe40003f26270 */
[----:B------:R-:W-:-:S04]  /*1820*/  FSETP.GEU.AND P0, PT, R8, R5, PT ;  /* 0x000000050800720b */ /* 0x000fc80003f0e000 */
[----:B------:R-:W-:-:S04]  /*1830*/  FSEL R5, R5, R8, !P0 ;  /* 0x0000000805057208 */ /* 0x000fc80004000000 */
[----:B------:R-:W-:-:S04]  /*1840*/  FSETP.GEU.AND P0, PT, R5, R7, PT ;  /* 0x000000070500720b */ /* 0x000fc80003f0e000 */
[----:B------:R-:W-:Y:S01]  /*1850*/  FSEL R21, R7, R5, !P0 ;  /* 0x0000000507157208 */ /* 0x000fe20004000000 */
[----:B------:R-:W-:Y:S08]  /*1860*/  @!P1 BRA `(.L_x_19) ;  /* 0x00000008009c9947 */ /* 0x000ff00003800000 */
[----:B------:R-:W-:-:S05]  /*1870*/  VIADD R23, R23, 0x1000 ;  /* 0x0000100017177836 */ /* 0x000fca0000000000 */
[----:B------:R-:W-:-:S13]  /*1880*/  ISETP.GT.AND P0, PT, R23, R22, PT ;  /* 0x000000161700720c */ /* 0x000fda0003f04270 */
[----:B------:R-:W-:Y:S05]  /*1890*/  @!P0 BRA `(.L_x_20) ;  /* 0xfffffffc00508947 */ /* 0x000fea000383ffff */
.L_x_18:
[----:B------:R-:W-:-:S13]  /*18a0*/  ISETP.GE.AND P0, PT, R23, R20, PT ;  /* 0x000000141700720c */ /* 0x000fda0003f06270 */
[----:B------:R-:W-:Y:S05]  /*18b0*/  @P0 BRA `(.L_x_19) ;  /* 0x0000000800880947 */ /* 0x000fea0003800000 */
[----:B------:R-:W-:Y:S01]  /*18c0*/  IMAD.IADD R9, R20, 0x1, -R23 ;  /* 0x0000000114097824 */ /* 0x000fe200078e0a17 */
[----:B------:R-:W-:Y:S04]  /*18d0*/  BSSY.RECONVERGENT B1, `(.L_x_19) ;  /* 0x00000a0000017945 */ /* 0x000fe80003800200 */
[----:B------:R-:W-:-:S13]  /*18e0*/  ISETP.GE.AND P0, PT, R0, R9, PT ;  /* 0x000000090000720c */ /* 0x000fda0003f06270 */
[----:B------:R-:W-:Y:S05]  /*18f0*/  @P0 BRA `(.L_x_21) ;  /* 0x0000000800740947 */ /* 0x000fea0003800000 */
[----:B------:R-:W-:Y:S01]  /*1900*/  LOP3.LUT R2, RZ, R0, RZ, 0x33, !PT ;  /* 0x00000000ff027212 */ /* 0x000fe200078e33ff */
[----:B------:R-:W-:Y:S01]  /*1910*/  BSSY.RECONVERGENT B2, `(.L_x_22) ;  /* 0x0000016000027945 */ /* 0x000fe20003800200 */
[----:B------:R-:W-:Y:S02]  /*1920*/  IMAD.MOV.U32 R8, RZ, RZ, R0 ;  /* 0x000000ffff087224 */ /* 0x000fe400078e0000 */
[----:B------:R-:W-:-:S04]  /*1930*/  IADD3 R2, PT, PT, -R23, R20, R2 ;  /* 0x0000001417027210 */ /* 0x000fc80007ffe102 */
[C---:B------:R-:W-:Y:S02]  /*1940*/  LOP3.LUT R3, R2.reuse, 0x300, RZ, 0xc0, !PT ;  /* 0x0000030002037812 */ /* 0x040fe400078ec0ff */
[----:B------:R-:W-:Y:S02]  /*1950*/  ISETP.GE.U32.AND P2, PT, R2, 0x300, PT ;  /* 0x000003000200780c */ /* 0x000fe40003f46070 */
[----:B------:R-:W-:-:S13]  /*1960*/  ISETP.NE.AND P0, PT, R3, 0x300, PT ;  /* 0x000003000300780c */ /* 0x000fda0003f05270 */
[----:B------:R-:W-:Y:S05]  /*1970*/  @!P0 BRA `(.L_x_23) ;  /* 0x00000000003c8947 */ /* 0x000fea0003800000 */
[----:B------:R-:W0:Y:S01]  /*1980*/  LDC.64 R4, c[0x0][0x380] ;  /* 0x0000e000ff047b82 */ /* 0x000e220000000a00 */
[----:B------:R-:W-:Y:S01]  /*1990*/  LEA.HI R2, R2, 0x1, RZ, 0x18 ;  /* 0x0000000102027811 */ /* 0x000fe200078fc0ff */
[----:B------:R-:W-:Y:S02]  /*19a0*/  IMAD.IADD R7, R0, 0x1, R23 ;  /* 0x0000000100077824 */ /* 0x000fe400078e0217 */
[----:B------:R-:W-:Y:S01]  /*19b0*/  IMAD.MOV.U32 R8, RZ, RZ, R0 ;  /* 0x000000ffff087224 */ /* 0x000fe200078e0000 */
[----:B------:R-:W-:-:S05]  /*19c0*/  LOP3.LUT R2, R2, 0x3, RZ, 0xc0, !PT ;  /* 0x0000000302027812 */ /* 0x000fca00078ec0ff */
[----:B------:R-:W-:-:S07]  /*19d0*/  IMAD.MOV R6, RZ, RZ, -R2 ;  /* 0x000000ffff067224 */ /* 0x000fce00078e0a02 */
.L_x_24:
[----:B0-----:R-:W-:-:S06]  /*19e0*/  IMAD.WIDE.U32 R2, R7, 0x4, R4 ;  /* 0x0000000407027825 */ /* 0x001fcc00078e0004 */
[----:B------:R-:W2:Y:S01]  /*19f0*/  LDG.E.CONSTANT R2, desc[UR6][R2.64] ;  /* 0x0000000602027981 */ /* 0x000ea2000c1e9900 */
[----:B------:R-:W-:Y:S02]  /*1a00*/  VIADD R6, R6, 0x1 ;  /* 0x0000000106067836 */ /* 0x000fe40000000000 */
[----:B------:R-:W-:Y:S02]  /*1a10*/  VIADD R8, R8, 0x100 ;  /* 0x0000010008087836 */ /* 0x000fe40000000000 */
[----:B------:R-:W-:Y:S01]  /*1a20*/  VIADD R7, R7, 0x100 ;  /* 0x0000010007077836 */ /* 0x000fe20000000000 */
[----:B------:R-:W-:Y:S02]  /*1a30*/  ISETP.NE.AND P1, PT, R6, RZ, PT ;  /* 0x000000ff0600720c */ /* 0x000fe40003f25270 */
[----:B--2---:R-:W-:-:S04]  /*1a40*/  FSETP.GEU.AND P0, PT, R21, R2, PT ;  /* 0x000000021500720b */ /* 0x004fc80003f0e000 */
[----:B------:R-:W-:-:S07]  /*1a50*/  FSEL R21, R2, R21, !P0 ;  /* 0x0000001502157208 */ /* 0x000fce0004000000 */
[----:B------:R-:W-:Y:S05]  /*1a60*/  @P1 BRA `(.L_x_24) ;  /* 0xfffffffc00dc1947 */ /* 0x000fea000383ffff */
.L_x_23:
[----:B------:R-:W-:Y:S05]  /*1a70*/  BSYNC.RECONVERGENT B2 ;  /* 0x0000000000027941 */ /* 0x000fea0003800200 */
.L_x_22:
[----:B------:R-:W-:Y:S05]  /*1a80*/  @!P2 BRA `(.L_x_21) ;  /* 0x000000080010a947 */ /* 0x000fea0003800000 */
[----:B------:R-:W0:Y:S01]  /*1a90*/  LDCU.64 UR4, c[0x0][0x380] ;  /* 0x00007000ff0477ac */ /* 0x000e220008000a00 */
[----:B------:R-:W-:Y:S01]  /*1aa0*/  IMAD.IADD R5, R9, 0x1, -R8 ;  /* 0x0000000109057824 */ /* 0x000fe200078e0a08 */
[C---:B------:R-:W-:Y:S01]  /*1ab0*/  IADD3 R3, P0, PT, R8.reuse, R23, RZ ;  /* 0x0000001708037210 */ /* 0x040fe20007f1e0ff */
[----:B------:R-:W-:Y:S01]  /*1ac0*/  BSSY.RECONVERGENT B2, `(.L_x_25) ;  /* 0x000004a000027945 */ /* 0x000fe20003800200 */
[----:B------:R-:W-:Y:S02]  /*1ad0*/  IMAD.IADD R11, R8, 0x1, R23 ;  /* 0x00000001080b7824 */ /* 0x000fe400078e0217 */
[----:B------:R-:W-:Y:S01]  /*1ae0*/  ISETP.GT.AND P1, PT, R5, 0xc00, PT ;  /* 0x00000c000500780c */ /* 0x000fe20003f24270 */
[----:B------:R-:W-:Y:S01]  /*1af0*/  IMAD.X R4, RZ, RZ, RZ, P0 ;  /* 0x000000ffff047224 */ /* 0x000fe200000e06ff */
[----:B0-----:R-:W-:-:S04]  /*1b00*/  LEA R2, P0, R3, UR4, 0x2 ;  /* 0x0000000403027c11 */ /* 0x001fc8000f8010ff */
[----:B------:R-:W-:Y:S02]  /*1b10*/  LEA.HI.X R3, R3, UR5, R4, 0x2, P0 ;  /* 0x0000000503037c11 */ /* 0x000fe400080f1404 */
[----:B------:R-:W-:-:S05]  /*1b20*/  IADD3 R2, P0, PT, R2, 0x800, RZ ;  /* 0x0000080002027810 */ /* 0x000fca0007f1e0ff */
[----:B------:R-:W-:Y:S01]  /*1b30*/  IMAD.X R3, RZ, RZ, R3, P0 ;  /* 0x000000ffff037224 */ /* 0x000fe200000e0603 */
[----:B------:R-:W-:Y:S01]  /*1b40*/  PLOP3.LUT P0, PT, PT, PT, PT, 0x80, 0x8 ;  /* 0x000000000008781c */ /* 0x000fe20003f0f070 */
[----:B------:R-:W-:-:S12]  /*1b50*/  @!P1 BRA `(.L_x_26) ;  /* 0x0000000400009947 */ /* 0x000fd80003800000 */
[----:B------:R-:W-:Y:S01]  /*1b60*/  PLOP3.LUT P0, PT, PT, PT, PT, 0x8, 0x80 ;  /* 0x000000000080781c */ /* 0x000fe20003f0e170 */
[----:B------:R-:W-:-:S12]  /*1b70*/  VIADD R13, R9, 0xfffff400 ;  /* 0xfffff400090d7836 */ /* 0x000fd80000000000 */
.L_x_27:
[----:B------:R-:W0:Y:S01]  /*1b80*/  LDC.64 R4, c[0x0][0x380] ;  /* 0x0000e000ff047b82 */ /* 0x000e220000000a00 */
[----:B------:R-:W2:Y:S04]  /*1b90*/  LDG.E.CONSTANT R12, desc[UR6][R2.64+-0x400] ;  /* 0xfffc0006020c7981 */ /* 0x000ea8000c1e9900 */
[----:B------:R-:W3:Y:S01]  /*1ba0*/  LDG.E.CONSTANT R19, desc[UR6][R2.64] ;  /* 0x0000000602137981 */ /* 0x000ee2000c1e9900 */
[----:B------:R-:W-:-:S03]  /*1bb0*/  VIADD R25, R11, 0x400 ;  /* 0x000004000b197836 */ /* 0x000fc60000000000 */
[----:B------:R-:W4:Y:S04]  /*1bc0*/  LDG.E.CONSTANT R18, desc[UR6][R2.64+0x400] ;  /* 0x0004000602127981 */ /* 0x000f28000c1e9900 */
[----:B------:R-:W5:Y:S04]  /*1bd0*/  LDG.E.CONSTANT R16, desc[UR6][R2.64+0xc00] ;  /* 0x000c000602107981 */ /* 0x000f68000c1e9900 */
[----:B------:R-:W5:Y:S01]  /*1be0*/  LDG.E.CONSTANT R15, desc[UR6][R2.64+0x1000] ;  /* 0x00100006020f7981 */ /* 0x000f62000c1e9900 */
[----:B------:R-:W-:-:S03]  /*1bf0*/  VIADD R23, R11, 0x800 ;  /* 0x000008000b177836 */ /* 0x000fc60000000000 */
[----:B------:R-:W5:Y:S01]  /*1c00*/  LDG.E.CONSTANT R14, desc[UR6][R2.64+0x1400] ;  /* 0x00140006020e7981 */ /* 0x000f62000c1e9900 */
[----:B0-----:R-:W-:-:S03]  /*1c10*/  IMAD.WIDE.U32 R6, R11, 0x4, R4 ;  /* 0x000000040b067825 */ /* 0x001fc600078e0004 */
[----:B------:R-:W5:Y:S04]  /*1c20*/  LDG.E.CONSTANT R22, desc[UR6][R2.64+0x2000] ;  /* 0x0020000602167981 */ /* 0x000f68000c1e9900 */
[----:B------:R0:W2:Y:S01]  /*1c30*/  LDG.E.CONSTANT R10, desc[UR6][R6.64] ;  /* 0x00000006060a7981 */ /* 0x0000a2000c1e9900 */
[----:B------:R-:W-:-:S03]  /*1c40*/  IMAD.WIDE.U32 R24, R25, 0x4, R4 ;  /* 0x0000000419187825 */ /* 0x000fc600078e0004 */
[----:B------:R-:W5:Y:S04]  /*1c50*/  LDG.E.CONSTANT R20, desc[UR6][R2.64+0x2400] ;  /* 0x0024000602147981 */ /* 0x000f68000c1e9900 */
[----:B------:R-:W5:Y:S01]  /*1c60*/  LDG.E.CONSTANT R17, desc[UR6][R24.64] ;  /* 0x0000000618117981 */ /* 0x000f62000c1e9900 */
[----:B0-----:R-:W-:-:S03]  /*1c70*/  IMAD.WIDE.U32 R6, R23, 0x4, R4 ;  /* 0x0000000417067825 */ /* 0x001fc600078e0004 */
[----:B------:R-:W5:Y:S04]  /*1c80*/  LDG.E.CONSTANT R23, desc[UR6][R2.64+0x1c00] ;  /* 0x001c000602177981 */ /* 0x000f68000c1e9900 */
[----:B------:R-:W5:Y:S01]  /*1c90*/  LDG.E.CONSTANT R6, desc[UR6][R6.64] ;  /* 0x0000000606067981 */ /* 0x000f62000c1e9900 */
[----:B------:R-:W-:-:S03]  /*1ca0*/  VIADD R27, R11, 0xc00 ;  /* 0x00000c000b1b7836 */ /* 0x000fc60000000000 */
[----:B------:R-:W5:Y:S01]  /*1cb0*/  LDG.E.CONSTANT R26, desc[UR6][R2.64+0x2c00] ;  /* 0x002c0006021a7981 */ /* 0x000f62000c1e9900 */
[----:B------:R-:W-:-:S03]  /*1cc0*/  IMAD.WIDE.U32 R4, R27, 0x4, R4 ;  /* 0x000000041b047825 */ /* 0x000fc600078e0004 */
[----:B------:R-:W5:Y:S04]  /*1cd0*/  LDG.E.CONSTANT R25, desc[UR6][R2.64+0x3000] ;  /* 0x0030000602197981 */ /* 0x000f68000c1e9900 */
[----:B------:R-:W5:Y:S04]  /*1ce0*/  LDG.E.CONSTANT R4, desc[UR6][R4.64] ;  /* 0x0000000604047981 */ /* 0x000f68000c1e9900 */
[----:B------:R0:W5:Y:S01]  /*1cf0*/  LDG.E.CONSTANT R24, desc[UR6][R2.64+0x3400] ;  /* 0x0034000602187981 */ /* 0x000162000c1e9900 */
[----:B------:R-:W-:-:S05]  /*1d00*/  VIADD R8, R8, 0x1000 ;  /* 0x0000100008087836 */ /* 0x000fca0000000000 */
[----:B------:R-:W-:Y:S02]  /*1d10*/  ISETP.GE.AND P2, PT, R8, R13, PT ;  /* 0x0000000d0800720c */ /* 0x000fe40003f46270 */
[----:B0-----:R-:W-:Y:S01]  /*1d20*/  IADD3 R2, P3, PT, R2, 0x4000, RZ ;  /* 0x0000400002027810 */ /* 0x001fe20007f7e0ff */
[----:B------:R-:W-:-:S04]  /*1d30*/  VIADD R11, R11, 0x1000 ;  /* 0x000010000b0b7836 */ /* 0x000fc80000000000 */
[----:B------:R-:W-:Y:S01]  /*1d40*/  IMAD.X R3, RZ, RZ, R3, P3 ;  /* 0x000000ffff037224 */ /* 0x000fe200018e0603 */
[----:B--2---:R-:W-:-:S04]  /*1d50*/  FSETP.GEU.AND P1, PT, R21, R10, PT ;  /* 0x0000000a1500720b */ /* 0x004fc80003f2e000 */
[----:B------:R-:W-:-:S04]  /*1d60*/  FSEL R21, R10, R21, !P1 ;  /* 0x000000150a157208 */ /* 0x000fc80004800000 */
[----:B------:R-:W-:-:S04]  /*1d70*/  FSETP.GEU.AND P1, PT, R21, R12, PT ;  /* 0x0000000c1500720b */ /* 0x000fc80003f2e000 */
[----:B------:R-:W-:-:S04]  /*1d80*/  FSEL R12, R12, R21, !P1 ;  /* 0x000000150c0c7208 */ /* 0x000fc80004800000 */
[----:B---3--:R-:W-:-:S04]  /*1d90*/  FSETP.GEU.AND P1, PT, R12, R19, PT ;  /* 0x000000130c00720b */ /* 0x008fc80003f2e000 */
[----:B------:R-:W-:-:S04]  /*1da0*/  FSEL R19, R19, R12, !P1 ;  /* 0x0000000c13137208 */ /* 0x000fc80004800000 */
[----:B----4-:R-:W-:-:S04]  /*1db0*/  FSETP.GEU.AND P1, PT, R19, R18, PT ;  /* 0x000000121300720b */ /* 0x010fc80003f2e000 */
[----:B------:R-:W-:-:S04]  /*1dc0*/  FSEL R18, R18, R19, !P1 ;  /* 0x0000001312127208 */ /* 0x000fc80004800000 */
[----:B-----5:R-:W-:-:S04]  /*1dd0*/  FSETP.GEU.AND P1, PT, R18, R17, PT ;  /* 0x000000111200720b */ /* 0x020fc80003f2e000 */
        /* <DEDUP_REMOVED lines=24> */
.L_x_26:
[----:B------:R-:W-:Y:S05]  /*1f60*/  BSYNC.RECONVERGENT B2 ;  /* 0x0000000000027941 */ /* 0x000fea0003800200 */
.L_x_25:
[----:B------:R-:W-:Y:S01]  /*1f70*/  IMAD.IADD R4, R9, 0x1, -R8 ;  /* 0x0000000109047824 */ /* 0x000fe200078e0a08 */
[----:B------:R-:W-:Y:S04]  /*1f80*/  BSSY.RECONVERGENT B2, `(.L_x_28) ;  /* 0x0000024000027945 */ /* 0x000fe80003800200 */
[----:B------:R-:W-:-:S13]  /*1f90*/  ISETP.GT.AND P1, PT, R4, 0x400, PT ;  /* 0x000004000400780c */ /* 0x000fda0003f24270 */
[----:B------:R-:W-:Y:S05]  /*1fa0*/  @!P1 BRA `(.L_x_29) ;  /* 0x0000000000849947 */ /* 0x000fea0003800000 */
[----:B------:R-:W0:Y:S01]  /*1fb0*/  LDC.64 R6, c[0x0][0x380] ;  /* 0x0000e000ff067b82 */ /* 0x000e220000000a00 */
[----:B------:R-:W2:Y:S04]  /*1fc0*/  LDG.E.CONSTANT R13, desc[UR6][R2.64+-0x400] ;  /* 0xfffc0006020d7981 */ /* 0x000ea8000c1e9900 */
[----:B------:R-:W3:Y:S01]  /*1fd0*/  LDG.E.CONSTANT R15, desc[UR6][R2.64] ;  /* 0x00000006020f7981 */ /* 0x000ee2000c1e9900 */
[----:B------:R-:W-:-:S03]  /*1fe0*/  VIADD R19, R11, 0x400 ;  /* 0x000004000b137836 */ /* 0x000fc60000000000 */
[----:B------:R-:W4:Y:S04]  /*1ff0*/  LDG.E.CONSTANT R17, desc[UR6][R2.64+0x400] ;  /* 0x0004000602117981 */ /* 0x000f28000c1e9900 */
[----:B------:R-:W5:Y:S04]  /*2000*/  LDG.E.CONSTANT R23, desc[UR6][R2.64+0x1000] ;  /* 0x0010000602177981 */ /* 0x000f68000c1e9900 */
[----:B------:R-:W5:Y:S01]  /*2010*/  LDG.E.CONSTANT R25, desc[UR6][R2.64+0x1400] ;  /* 0x0014000602197981 */ /* 0x000f62000c1e9900 */
[----:B0-----:R-:W-:-:S06]  /*2020*/  IMAD.WIDE.U32 R4, R11, 0x4, R6 ;  /* 0x000000040b047825 */ /* 0x001fcc00078e0006 */
[----:B------:R-:W2:Y:S01]  /*2030*/  LDG.E.CONSTANT R4, desc[UR6][R4.64] ;  /* 0x0000000604047981 */ /* 0x000ea2000c1e9900 */
[----:B------:R-:W-:-:S03]  /*2040*/  IMAD.WIDE.U32 R6, R19, 0x4, R6 ;  /* 0x0000000413067825 */ /* 0x000fc600078e0006 */
[----:B------:R0:W5:Y:S04]  /*2050*/  LDG.E.CONSTANT R19, desc[UR6][R2.64+0xc00] ;  /* 0x000c000602137981 */ /* 0x000168000c1e9900 */
[----:B------:R-:W5:Y:S01]  /*2060*/  LDG.E.CONSTANT R7, desc[UR6][R6.64] ;  /* 0x0000000606077981 */ /* 0x000f62000c1e9900 */
[----:B------:R-:W-:Y:S01]  /*2070*/  VIADD R8, R8, 0x800 ;  /* 0x0000080008087836 */ /* 0x000fe20000000000 */
        /* <DEDUP_REMOVED lines=17> */
[----:B------:R-:W-:Y:S02]  /*2190*/  FSETP.GEU.AND P1, PT, R4, R25, PT ;  /* 0x000000190400720b */ /* 0x000fe40003f2e000 */
[----:B------:R-:W-:Y:S02]  /*21a0*/  PLOP3.LUT P0, PT, PT, PT, PT, 0x8, 0x80 ;  /* 0x000000000080781c */ /* 0x000fe40003f0e170 */
[----:B------:R-:W-:-:S11]  /*21b0*/  FSEL R21, R25, R4, !P1 ;  /* 0x0000000419157208 */ /* 0x000fd60004800000 */
.L_x_29:
[----:B------:R-:W-:Y:S05]  /*21c0*/  BSYNC.RECONVERGENT B2 ;  /* 0x0000000000027941 */ /* 0x000fea0003800200 */
.L_x_28:
[----:B------:R-:W-:-:S13]  /*21d0*/  ISETP.LT.OR P0, PT, R8, R9, P0 ;  /* 0x000000090800720c */ /* 0x000fda0000701670 */
[----:B------:R-:W-:Y:S05]  /*21e0*/  @!P0 BRA `(.L_x_21) ;  /* 0x0000000000388947 */ /* 0x000fea0003800000 */
[----:B------:R-:W0:Y:S01]  /*21f0*/  LDC.64 R4, c[0x0][0x380] ;  /* 0x0000e000ff047b82 */ /* 0x000e220000000a00 */
[----:B------:R-:W2:Y:S04]  /*2200*/  LDG.E.CONSTANT R6, desc[UR6][R2.64+-0x400] ;  /* 0xfffc000602067981 */ /* 0x000ea8000c1e9900 */
[----:B------:R-:W3:Y:S04]  /*2210*/  LDG.E.CONSTANT R7, desc[UR6][R2.64] ;  /* 0x0000000602077981 */ /* 0x000ee8000c1e9900 */
[----:B------:R-:W4:Y:S01]  /*2220*/  LDG.E.CONSTANT R9, desc[UR6][R2.64+0x400] ;  /* 0x0004000602097981 */ /* 0x000f22000c1e9900 */
[----:B0-----:R-:W-:-:S06]  /*2230*/  IMAD.WIDE.U32 R4, R11, 0x4, R4 ;  /* 0x000000040b047825 */ /* 0x001fcc00078e0004 */
[----:B------:R-:W5:Y:S02]  /*2240*/  LDG.E.CONSTANT R4, desc[UR6][R4.64] ;  /* 0x0000000604047981 */ /* 0x000f64000c1e9900 */
[----:B-----5:R-:W-:-:S04]  /*2250*/  FSETP.GEU.AND P0, PT, R21, R4, PT ;  /* 0x000000041500720b */ /* 0x020fc80003f0e000 */
[----:B------:R-:W-:-:S04]  /*2260*/  FSEL R21, R4, R21, !P0 ;  /* 0x0000001504157208 */ /* 0x000fc80004000000 */
[----:B--2---:R-:W-:-:S04]  /*2270*/  FSETP.GEU.AND P0, PT, R21, R6, PT ;  /* 0x000000061500720b */ /* 0x004fc80003f0e000 */
[----:B------:R-:W-:-:S04]  /*2280*/  FSEL R6, R6, R21, !P0 ;  /* 0x0000001506067208 */ /* 0x000fc80004000000 */
[----:B---3--:R-:W-:-:S04]  /*2290*/  FSETP.GEU.AND P0, PT, R6, R7, PT ;  /* 0x000000070600720b */ /* 0x008fc80003f0e000 */
[----:B------:R-:W-:-:S04]  /*22a0*/  FSEL R6, R7, R6, !P0 ;  /* 0x0000000607067208 */ /* 0x000fc80004000000 */
[----:B----4-:R-:W-:-:S04]  /*22b0*/  FSETP.GEU.AND P0, PT, R6, R9, PT ;  /* 0x000000090600720b */ /* 0x010fc80003f0e000 */
[----:B------:R-:W-:-:S09]  /*22c0*/  FSEL R21, R9, R6, !P0 ;  /* 0x0000000609157208 */ /* 0x000fd20004000000 */
.L_x_21:
[----:B------:R-:W-:Y:S05]  /*22d0*/  BSYNC.RECONVERGENT B1 ;  /* 0x0000000000017941 */ /* 0x000fea0003800200 */
.L_x_19:
[----:B------:R-:W0:Y:S01]  /*22e0*/  S2R R6, SR_LANEID ;  /* 0x0000000000067919 */ /* 0x000e220000000000 */
[----:B------:R-:W1:Y:S02]  /*22f0*/  SHFL.DOWN PT, R2, R21, 0x1, 0x1f ;  /* 0x08201f0015027f89 */ /* 0x000e6400000e0000 */
[----:B-1----:R-:W-:Y:S02]  /*2300*/  FSETP.GEU.AND P0, PT, R21, R2, PT ;  /* 0x000000021500720b */ /* 0x002fe40003f0e000 */
[C---:B0-----:R-:W-:Y:S02]  /*2310*/  ISETP.GT.AND P1, PT, R6.reuse, 0x1e, PT ;  /* 0x0000001e0600780c */ /* 0x041fe40003f24270 */
[----:B------:R-:W-:-:S11]  /*2320*/  ISETP.NE.AND P2, PT, R6, RZ, PT ;  /* 0x000000ff0600720c */ /* 0x000fd60003f45270 */
[----:B------:R-:W-:Y:S02]  /*2330*/  @!P1 FSEL R21, R2, R21, !P0 ;  /* 0x0000001502159208 */ /* 0x000fe40004000000 */
[----:B------:R-:W-:Y:S01]  /*2340*/  ISETP.GT.AND P1, PT, R6, 0x1d, PT ;  /* 0x0000001d0600780c */ /* 0x000fe20003f24270 */
[----:B------:R-:W0:Y:S01]  /*2350*/  @!P2 S2R R5, SR_CgaCtaId ;  /* 0x000000000005a919 */ /* 0x000e220000008800 */
[----:B------:R-:W-:Y:S02]  /*2360*/  @!P2 MOV R4, 0x400 ;  /* 0x000004000004a802 */ /* 0x000fe40000000f00 */
[----:B------:R-:W-:Y:S01]  /*2370*/  @!P2 SHF.R.U32.HI R3, RZ, 0x3, R0 ;  /* 0x00000003ff03a819 */ /* 0x000fe20000011600 */
[----:B------:R-:W1:Y:S03]  /*2380*/  SHFL.DOWN PT, R2, R21, 0x2, 0x1f ;  /* 0x08401f0015027f89 */ /* 0x000e6600000e0000 */
[----:B------:R-:W-:-:S02]  /*2390*/  @!P2 LOP3.LUT R3, R3, 0x7c, RZ, 0xc0, !PT ;  /* 0x0000007c0303a812 */ /* 0x000fc400078ec0ff */
[----:B-1----:R-:W-:-:S04]  /*23a0*/  FSETP.GEU.AND P0, PT, R21, R2, PT ;  /* 0x000000021500720b */ /* 0x002fc80003f0e000 */
[----:B------:R-:W-:Y:S02]  /*23b0*/  @!P1 FSEL R21, R2, R21, !P0 ;  /* 0x0000001502159208 */ /* 0x000fe40004000000 */
[----:B------:R-:W-:Y:S02]  /*23c0*/  ISETP.GT.AND P1, PT, R6, 0x1b, PT ;  /* 0x0000001b0600780c */ /* 0x000fe40003f24270 */
[----:B0-----:R-:W-:Y:S01]  /*23d0*/  @!P2 LEA R4, R5, R4, 0x18 ;  /* 0x000000040504a211 */ /* 0x001fe200078ec0ff */
[----:B------:R-:W0:Y:S04]  /*23e0*/  SHFL.DOWN PT, R2, R21, 0x4, 0x1f ;  /* 0x08801f0015027f89 */ /* 0x000e2800000e0000 */
[----:B------:R-:W-:Y:S01]  /*23f0*/  @!P2 IMAD.IADD R3, R3, 0x1, R4 ;  /* 0x000000010303a824 */ /* 0x000fe200078e0204 */
[----:B0-----:R-:W-:-:S05]  /*2400*/  FSETP.GEU.AND P0, PT, R21, R2, PT ;  /* 0x000000021500720b */ /* 0x001fca0003f0e000 */
        /* <DEDUP_REMOVED lines=35> */
.L_x_2:
        /* <DEDUP_REMOVED lines=12> */
.L_x_32:
[----:B------:R-:W-:Y:S05]  /*2700*/  BSYNC.RECONVERGENT B1 ;  /* 0x0000000000017941 */ /* 0x000fea0003800200 */
.L_x_31:
        /* <DEDUP_REMOVED lines=16> */
.L_x_37:
        /* <DEDUP_REMOVED lines=10> */
.L_x_36:
[----:B------:R-:W-:Y:S05]  /*28b0*/  BSYNC.RECONVERGENT B2 ;  /* 0x0000000000027941 */ /* 0x000fea0003800200 */
.L_x_35:
        /* <DEDUP_REMOVED lines=8> */
.L_x_40:
        /* <DEDUP_REMOVED lines=59> */
.L_x_39:
[----:B------:R-:W-:Y:S05]  /*2cf0*/  BSYNC.RECONVERGENT B2 ;  /* 0x0000000000027941 */ /* 0x000fea0003800200 */
.L_x_38:
        /* <DEDUP_REMOVED lines=34> */
.L_x_42:
[----:B------:R-:W-:Y:S05]  /*2f20*/  BSYNC.RECONVERGENT B2 ;  /* 0x0000000000027941 */ /* 0x000fea0003800200 */
.L_x_41:
        /* <DEDUP_REMOVED lines=16> */
.L_x_34:
[----:B------:R-:W-:Y:S05]  /*3030*/  BSYNC.RECONVERGENT B1 ;  /* 0x0000000000017941 */ /* 0x000fea0003800200 */
.L_x_33:
        /* <DEDUP_REMOVED lines=58> */
.L_x_43:
[----:B------:R-:W-:Y:S01]  /*33e0*/  LOP3.LUT R0, R7, 0x3e0, RZ, 0xc0, !PT ;  /* 0x000003e007007812 */ /* 0x000fe200078ec0ff */
[----:B0-----:R-:W0:Y:S03]  /*33f0*/  S2R R2, SR_LANEID ;  /* 0x0000000000027919 */ /* 0x001e260000000000 */
[----:B------:R-:W-:Y:S01]  /*3400*/  LOP3.LUT R9, RZ, R0, RZ, 0x33, !PT ;  /* 0x00000000ff097212 */ /* 0x000fe200078e33ff */
[----:B------:R-:W-:-:S04]  /*3410*/  VIADD R3, R0, 0x20 ;  /* 0x0000002000037836 */ /* 0x000fc80000000000 */
[----:B------:R-:W-:Y:S01]  /*3420*/  IMAD.IADD R9, R9, 0x1, R20 ;  /* 0x0000000109097824 */ /* 0x000fe200078e0214 */
[----:B------:R-:W-:-:S04]  /*3430*/  ISETP.GT.AND P0, PT, R3, R20, PT ;  /* 0x000000140300720c */ /* 0x000fc80003f04270 */
[----:B------:R-:W-:-:S05]  /*3440*/  SEL R4, R9, 0x1f, P0 ;  /* 0x0000001f09047807 */ /* 0x000fca0000000000 */
[----:B------:R-:W1:Y:S01]  /*3450*/  SHFL.DOWN PT, R0, R5, 0x1, R4 ;  /* 0x0820000005007989 */ /* 0x000e6200000e0004 */
[C---:B0-----:R-:W-:Y:S01]  /*3460*/  ISETP.GE.AND P1, PT, R2.reuse, R4, PT ;  /* 0x000000040200720c */ /* 0x041fe20003f26270 */
[----:B------:R-:W-:Y:S01]  /*3470*/  VIADD R3, R2, 0x2 ;  /* 0x0000000202037836 */ /* 0x000fe20000000000 */
[----:B-1----:R-:W-:-:S11]  /*3480*/  FSETP.GEU.AND P0, PT, R5, R0, PT ;  /* 0x000000000500720b */ /* 0x002fd60003f0e000 */
[----:B------:R-:W-:Y:S02]  /*3490*/  @!P1 FSEL R5, R0, R5, !P0 ;  /* 0x0000000500059208 */ /* 0x000fe40004000000 */
[----:B------:R-:W-:Y:S01]  /*34a0*/  ISETP.GT.AND P1, PT, R3, R4, PT ;  /* 0x000000040300720c */ /* 0x000fe20003f24270 */
[----:B------:R-:W-:Y:S02]  /*34b0*/  VIADD R3, R2, 0x4 ;  /* 0x0000000402037836 */ /* 0x000fe40000000000 */
[----:B------:R-:W0:Y:S02]  /*34c0*/  SHFL.DOWN PT, R0, R5, 0x2, R4 ;  /* 0x0840000005007989 */ /* 0x000e2400000e0004 */
[----:B0-----:R-:W-:-:S08]  /*34d0*/  FSETP.GEU.AND P0, PT, R5, R0, PT ;  /* 0x000000000500720b */ /* 0x001fd00003f0e000 */
[----:B------:R-:W-:Y:S02]  /*34e0*/  @!P1 FSEL R5, R0, R5, !P0 ;  /* 0x0000000500059208 */ /* 0x000fe40004000000 */
[-C--:B------:R-:W-:Y:S01]  /*34f0*/  ISETP.GT.AND P1, PT, R3, R4.reuse, PT ;  /* 0x000000040300720c */ /* 0x080fe20003f24270 */
[C---:B------:R-:W-:Y:S02]  /*3500*/  VIADD R3, R2.reuse, 0x8 ;  /* 0x0000000802037836 */ /* 0x040fe40000000000 */
[----:B------:R-:W0:Y:S03]  /*3510*/  SHFL.DOWN PT, R0, R5, 0x4, R4 ;  /* 0x0880000005007989 */ /* 0x000e2600000e0004 */
[----:B------:R-:W-:Y:S01]  /*3520*/  ISETP.GT.AND P2, PT, R3, R4, PT ;  /* 0x000000040300720c */ /* 0x000fe20003f44270 */
[----:B------:R-:W-:Y:S01]  /*3530*/  VIADD R3, R2, 0x10 ;  /* 0x0000001002037836 */ /* 0x000fe20000000000 */
[----:B0-----:R-:W-:-:S05]  /*3540*/  FSETP.GEU.AND P0, PT, R5, R0, PT ;  /* 0x000000000500720b */ /* 0x001fca0003f0e000 */
[----:B------:R-:W-:Y:S02]  /*3550*/  @!P1 FSEL R5, R0, R5, !P0 ;  /* 0x0000000500059208 */ /* 0x000fe40004000000 */
[----:B------:R-:W-:-:S03]  /*3560*/  ISETP.NE.AND P0, PT, R2, RZ, PT ;  /* 0x000000ff0200720c */ /* 0x000fc60003f05270 */
[----:B------:R-:W0:Y:S10]  /*3570*/  SHFL.DOWN PT, R0, R5, 0x8, R4 ;  /* 0x0900000005007989 */ /* 0x000e3400000e0004 */
[----:B------:R-:W1:Y:S01]  /*3580*/  @!P0 S2R R6, SR_CgaCtaId ;  /* 0x0000000000068919 */ /* 0x000e620000008800 */
[----:B------:R-:W-:-:S04]  /*3590*/  @!P0 SHF.R.U32.HI R2, RZ, 0x3, R7 ;  /* 0x00000003ff028819 */ /* 0x000fc80000011607 */
[----:B------:R-:W-:Y:S02]  /*35a0*/  @!P0 LOP3.LUT R2, R2, 0x7c, RZ, 0xc0, !PT ;  /* 0x0000007c02028812 */ /* 0x000fe400078ec0ff */
[----:B0-----:R-:W-:-:S04]  /*35b0*/  FSETP.GEU.AND P1, PT, R5, R0, PT ;  /* 0x000000000500720b */ /* 0x001fc80003f2e000 */
[----:B------:R-:W-:Y:S02]  /*35c0*/  @!P2 FSEL R5, R0, R5, !P1 ;  /* 0x000000050005a208 */ /* 0x000fe40004800000 */
[----:B------:R-:W-:Y:S02]  /*35d0*/  ISETP.GT.AND P2, PT, R3, R4, PT ;  /* 0x000000040300720c */ /* 0x000fe40003f44270 */
[----:B------:R-:W-:Y:S01]  /*35e0*/  @!P0 MOV R3, 0x400 ;  /* 0x0000040000038802 */ /* 0x000fe20000000f00 */
[----:B------:R-:W0:Y:S03]  /*35f0*/  SHFL.DOWN PT, R0, R5, 0x10, R4 ;  /* 0x0a00000005007989 */ /* 0x000e2600000e0004 */
        /* <DEDUP_REMOVED lines=37> */
.L_x_30:
[----:B------:R-:W0:Y:S01]  /*3850*/  S2R R8, SR_TID.X ;  /* 0x0000000000087919 */ /* 0x000e220000002100 */
[----:B------:R-:W0:Y:S02]  /*3860*/  LDC.64 R2, c[0x0][0x380] ;  /* 0x0000e000ff027b82 */ /* 0x000e240000000a00 */
[----:B0-----:R-:W-:-:S05]  /*3870*/  IMAD.WIDE.U32 R2, R8, 0x4, R2 ;  /* 0x0000000408027825 */ /* 0x001fca00078e0002 */
[----:B------:R-:W2:Y:S04]  /*3880*/  LDG.E.CONSTANT R19, desc[UR6][R2.64] ;  /* 0x0000000602137981 */ /* 0x000ea8000c1e9900 */
[----:B------:R-:W2:Y:S04]  /*3890*/  LDG.E.CONSTANT R0, desc[UR6][R2.64+0x400] ;  /* 0x0004000602007981 */ /* 0x000ea8000c1e9900 */
[----:B------:R-:W3:Y:S04]  /*38a0*/  LDG.E.CONSTANT R4, desc[UR6][R2.64+0x800] ;  /* 0x0008000602047981 */ /* 0x000ee8000c1e9900 */
[----:B------:R-:W3:Y:S04]  /*38b0*/  LDG.E.CONSTANT R5, desc[UR6][R2.64+0xc00] ;  /* 0x000c000602057981 */ /* 0x000ee8000c1e9900 */
[----:B------:R-:W4:Y:S04]  /*38c0*/  LDG.E.CONSTANT R6, desc[UR6][R2.64+0x1000] ;  /* 0x0010000602067981 */ /* 0x000f28000c1e9900 */
[----:B------:R-:W4:Y:S04]  /*38d0*/  LDG.E.CONSTANT R7, desc[UR6][R2.64+0x1400] ;  /* 0x0014000602077981 */ /* 0x000f28000c1e9900 */
[----:B------:R-:W5:Y:S04]  /*38e0*/  LDG.E.CONSTANT R9, desc[UR6][R2.64+0x1800] ;  /* 0x0018000602097981 */ /* 0x000f68000c1e9900 */
        /* <DEDUP_REMOVED lines=8> */
[----:B------:R-:W5:Y:S01]  /*3970*/  LDG.E.CONSTANT R18, desc[UR6][R2.64+0x3c00] ;  /* 0x003c000602127981 */ /* 0x000f62000c1e9900 */
[----:B--2---:R-:W-:-:S04]  /*3980*/  FSETP.GEU.AND P0, PT, R19, R0, PT ;  /* 0x000000001300720b */ /* 0x004fc80003f0e000 */
[----:B------:R-:W-:Y:S02]  /*3990*/  FSEL R0, R0, R19, !P0 ;  /* 0x0000001300007208 */ /* 0x000fe40004000000 */
[----:B---3--:R-:W-:-:S04]  /*39a0*/  FSETP.GEU.AND P1, PT, R4, R5, PT ;  /* 0x000000050400720b */ /* 0x008fc80003f2e000 */
[----:B------:R-:W-:Y:S02]  /*39b0*/  FSEL R5, R5, R4, !P1 ;  /* 0x0000000405057208 */ /* 0x000fe40004800000 */
[----:B----4-:R-:W-:-:S04]  /*39c0*/  FSETP.GEU.AND P2, PT, R6, R7, PT ;  /* 0x000000070600720b */ /* 0x010fc80003f4e000 */
[----:B------:R-:W-:Y:S02]  /*39d0*/  FSEL R6, R7, R6, !P2 ;  /* 0x0000000607067208 */ /* 0x000fe40005000000 */
[----:B-----5:R-:W-:-:S04]  /*39e0*/  FSETP.GEU.AND P3, PT, R9, R10, PT ;  /* 0x0000000a0900720b */ /* 0x020fc80003f6e000 */
[----:B------:R-:W-:Y:S02]  /*39f0*/  FSEL R9, R10, R9, !P3 ;  /* 0x000000090a097208 */ /* 0x000fe40005800000 */
[----:B------:R-:W-:-:S04]  /*3a00*/  FSETP.GEU.AND P0, PT, R11, R12, PT ;  /* 0x0000000c0b00720b */ /* 0x000fc80003f0e000 */
[----:B------:R-:W-:Y:S02]  /*3a10*/  FSEL R11, R12, R11, !P0 ;  /* 0x0000000b0c0b7208 */ /* 0x000fe40004000000 */
[----:B------:R-:W-:Y:S02]  /*3a20*/  FSETP.GEU.AND P0, PT, R0, R5, PT ;  /* 0x000000050000720b */ /* 0x000fe40003f0e000 */
[----:B------:R-:W-:Y:S02]  /*3a30*/  FSETP.GEU.AND P1, PT, R13, R14, PT ;  /* 0x0000000e0d00720b */ /* 0x000fe40003f2e000 */
[----:B------:R-:W-:Y:S02]  /*3a40*/  FSEL R0, R5, R0, !P0 ;  /* 0x0000000005007208 */ /* 0x000fe40004000000 */
[----:B------:R-:W-:Y:S02]  /*3a50*/  FSEL R14, R14, R13, !P1 ;  /* 0x0000000d0e0e7208 */ /* 0x000fe40004800000 */
[----:B------:R-:W-:-:S02]  /*3a60*/  FSETP.GEU.AND P1, PT, R6, R9, PT ;  /* 0x000000090600720b */ /* 0x000fc40003f2e000 */
[----:B------:R-:W-:Y:S02]  /*3a70*/  FSETP.GEU.AND P2, PT, R15, R16, PT ;  /* 0x000000100f00720b */ /* 0x000fe40003f4e000 */
[----:B------:R-:W-:Y:S02]  /*3a80*/  FSEL R9, R9, R6, !P1 ;  /* 0x0000000609097208 */ /* 0x000fe40004800000 */
[----:B------:R-:W-:Y:S02]  /*3a90*/  FSEL R15, R16, R15, !P2 ;  /* 0x0000000f100f7208 */ /* 0x000fe40005000000 */
[----:B------:R-:W-:Y:S02]  /*3aa0*/  FSETP.GEU.AND P2, PT, R11, R14, PT ;  /* 0x0000000e0b00720b */ /* 0x000fe40003f4e000 */
[----:B------:R-:W-:Y:S02]  /*3ab0*/  FSETP.GEU.AND P3, PT, R17, R18, PT ;  /* 0x000000121100720b */ /* 0x000fe40003f6e000 */
[----:B------:R-:W-:-:S02]  /*3ac0*/  FSEL R11, R14, R11, !P2 ;  /* 0x0000000b0e0b7208 */ /* 0x000fc40005000000 */
[----:B------:R-:W-:Y:S02]  /*3ad0*/  FSEL R18, R18, R17, !P3 ;  /* 0x0000001112127208 */ /* 0x000fe40005800000 */
[----:B------:R-:W-:Y:S02]  /*3ae0*/  FSETP.GEU.AND P0, PT, R0, R9, PT ;  /* 0x000000090000720b */ /* 0x000fe40003f0e000 */
[----:B------:R-:W-:Y:S02]  /*3af0*/  FSETP.GEU.AND P3, PT, R15, R18, PT ;  /* 0x000000120f00720b */ /* 0x000fe40003f6e000 */
[----:B------:R-:W-:Y:S02]  /*3b00*/  FSEL R0, R9, R0, !P0 ;  /* 0x0000000009007208 */ /* 0x000fe40004000000 */
[----:B------:R-:W-:-:S04]  /*3b10*/  FSEL R18, R18, R15, !P3 ;  /* 0x0000000f12127208 */ /* 0x000fc80005800000 */
[----:B------:R-:W-:-:S04]  /*3b20*/  FSETP.GEU.AND P1, PT, R11, R18, PT ;  /* 0x000000120b00720b */ /* 0x000fc80003f2e000 */
[----:B------:R-:W-:Y:S01]  /*3b30*/  FSEL R5, R18, R11, !P1 ;  /* 0x0000000b12057208 */ /* 0x000fe20004800000 */
[----:B------:R-:W-:Y:S01]  /*3b40*/  IMAD.MOV.U32 R11, RZ, RZ, 0x1000 ;  /* 0x00001000ff0b7424 */ /* 0x000fe200078e00ff */
[----:B------:R-:W-:Y:S02]  /*3b50*/  ISETP.GE.U32.AND P1, PT, R20, 0x2000, PT ;  /* 0x000020001400780c */ /* 0x000fe40003f26070 */
[----:B------:R-:W-:-:S04]  /*3b60*/  FSETP.GEU.AND P0, PT, R0, R5, PT ;  /* 0x000000050000720b */ /* 0x000fc80003f0e000 */
[----:B------:R-:W-:-:S07]  /*3b70*/  FSEL R0, R5, R0, !P0 ;  /* 0x0000000005007208 */ /* 0x000fce0004000000 */
[----:B------:R-:W-:Y:S05]  /*3b80*/  @!P1 BRA `(.L_x_44) ;  /* 0x0000000000ec9947 */ /* 0x000fea0003800000 */
[----:B------:R-:W0:Y:S01]  /*3b90*/  LDC R7, c[0x0][0x390] ;  /* 0x0000e400ff077b82 */ /* 0x000e220000000800 */
[----:B------:R-:W-:Y:S02]  /*3ba0*/  VIADD R6, R20, 0xfffff000 ;  /* 0xfffff00014067836 */ /* 0x000fe40000000000 */
[----:B------:R-:W-:-:S07]  /*3bb0*/  IMAD.MOV.U32 R11, RZ, RZ, 0x1000 ;  /* 0x00001000ff0b7424 */ /* 0x000fce00078e00ff */
.L_x_46:
[----:B------:R-:W-:-:S05]  /*3bc0*/  IMAD.WIDE R4, R11, 0x4, R2 ;  /* 0x000000040b047825 */ /* 0x000fca00078e0202 */
        /* <DEDUP_REMOVED lines=15> */
[----:B------:R1:W5:Y:S01]  /*3cc0*/  LDG.E.CONSTANT R16, desc[UR6][R4.64+0x3c00] ;  /* 0x003c000604107981 */ /* 0x000362000c1e9900 */
        /* <DEDUP_REMOVED lines=16> */
[----:B------:R-:W-:Y:S01]  /*3dd0*/  FSEL R23, R23, R20, !P1 ;  /* 0x0000001417177208 */ /* 0x000fe20004800000 */
[----:B0-----:R-:W-:Y:S01]  /*3de0*/  IMAD.MOV.U32 R20, RZ, RZ, R7 ;  /* 0x000000ffff147224 */ /* 0x001fe200078e0007 */
[----:B------:R-:W-:Y:S02]  /*3df0*/  FSEL R10, R13, R10, !P2 ;  /* 0x0000000a0d0a7208 */ /* 0x000fe40005000000 */
[----:B------:R-:W-:Y:S01]  /*3e00*/  FSETP.GEU.AND P2, PT, R24, R15, PT ;  /* 0x0000000f1800720b */ /* 0x000fe20003f4e000 */
[----:B-1----:R-:W-:Y:S01]  /*3e10*/  IMAD.IADD R4, R20, 0x1, -R11 ;  /* 0x0000000114047824 */ /* 0x002fe200078e0a0b */
        /* <DEDUP_REMOVED lines=18> */
.L_x_44:
        /* <DEDUP_REMOVED lines=20> */
.L_x_50:
        /* <DEDUP_REMOVED lines=9> */
.L_x_49:
[----:B------:R-:W-:Y:S05]  /*4110*/  BSYNC.RECONVERGENT B2 ;  /* 0x0000000000027941 */ /* 0x000fea0003800200 */
.L_x_48:
        /* <DEDUP_REMOVED lines=16> */
.L_x_53:
        /* <DEDUP_REMOVED lines=62> */
.L_x_52:
[----:B------:R-:W-:Y:S05]  /*4600*/  BSYNC.RECONVERGENT B2 ;  /* 0x0000000000027941 */ /* 0x000fea0003800200 */
.L_x_51:
        /* <DEDUP_REMOVED lines=37> */
.L_x_55:
[----:B------:R-:W-:Y:S05]  /*4860*/  BSYNC.RECONVERGENT B2 ;  /* 0x0000000000027941 */ /* 0x000fea0003800200 */
.L_x_54:
[----:B------:R-:W-:-:S13]  /*4870*/  ISETP.LT.OR P0, PT, R10, R9, P0 ;  /* 0x000000090a00720c */ /* 0x000fda0000701670 */
[----:B------:R-:W-:Y:S05]  /*4880*/  @!P0 BRA `(.L_x_47) ;  /* 0x0000000000388947 */ /* 0x000fea0003800000 */
[----:B------:R-:W0:Y:S01]  /*4890*/  LDC.64 R4, c[0x0][0x380] ;  /* 0x0000e000ff047b82 */ /* 0x000e220000000a00 */
[----:B------:R-:W2:Y:S04]  /*48a0*/  LDG.E.CONSTANT R7, desc[UR6][R2.64+-0x400] ;  /* 0xfffc000602077981 */ /* 0x000ea8000c1e9900 */
[----:B------:R-:W3:Y:S01]  /*48b0*/  LDG.E.CONSTANT R9, desc[UR6][R2.64] ;  /* 0x0000000602097981 */ /* 0x000ee2000c1e9900 */
[----:B0-----:R-:W-:-:S03]  /*48c0*/  IMAD.WIDE.U32 R4, R11, 0x4, R4 ;  /* 0x000000040b047825 */ /* 0x001fc600078e0004 */
[----:B------:R-:W4:Y:S04]  /*48d0*/  LDG.E.CONSTANT R11, desc[UR6][R2.64+0x400] ;  /* 0x00040006020b7981 */ /* 0x000f28000c1e9900 */
        /* <DEDUP_REMOVED lines=9> */
.L_x_47:
[----:B------:R-:W-:Y:S05]  /*4970*/  BSYNC.RECONVERGENT B1 ;  /* 0x0000000000017941 */ /* 0x000fea0003800200 */
.L_x_45:
[----:B------:R-:W0:Y:S01]  /*4980*/  S2R R6, SR_LANEID ;  /* 0x0000000000067919 */ /* 0x000e220000000000 */
[----:B------:R-:W-:-:S05]  /*4990*/  IMAD.MOV.U32 R3, RZ, RZ, R0 ;  /* 0x000000ffff037224 */ /* 0x000fca00078e0000 */
        /* <DEDUP_REMOVED lines=51> */
[----:B------:R-:W-:-:S09]  /*4cd0*/  FSEL R0, R9, R0, !P1 ;  /* 0x0000000009007208 */ /* 0x000fd20004800000 */
.L_x_17:
[----:B------:R-:W-:Y:S05]  /*4ce0*/  BSYNC.RECONVERGENT B0 ;  /* 0x0000000000007941 */ /* 0x000fea0003800200 */
.L_x_1:
[----:B------:R-:W-:Y:S05]  /*4cf0*/  @P0 EXIT ;  /* 0x000000000000094d */ /* 0x000fea0003800000 */
[----:B------:R-:W0:Y:S01]  /*4d00*/  LDCU UR4, c[0x0][0x398] ;  /* 0x00007300ff0477ac */ /* 0x000e220008000800 */
[----:B------:R-:W1:Y:S01]  /*4d10*/  LDC.64 R2, c[0x0][0x388] ;  /* 0x0000e200ff027b82 */ /* 0x000e620000000a00 */
[----:B0-----:R-:W-:-:S04]  /*4d20*/  FSETP.GT.AND P0, PT, R0, UR4, PT ;  /* 0x0000000400007c0b */ /* 0x001fc8000bf04000 */
[----:B------:R-:W-:-:S05]  /*4d30*/  FSEL R5, R0, UR4, P0 ;  /* 0x0000000400057c08 */ /* 0x000fca0008000000 */
[----:B-1----:R-:W-:Y:S01]  /*4d40*/  STG.E desc[UR6][R2.64], R5 ;  /* 0x0000000502007986 */ /* 0x002fe2000c101906 */
[----:B------:R-:W-:Y:S05]  /*4d50*/  EXIT ;  /* 0x000000000000794d */ /* 0x000fea0003800000 */
.L_x_56:
[----:B------:R-:W-:-:S00]  /*4d60*/  BRA `(.L_x_56) ;  /* 0xfffffffc00fc7947 */ /* 0x000fc0000383ffff */
[----:B------:R-:W-:-:S00]  /*4d70*/  NOP ;  /* 0x0000000000007918 */ /* 0x000fc00000000000 */
        /* <DEDUP_REMOVED lines=8> */
.L_x_233:


//--------------------- .text._ZN3cub18CUB_300001_SM_10006detail6reduce18DeviceReduceKernelINS2_10policy_hubIfjN4cuda3__47maximumIvEEE10Policy1000EPfjS8_fNS5_3std3__410__identityEEEvT0_PT3_T1_NS0_13GridEvenShareISI_EET2_T4_ --------------------------
	.section	.text._ZN3cub18CUB_300001_SM_10006detail6reduce18DeviceReduceKernelINS2_10policy_hubIfjN4cuda3__47maximumIvEEE10Policy1000EPfjS8_fNS5_3std3__410__identityEEEvT0_PT3_T1_NS0_13GridEvenShareISI_EET2_T4_,"ax",@progbits
	.align	128
        .global         _ZN3cub18CUB_300001_SM_10006detail6reduce18DeviceReduceKernelINS2_10policy_hubIfjN4cuda3__47maximumIvEEE10Policy1000EPfjS8_fNS5_3std3__410__identityEEEvT0_PT3_T1_NS0_13GridEvenShareISI_EET2_T4_
        .type           _ZN3cub18CUB_300001_SM_10006detail6reduce18DeviceReduceKernelINS2_10policy_hubIfjN4cuda3__47maximumIvEEE10Policy1000EPfjS8_fNS5_3std3__410__identityEEEvT0_PT3_T1_NS0_13GridEvenShareISI_EET2_T4_,@function
        .size           _ZN3cub18CUB_300001_SM_10006detail6reduce18DeviceReduceKernelINS2_10policy_hubIfjN4cuda3__47maximumIvEEE10Policy1000EPfjS8_fNS5_3std3__410__identityEEEvT0_PT3_T1_NS0_13GridEvenShareISI_EET2_T4_,(.L_x_234 - _ZN3cub18CUB_300001_SM_10006detail6reduce18DeviceReduceKernelINS2_10policy_hubIfjN4cuda3__47maximumIvEEE10Policy1000EPfjS8_fNS5_3std3__410__identityEEEvT0_PT3_T1_NS0_13GridEvenShareISI_EET2_T4_)
        .other          _ZN3cub18CUB_300001_SM_10006detail6reduce18DeviceReduceKernelINS2_10policy_hubIfjN4cuda3__47maximumIvEEE10Policy1000EPfjS8_fNS5_3std3__410__identityEEEvT0_PT3_T1_NS0_13GridEvenShareISI_EET2_T4_,@"STO_CUDA_ENTRY STV_DEFAULT"
_ZN3cub18CUB_300001_SM_10006detail6reduce18DeviceReduceKernelINS2_10policy_hubIfjN4cuda3__47maximumIvEEE10Policy1000EPfjS8_fNS5_3std3__410__identityEEEvT0_PT3_T1_NS0_13GridEvenShareISI_EET2_T4_:
.text._ZN3cub18CUB_300001_SM_10006detail6reduce18DeviceReduceKernelINS2_10policy_hubIfjN4cuda3__47maximumIvEEE10Policy1000EPfjS8_fNS5_3std3__410__identityEEEvT0_PT3_T1_NS0_13GridEvenShareISI_EET2_T4_:
[----:B------:R-:W-:Y:S01]  /*0000*/  LDC R1, c[0x0][0x37c] ;  /* 0x0000df00ff017b82 */ /* 0x000fe20000000800 */
[----:B------:R-:W0:Y:S01]  /*0010*/  S2R R0, SR_CTAID.X ;  /* 0x0000000000007919 */ /* 0x000e220000002500 */
[----:B------:R-:W1:Y:S01]  /*0020*/  LDCU UR4, c[0x0][0x380] ;  /* 0x00007000ff0477ac */ /* 0x000e620008000800 */
[----:B------:R-:W-:Y:S01]  /*0030*/  BSSY.RECONVERGENT B0, `(.L_x_57) ;  /* 0x0000360000007945 */ /* 0x000fe20003800200 */
[----:B------:R-:W2:Y:S01]  /*0040*/  LDCU UR5, c[0x0][0x3ac] ;  /* 0x00007580ff0577ac */ /* 0x000ea20008000800 */
[----:B------:R-:W3:Y:S01]  /*0050*/  LDCU.64 UR8, c[0x0][0x358] ;  /* 0x00006b00ff0877ac */ /* 0x000ee20008000a00 */
[----:B-1----:R-:W-:Y:S02]  /*0060*/  ULOP3.LUT UP0, URZ, UR4, 0xf, URZ, 0xc0, !UPT ;  /* 0x0000000f04ff7892 */ /* 0x002fe4000f80c0ff */
[----:B--2---:R-:W-:Y:S01]  /*0070*/  USHF.L.U32 UR5, UR5, 0xc, URZ ;  /* 0x0000000c05057899 */ /* 0x004fe200080006ff */
[----:B0-----:R-:W-:-:S06]  /*0080*/  IMAD.SHL.U32 R23, R0, 0x1000, RZ ;  /* 0x0000100000177824 */ /* 0x001fcc00078e00ff */
[----:B---3--:R-:W-:Y:S05]  /*0090*/  BRA.U UP0, `(.L_x_58) ;  /* 0x0000001900847547 */ /* 0x008fea000b800000 */
[----:B------:R-:W0:Y:S02]  /*00a0*/  LDC R26, c[0x0][0x3a8] ;  /* 0x0000ea00ff1a7b82 */ /* 0x000e240000000800 */
[----:B0-----:R-:W-:-:S05]  /*00b0*/  IMAD R3, R0, -0x1000, R26 ;  /* 0xfffff00000037824 */ /* 0x001fca00078e021a */
[----:B------:R-:W-:-:S13]  /*00c0*/  ISETP.GT.U32.AND P0, PT, R3, 0xfff, PT ;  /* 0x00000fff0300780c */ /* 0x000fda0003f04070 */
[----:B------:R-:W-:Y:S05]  /*00d0*/  @P0 BRA `(.L_x_59) ;  /* 0x0000000c00100947 */ /* 0x000fea0003800000 */
[----:B------:R-:W0:Y:S01]  /*00e0*/  S2R R2, SR_TID.X ;  /* 0x0000000000027919 */ /* 0x000e220000002100 */
[----:B------:R-:W-:Y:S01]  /*00f0*/  BSSY.RECONVERGENT B1, `(.L_x_60) ;  /* 0x000000a000017945 */ /* 0x000fe20003800200 */
[----:B------:R-:W-:Y:S01]  /*0100*/  IMAD.MOV.U32 R6, RZ, RZ, RZ ;  /* 0x000000ffff067224 */ /* 0x000fe200078e00ff */
[----:B0-----:R-:W-:Y:S01]  /*0110*/  ISETP.GE.U32.AND P0, PT, R2, R3, PT ;  /* 0x000000030200720c */ /* 0x001fe20003f06070 */
[----:B------:R-:W-:-:S12]  /*0120*/  IMAD.MOV.U32 R11, RZ, RZ, R2 ;  /* 0x000000ffff0b7224 */ /* 0x000fd800078e0002 */
[----:B------:R-:W-:Y:S05]  /*0130*/  @P0 BRA `(.L_x_61) ;  /* 0x0000000000140947 */ /* 0x000fea0003800000 */
[----:B------:R-:W0:Y:S01]  /*0140*/  LDC.64 R6, c[0x0][0x380] ;  /* 0x0000e000ff067b82 */ /* 0x000e220000000a00 */
[----:B------:R-:W-:-:S04]  /*0150*/  IMAD R5, R0, 0x1000, R2 ;  /* 0x0000100000057824 */ /* 0x000fc800078e0202 */
[----:B0-----:R-:W-:-:S06]  /*0160*/  IMAD.WIDE.U32 R6, R5, 0x4, R6 ;  /* 0x0000000405067825 */ /* 0x001fcc00078e0006 */
[----:B------:R0:W5:Y:S01]  /*0170*/  LDG.E.CONSTANT R6, desc[UR8][R6.64] ;  /* 0x0000000806067981 */ /* 0x000162000c1e9900 */
[----:B------:R-:W-:-:S07]  /*0180*/  VIADD R11, R2, 0x100 ;  /* 0x00000100020b7836 */ /* 0x000fce0000000000 */
.L_x_61:
[----:B------:R-:W-:Y:S05]  /*0190*/  BSYNC.RECONVERGENT B1 ;  /* 0x0000000000017941 */ /* 0x000fea0003800200 */
.L_x_60:
[----:B------:R-:W-:Y:S01]  /*01a0*/  ISETP.GE.U32.AND P0, PT, R11, R3, PT ;  /* 0x000000030b00720c */ /* 0x000fe20003f06070 */
[----:B------:R-:W-:-:S12]  /*01b0*/  BSSY.RECONVERGENT B1, `(.L_x_62) ;  /* 0x0000035000017945 */ /* 0x000fd80003800200 */
[----:B------:R-:W-:Y:S05]  /*01c0*/  @P0 BRA `(.L_x_63) ;  /* 0x0000000000cc0947 */ /* 0x000fea0003800000 */
[----:B------:R-:W-:Y:S01]  /*01d0*/  LOP3.LUT R5, RZ, R11, RZ, 0x33, !PT ;  /* 0x0000000bff057212 */ /* 0x000fe200078e33ff */
[----:B------:R-:W-:Y:S04]  /*01e0*/  BSSY.RECONVERGENT B2, `(.L_x_64) ;  /* 0x0000015000027945 */ /* 0x000fe80003800200 */
[----:B------:R-:W-:-:S04]  /*01f0*/  IMAD.IADD R5, R5, 0x1, R26 ;  /* 0x0000000105057824 */ /* 0x000fc800078e021a */
[----:B0-----:R-:W-:Y:S01]  /*0200*/  IMAD R7, R0, -0x1000, R5 ;  /* 0xfffff00000077824 */ /* 0x001fe200078e0205 */
[----:B------:R-:W-:-:S04]  /*0210*/  LOP3.LUT R4, R5, 0x300, RZ, 0xc0, !PT ;  /* 0x0000030005047812 */ /* 0x000fc800078ec0ff */
[----:B------:R-:W-:Y:S02]  /*0220*/  ISETP.NE.AND P0, PT, R4, 0x300, PT ;  /* 0x000003000400780c */ /* 0x000fe40003f05270 */
[----:B------:R-:W-:-:S11]  /*0230*/  ISETP.GE.U32.AND P2, PT, R7, 0x300, PT ;  /* 0x000003000700780c */ /* 0x000fd60003f46070 */
[----:B------:R-:W-:Y:S05]  /*0240*/  @!P0 BRA `(.L_x_65) ;  /* 0x0000000000388947 */ /* 0x000fea0003800000 */
[----:B------:R-:W0:Y:S01]  /*0250*/  LDC.64 R8, c[0x0][0x380] ;  /* 0x0000e000ff087b82 */ /* 0x000e220000000a00 */
[----:B------:R-:W-:Y:S01]  /*0260*/  LEA.HI R4, R5, 0x1, RZ, 0x18 ;  /* 0x0000000105047811 */ /* 0x000fe200078fc0ff */
[----:B------:R-:W-:-:S03]  /*0270*/  IMAD R7, R0, 0x1000, R11 ;  /* 0x0000100000077824 */ /* 0x000fc600078e020b */
[----:B------:R-:W-:-:S05]  /*0280*/  LOP3.LUT R4, R4, 0x3, RZ, 0xc0, !PT ;  /* 0x0000000304047812 */ /* 0x000fca00078ec0ff */
[----:B------:R-:W-:-:S07]  /*0290*/  IMAD.MOV R10, RZ, RZ, -R4 ;  /* 0x000000ffff0a7224 */ /* 0x000fce00078e0a04 */
.L_x_66:
[----:B0-----:R-:W-:-:S06]  /*02a0*/  IMAD.WIDE.U32 R4, R7, 0x4, R8 ;  /* 0x0000000407047825 */ /* 0x001fcc00078e0008 */
[----:B------:R-:W2:Y:S01]  /*02b0*/  LDG.E.CONSTANT R5, desc[UR8][R4.64] ;  /* 0x0000000804057981 */ /* 0x000ea2000c1e9900 */
[----:B------:R-:W-:Y:S02]  /*02c0*/  VIADD R10, R10, 0x1 ;  /* 0x000000010a0a7836 */ /* 0x000fe40000000000 */
[----:B------:R-:W-:Y:S02]  /*02d0*/  VIADD R11, R11, 0x100 ;  /* 0x000001000b0b7836 */ /* 0x000fe40000000000 */
[----:B------:R-:W-:Y:S01]  /*02e0*/  VIADD R7, R7, 0x100 ;  /* 0x0000010007077836 */ /* 0x000fe20000000000 */
[----:B------:R-:W-:Y:S02]  /*02f0*/  ISETP.NE.AND P1, PT, R10, RZ, PT ;  /* 0x000000ff0a00720c */ /* 0x000fe40003f25270 */
[----:B--2--5:R-:W-:-:S04]  /*0300*/  FSETP.GEU.AND P0, PT, R6, R5, PT ;  /* 0x000000050600720b */ /* 0x024fc80003f0e000 */
[----:B------:R-:W-:-:S07]  /*0310*/  FSEL R6, R5, R6, !P0 ;  /* 0x0000000605067208 */ /* 0x000fce0004000000 */
[----:B------:R-:W-:Y:S05]  /*0320*/  @P1 BRA `(.L_x_66) ;  /* 0xfffffffc00dc1947 */ /* 0x000fea000383ffff */
.L_x_65:
[----:B------:R-:W-:Y:S05]  /*0330*/  BSYNC.RECONVERGENT B2 ;  /* 0x0000000000027941 */ /* 0x000fea0003800200 */
.L_x_64:
[----:B------:R-:W-:Y:S05]  /*0340*/  @!P2 BRA `(.L_x_63) ;  /* 0x00000000006ca947 */ /* 0x000fea0003800000 */
[----:B------:R-:W0:Y:S01]  /*0350*/  LDC.64 R4, c[0x0][0x380] ;  /* 0x0000e000ff047b82 */ /* 0x000e220000000a00 */
[----:B------:R-:W-:Y:S02]  /*0360*/  VIADD R7, R11, 0x200 ;  /* 0x000002000b077836 */ /* 0x000fe40000000000 */
[----:B------:R-:W-:-:S07]  /*0370*/  IMAD R17, R0, 0x1000, R11 ;  /* 0x0000100000117824 */ /* 0x000fce00078e020b */
.L_x_67:
[----:B0-----:R-:W-:-:S04]  /*0380*/  IMAD.WIDE.U32 R8, R17, 0x4, R4 ;  /* 0x0000000411087825 */ /* 0x001fc800078e0004 */
[C---:B------:R-:W-:Y:S02]  /*0390*/  VIADD R11, R17.reuse, 0x100 ;  /* 0x00000100110b7836 */ /* 0x040fe40000000000 */
[----:B------:R0:W2:Y:S01]  /*03a0*/  LDG.E.CONSTANT R9, desc[UR8][R8.64] ;  /* 0x0000000808097981 */ /* 0x0000a2000c1e9900 */
[----:B------:R-:W-:Y:S02]  /*03b0*/  VIADD R13, R17, 0x200 ;  /* 0x00000200110d7836 */ /* 0x000fe40000000000 */
[----:B------:R-:W-:-:S04]  /*03c0*/  IMAD.WIDE.U32 R10, R11, 0x4, R4 ;  /* 0x000000040b0a7825 */ /* 0x000fc800078e0004 */
[--C-:B------:R-:W-:Y:S02]  /*03d0*/  IMAD.WIDE.U32 R12, R13, 0x4, R4.reuse ;  /* 0x000000040d0c7825 */ /* 0x100fe400078e0004 */
[----:B------:R-:W3:Y:S02]  /*03e0*/  LDG.E.CONSTANT R11, desc[UR8][R10.64] ;  /* 0x000000080a0b7981 */ /* 0x000ee4000c1e9900 */
[----:B------:R-:W-:Y:S02]  /*03f0*/  VIADD R15, R17, 0x300 ;  /* 0x00000300110f7836 */ /* 0x000fe40000000000 */
[----:B------:R-:W4:Y:S02]  /*0400*/  LDG.E.CONSTANT R13, desc[UR8][R12.64] ;  /* 0x000000080c0d7981 */ /* 0x000f24000c1e9900 */
[----:B------:R-:W-:-:S06]  /*0410*/  IMAD.WIDE.U32 R14, R15, 0x4, R4 ;  /* 0x000000040f0e7825 */ /* 0x000fcc00078e0004 */
[----:B------:R-:W4:Y:S01]  /*0420*/  LDG.E.CONSTANT R15, desc[UR8][R14.64] ;  /* 0x000000080e0f7981 */ /* 0x000f22000c1e9900 */
[C---:B0-----:R-:W-:Y:S02]  /*0430*/  VIADD R8, R7.reuse, 0x200 ;  /* 0x0000020007087836 */ /* 0x041fe40000000000 */
[----:B------:R-:W-:Y:S02]  /*0440*/  VIADD R7, R7, 0x400 ;  /* 0x0000040007077836 */ /* 0x000fe40000000000 */
[----:B------:R-:W-:Y:S01]  /*0450*/  VIADD R17, R17, 0x400 ;  /* 0x0000040011117836 */ /* 0x000fe20000000000 */
        /* <DEDUP_REMOVED lines=8> */
[----:B------:R-:W-:Y:S01]  /*04e0*/  FSEL R6, R15, R6, !P0 ;  /* 0x000000060f067208 */ /* 0x000fe20004000000 */
[----:B------:R-:W-:Y:S08]  /*04f0*/  @!P1 BRA `(.L_x_67) ;  /* 0xfffffffc00a09947 */ /* 0x000ff0000383ffff */
.L_x_63:
[----:B------:R-:W-:Y:S05]  /*0500*/  BSYNC.RECONVERGENT B1 ;  /* 0x0000000000017941 */ /* 0x000fea0003800200 */
.L_x_62:
[----:B------:R-:W-:Y:S01]  /*0510*/  ISETP.GE.U32.AND P0, PT, R3, 0x100, PT ;  /* 0x000001000300780c */ /* 0x000fe20003f06070 */
[----:B-----5:R-:W-:-:S12]  /*0520*/  IMAD.MOV.U32 R10, RZ, RZ, R6 ;  /* 0x000000ffff0a7224 */ /* 0x020fd800078e0006 */
[----:B------:R-:W-:Y:S05]  /*0530*/  @!P0 BRA `(.L_x_68) ;  /* 0x0000000000dc8947 */ /* 0x000fea0003800000 */
[----:B------:R-:W1:Y:S01]  /*0540*/  S2R R8, SR_LANEID ;  /* 0x0000000000087919 */ /* 0x000e620000000000 */
[----:B------:R-:W2:Y:S02]  /*0550*/  SHFL.DOWN PT, R3, R10, 0x1, 0x1f ;  /* 0x08201f000a037f89 */ /* 0x000ea400000e0000 */
[----:B--2---:R-:W-:Y:S02]  /*0560*/  FSETP.GEU.AND P1, PT, R10, R3, PT ;  /* 0x000000030a00720b */ /* 0x004fe40003f2e000 */
[C---:B-1----:R-:W-:Y:S02]  /*0570*/  ISETP.GT.AND P0, PT, R8.reuse, 0x1e, PT ;  /* 0x0000001e0800780c */ /* 0x042fe40003f04270 */
[----:B------:R-:W-:Y:S02]  /*0580*/  FSEL R3, R3, R10, !P1 ;  /* 0x0000000a03037208 */ /* 0x000fe40004800000 */
[----:B------:R-:W-:Y:S02]  /*0590*/  ISETP.NE.AND P2, PT, R8, RZ, PT ;  /* 0x000000ff0800720c */ /* 0x000fe40003f45270 */
[----:B------:R-:W-:-:S02]  /*05a0*/  FSEL R3, R10, R3, P0 ;  /* 0x000000030a037208 */ /* 0x000fc40000000000 */
[----:B------:R-:W-:-:S03]  /*05b0*/  ISETP.GT.AND P0, PT, R8, 0x1d, PT ;  /* 0x0000001d0800780c */ /* 0x000fc60003f04270 */
[----:B------:R-:W1:Y:S06]  /*05c0*/  SHFL.DOWN PT, R4, R3, 0x2, 0x1f ;  /* 0x08401f0003047f89 */ /* 0x000e6c00000e0000 */
[----:B0-----:R-:W0:Y:S01]  /*05d0*/  @!P2 S2R R7, SR_CgaCtaId ;  /* 0x000000000007a919 */ /* 0x001e220000008800 */
[----:B------:R-:W-:Y:S02]  /*05e0*/  @!P2 MOV R6, 0x400 ;  /* 0x000004000006a802 */ /* 0x000fe40000000f00 */
[----:B------:R-:W-:-:S04]  /*05f0*/  @!P2 SHF.R.U32.HI R5, RZ, 0x3, R2 ;  /* 0x00000003ff05a819 */ /* 0x000fc80000011602 */
[----:B------:R-:W-:Y:S02]  /*0600*/  @!P2 LOP3.LUT R5, R5, 0x7c, RZ, 0xc0, !PT ;  /* 0x0000007c0505a812 */ /* 0x000fe400078ec0ff */
[----:B-1----:R-:W-:-:S04]  /*0610*/  FSETP.GEU.AND P1, PT, R3, R4, PT ;  /* 0x000000040300720b */ /* 0x002fc80003f2e000 */
[----:B------:R-:W-:Y:S02]  /*0620*/  @!P0 FSEL R3, R4, R3, !P1 ;  /* 0x0000000304038208 */ /* 0x000fe40004800000 */
[----:B------:R-:W-:-:S03]  /*0630*/  ISETP.GT.AND P0, PT, R8, 0x1b, PT ;  /* 0x0000001b0800780c */ /* 0x000fc60003f04270 */
[----:B------:R-:W1:Y:S01]  /*0640*/  SHFL.DOWN PT, R4, R3, 0x4, 0x1f ;  /* 0x08801f0003047f89 */ /* 0x000e6200000e0000 */
[----:B0-----:R-:W-:-:S05]  /*0650*/  @!P2 LEA R6, R7, R6, 0x18 ;  /* 0x000000060706a211 */ /* 0x001fca00078ec0ff */
[----:B------:R-:W-:Y:S01]  /*0660*/  @!P2 IMAD.IADD R5, R5, 0x1, R6 ;  /* 0x000000010505a824 */ /* 0x000fe200078e0206 */
[----:B-1----:R-:W-:-:S04]  /*0670*/  FSETP.GEU.AND P1, PT, R3, R4, PT ;  /* 0x000000040300720b */ /* 0x002fc80003f2e000 */
        /* <DEDUP_REMOVED lines=35> */
.L_x_68:
[----:B------:R-:W-:Y:S01]  /*08b0*/  LOP3.LUT R4, R2, 0x3e0, RZ, 0xc0, !PT ;  /* 0x000003e002047812 */ /* 0x000fe200078ec0ff */
[----:B------:R-:W1:Y:S04]  /*08c0*/  S2R R9, SR_LANEID ;  /* 0x0000000000097919 */ /* 0x000e680000000000 */
[----:B------:R-:W-:Y:S01]  /*08d0*/  VIADD R6, R4, 0x20 ;  /* 0x0000002004067836 */ /* 0x000fe20000000000 */
[----:B------:R-:W-:-:S04]  /*08e0*/  LOP3.LUT R4, RZ, R4, RZ, 0x33, !PT ;  /* 0x00000004ff047212 */ /* 0x000fc800078e33ff */
[----:B------:R-:W-:Y:S01]  /*08f0*/  ISETP.GT.U32.AND P0, PT, R6, R3, PT ;  /* 0x000000030600720c */ /* 0x000fe20003f04070 */
[----:B------:R-:W-:-:S05]  /*0900*/  IMAD.IADD R4, R3, 0x1, R4 ;  /* 0x0000000103047824 */ /* 0x000fca00078e0204 */
[----:B------:R-:W-:-:S05]  /*0910*/  SEL R4, R4, 0x1f, P0 ;  /* 0x0000001f04047807 */ /* 0x000fca0000000000 */
[----:B------:R-:W2:Y:S01]  /*0920*/  SHFL.DOWN PT, R5, R10, 0x1, R4 ;  /* 0x082000000a057989 */ /* 0x000ea200000e0004 */
[C---:B-1----:R-:W-:Y:S01]  /*0930*/  ISETP.GE.AND P0, PT, R9.reuse, R4, PT ;  /* 0x000000040900720c */ /* 0x042fe20003f06270 */
[----:B0-----:R-:W-:Y:S01]  /*0940*/  VIADD R7, R9, 0x2 ;  /* 0x0000000209077836 */ /* 0x001fe20000000000 */
[----:B--2---:R-:W-:-:S11]  /*0950*/  FSETP.GEU.AND P1, PT, R10, R5, PT ;  /* 0x000000050a00720b */ /* 0x004fd60003f2e000 */
        /* <DEDUP_REMOVED lines=34> */
[C---:B------:R-:W-:Y:S02]  /*0b80*/  ISETP.GT.U32.AND P2, PT, R3.reuse, 0x20, PT ;  /* 0x000000200300780c */ /* 0x040fe40003f44070 */
[----:B------:R-:W-:Y:S01]  /*0b90*/  ISETP.GT.U32.AND P1, PT, R3, 0x40, PT ;  /* 0x000000400300780c */ /* 0x000fe20003f24070 */
[----:B0-----:R-:W-:-:S09]  /*0ba0*/  ULEA UR4, UR5, UR4, 0x18 ;  /* 0x0000000405047291 */ /* 0x001fd2000f8ec0ff */
[----:B------:R-:W0:Y:S04]  /*0bb0*/  LDS R5, [UR4+0xc] ;  /* 0x00000c04ff057984 */ /* 0x000e280008000800 */
[----:B------:R-:W1:Y:S04]  /*0bc0*/  LDS.128 R12, [UR4+0x10] ;  /* 0x00001004ff0c7984 */ /* 0x000e680008000c00 */
[----:B------:R-:W2:Y:S01]  /*0bd0*/  LDS.64 R6, [UR4+0x20] ;  /* 0x00002004ff067984 */ /* 0x000ea20008000a00 */
[----:B0-----:R-:W-:-:S04]  /*0be0*/  FSETP.GEU.AND P3, PT, R8, R5, PT ;  /* 0x000000050800720b */ /* 0x001fc80003f6e000 */
[----:B------:R-:W-:Y:S02]  /*0bf0*/  @P2 FSEL R8, R5, R8, !P3 ;  /* 0x0000000805082208 */ /* 0x000fe40005800000 */
[----:B------:R-:W-:Y:S02]  /*0c00*/  ISETP.GT.U32.AND P2, PT, R3, 0x60, PT ;  /* 0x000000600300780c */ /* 0x000fe40003f44070 */
[----:B-1----:R-:W-:-:S04]  /*0c10*/  FSETP.GEU.AND P3, PT, R8, R12, PT ;  /* 0x0000000c0800720b */ /* 0x002fc80003f6e000 */
[----:B------:R-:W-:Y:S02]  /*0c20*/  @P1 FSEL R8, R12, R8, !P3 ;  /* 0x000000080c081208 */ /* 0x000fe40005800000 */
[----:B------:R-:W-:Y:S02]  /*0c30*/  ISETP.GT.U32.AND P1, PT, R3, 0x80, PT ;  /* 0x000000800300780c */ /* 0x000fe40003f24070 */
[----:B------:R-:W-:-:S04]  /*0c40*/  FSETP.GEU.AND P3, PT, R8, R13, PT ;  /* 0x0000000d0800720b */ /* 0x000fc80003f6e000 */
        /* <DEDUP_REMOVED lines=8> */
[----:B--2---:R-:W-:-:S04]  /*0cd0*/  FSETP.GEU.AND P3, PT, R8, R6, PT ;  /* 0x000000060800720b */ /* 0x004fc80003f6e000 */
[----:B------:R-:W-:-:S04]  /*0ce0*/  @P1 FSEL R8, R6, R8, !P3 ;  /* 0x0000000806081208 */ /* 0x000fc80005800000 */
[----:B------:R-:W-:-:S04]  /*0cf0*/  FSETP.GEU.AND P1, PT, R8, R7, PT ;  /* 0x000000070800720b */ /* 0x000fc80003f2e000 */
[----:B------:R-:W-:Y:S01]  /*0d00*/  @P2 FSEL R8, R7, R8, !P1 ;  /* 0x0000000807082208 */ /* 0x000fe20004800000 */
[----:B------:R-:W-:Y:S08]  /*0d10*/  BRA `(.L_x_69) ;  /* 0x0000002800447947 */ /* 0x000ff00003800000 */
.L_x_59:
[----:B------:R-:W0:Y:S01]  /*0d20*/  S2R R2, SR_TID.X ;  /* 0x0000000000027919 */ /* 0x000e220000002100 */
[----:B------:R-:W1:Y:S02]  /*0d30*/  LDCU.64 UR6, c[0x0][0x380] ;  /* 0x00007000ff0677ac */ /* 0x000e640008000a00 */
[----:B-1----:R-:W-:Y:S02]  /*0d40*/  IMAD.U32 R20, RZ, RZ, UR6 ;  /* 0x00000006ff147e24 */ /* 0x002fe4000f8e00ff */
[----:B------:R-:W-:Y:S02]  /*0d50*/  IMAD.U32 R21, RZ, RZ, UR7 ;  /* 0x00000007ff157e24 */ /* 0x000fe4000f8e00ff */
[----:B0-----:R-:W-:-:S04]  /*0d60*/  IMAD R25, R2, 0x4, R23 ;  /* 0x0000000402197824 */ /* 0x001fc800078e0217 */
[----:B------:R-:W-:-:S05]  /*0d70*/  IMAD.WIDE.U32 R24, R25, 0x4, R20 ;  /* 0x0000000419187825 */ /* 0x000fca00078e0014 */
[----:B------:R-:W2:Y:S04]  /*0d80*/  LDG.E.128.CONSTANT R4, desc[UR8][R24.64] ;  /* 0x0000000818047981 */ /* 0x000ea8000c1e9d00 */
[----:B------:R-:W3:Y:S04]  /*0d90*/  LDG.E.128.CONSTANT R8, desc[UR8][R24.64+0x1000] ;  /* 0x0010000818087981 */ /* 0x000ee8000c1e9d00 */
[----:B------:R-:W4:Y:S04]  /*0da0*/  LDG.E.128.CONSTANT R12, desc[UR8][R24.64+0x2000] ;  /* 0x00200008180c7981 */ /* 0x000f28000c1e9d00 */
[----:B------:R-:W5:Y:S01]  /*0db0*/  LDG.E.128.CONSTANT R16, desc[UR8][R24.64+0x3000] ;  /* 0x0030000818107981 */ /* 0x000f62000c1e9d00 */
        /* <DEDUP_REMOVED lines=26> */
[----:B------:R-:W-:Y:S02]  /*0f60*/  ISETP.GE.U32.AND P1, PT, R3, UR5, PT ;  /* 0x0000000503007c0c */ /* 0x000fe4000bf26070 */
[----:B------:R-:W-:-:S04]  /*0f70*/  FSETP.GEU.AND P0, PT, R4, R11, PT ;  /* 0x0000000b0400720b */ /* 0x000fc80003f0e000 */
[----:B------:R-:W-:-:S04]  /*0f80*/  FSEL R4, R11, R4, !P0 ;  /* 0x000000040b047208 */ /* 0x000fc80004000000 */
[----:B------:R-:W-:-:S04]  /*0f90*/  FSETP.GEU.AND P0, PT, R4, R19, PT ;  /* 0x000000130400720b */ /* 0x000fc80003f0e000 */
[----:B------:R-:W-:Y:S01]  /*0fa0*/  FSEL R3, R19, R4, !P0 ;  /* 0x0000000413037208 */ /* 0x000fe20004000000 */
[----:B------:R-:W-:Y:S08]  /*0fb0*/  @!P1 BRA `(.L_x_70) ;  /* 0x0000000400e09947 */ /* 0x000ff00003800000 */
[----:B------:R-:W-:Y:S01]  /*0fc0*/  VIADD R23, R23, UR5 ;  /* 0x0000000517177c36 */ /* 0x000fe20008000000 */
[----:B------:R-:W-:Y:S01]  /*0fd0*/  UMOV UR4, URZ ;  /* 0x000000ff00047c82 */ /* 0x000fe20008000000 */
[----:B------:R-:W-:Y:S02]  /*0fe0*/  VIADD R22, R26, 0xfffff000 ;  /* 0xfffff0001a167836 */ /* 0x000fe40000000000 */
[C---:B------:R-:W-:Y:S02]  /*0ff0*/  VIADD R24, R23.reuse, 0x100 ;  /* 0x0000010017187836 */ /* 0x040fe40000000000 */
[C---:B------:R-:W-:Y:S01]  /*1000*/  IMAD.IADD R25, R23.reuse, 0x1, R2 ;  /* 0x0000000117197824 */ /* 0x040fe200078e0202 */
[----:B------:R-:W-:-:S13]  /*1010*/  ISETP.GT.U32.AND P0, PT, R23, R22, PT ;  /* 0x000000161700720c */ /* 0x000fda0003f04070 */
[----:B------:R-:W-:Y:S05]  /*1020*/  @P0 BRA `(.L_x_71) ;  /* 0x0000000000c40947 */ /* 0x000fea0003800000 */
[----:B------:R-:W0:Y:S08]  /*1030*/  LDC R26, c[0x0][0x3a8] ;  /* 0x0000ea00ff1a7b82 */ /* 0x000e300000000800 */
[----:B------:R-:W1:Y:S02]  /*1040*/  LDC.64 R20, c[0x0][0x380] ;  /* 0x0000e000ff147b82 */ /* 0x000e640000000a00 */
.L_x_72:
[----:B------:R-:W-:-:S04]  /*1050*/  IMAD R29, R2, 0x4, R23 ;  /* 0x00000004021d7824 */ /* 0x000fc800078e0217 */
[----:B-1----:R-:W-:-:S05]  /*1060*/  IMAD.WIDE.U32 R28, R29, 0x4, R20 ;  /* 0x000000041d1c7825 */ /* 0x002fca00078e0014 */
[----:B------:R-:W2:Y:S04]  /*1070*/  LDG.E.128.CONSTANT R4, desc[UR8][R28.64] ;  /* 0x000000081c047981 */ /* 0x000ea8000c1e9d00 */
[----:B------:R-:W3:Y:S04]  /*1080*/  LDG.E.128.CONSTANT R8, desc[UR8][R28.64+0x1000] ;  /* 0x001000081c087981 */ /* 0x000ee8000c1e9d00 */
[----:B------:R-:W4:Y:S04]  /*1090*/  LDG.E.128.CONSTANT R12, desc[UR8][R28.64+0x2000] ;  /* 0x002000081c0c7981 */ /* 0x000f28000c1e9d00 */
[----:B------:R-:W5:Y:S01]  /*10a0*/  LDG.E.128.CONSTANT R16, desc[UR8][R28.64+0x3000] ;  /* 0x003000081c107981 */ /* 0x000f62000c1e9d00 */
[----:B--2---:R-:W-:-:S02]  /*10b0*/  FSETP.GEU.AND P0, PT, R3, R4, PT ;  /* 0x000000040300720b */ /* 0x004fc40003f0e000 */
[----:B------:R-:W-:Y:S02]  /*10c0*/  FSETP.GEU.AND P1, PT, R5, R6, PT ;  /* 0x000000060500720b */ /* 0x000fe40003f2e000 */
[----:B------:R-:W-:Y:S02]  /*10d0*/  FSEL R3, R4, R3, !P0 ;  /* 0x0000000304037208 */ /* 0x000fe40004000000 */
[----:B---3--:R-:W-:Y:S02]  /*10e0*/  FSETP.GEU.AND P0, PT, R7, R8, PT ;  /* 0x000000080700720b */ /* 0x008fe40003f0e000 */
[----:B------:R-:W-:Y:S02]  /*10f0*/  FSEL R4, R6, R5, !P1 ;  /* 0x0000000506047208 */ /* 0x000fe40004800000 */
[----:B------:R-:W-:Y:S02]  /*1100*/  FSEL R6, R8, R7, !P0 ;  /* 0x0000000708067208 */ /* 0x000fe40004000000 */
[----:B------:R-:W-:-:S02]  /*1110*/  FSETP.GEU.AND P0, PT, R9, R10, PT ;  /* 0x0000000a0900720b */ /* 0x000fc40003f0e000 */
[----:B----4-:R-:W-:Y:S02]  /*1120*/  FSETP.GEU.AND P1, PT, R11, R12, PT ;  /* 0x0000000c0b00720b */ /* 0x010fe40003f2e000 */
[----:B------:R-:W-:Y:S02]  /*1130*/  FSEL R9, R10, R9, !P0 ;  /* 0x000000090a097208 */ /* 0x000fe40004000000 */
[----:B------:R-:W-:Y:S02]  /*1140*/  FSEL R10, R12, R11, !P1 ;  /* 0x0000000b0c0a7208 */ /* 0x000fe40004800000 */
[----:B------:R-:W-:Y:S02]  /*1150*/  FSETP.GEU.AND P0, PT, R13, R14, PT ;  /* 0x0000000e0d00720b */ /* 0x000fe40003f0e000 */
[----:B-----5:R-:W-:Y:S02]  /*1160*/  FSETP.GEU.AND P1, PT, R15, R16, PT ;  /* 0x000000100f00720b */ /* 0x020fe40003f2e000 */
[----:B------:R-:W-:-:S02]  /*1170*/  FSETP.GEU.AND P2, PT, R17, R18, PT ;  /* 0x000000121100720b */ /* 0x000fc40003f4e000 */
[----:B------:R-:W-:Y:S02]  /*1180*/  FSEL R13, R14, R13, !P0 ;  /* 0x0000000d0e0d7208 */ /* 0x000fe40004000000 */
[----:B------:R-:W-:Y:S02]  /*1190*/  FSEL R14, R16, R15, !P1 ;  /* 0x0000000f100e7208 */ /* 0x000fe40004800000 */
[----:B------:R-:W-:Y:S02]  /*11a0*/  FSEL R17, R18, R17, !P2 ;  /* 0x0000001112117208 */ /* 0x000fe40005000000 */
[----:B------:R-:W-:Y:S02]  /*11b0*/  FSETP.GEU.AND P0, PT, R3, R4, PT ;  /* 0x000000040300720b */ /* 0x000fe40003f0e000 */
[----:B------:R-:W-:Y:S02]  /*11c0*/  FSETP.GEU.AND P1, PT, R6, R9, PT ;  /* 0x000000090600720b */ /* 0x000fe40003f2e000 */
[----:B------:R-:W-:-:S02]  /*11d0*/  FSETP.GEU.AND P2, PT, R10, R13, PT ;  /* 0x0000000d0a00720b */ /* 0x000fc40003f4e000 */
[----:B------:R-:W-:Y:S02]  /*11e0*/  FSETP.GEU.AND P3, PT, R14, R17, PT ;  /* 0x000000110e00720b */ /* 0x000fe40003f6e000 */
[----:B------:R-:W-:Y:S01]  /*11f0*/  FSEL R3, R4, R3, !P0 ;  /* 0x0000000304037208 */ /* 0x000fe20004000000 */
[----:B0-----:R-:W-:Y:S01]  /*1200*/  IMAD.IADD R4, R26, 0x1, -R23 ;  /* 0x000000011a047824 */ /* 0x001fe200078e0a17 */
[----:B------:R-:W-:Y:S02]  /*1210*/  FSEL R6, R9, R6, !P1 ;  /* 0x0000000609067208 */ /* 0x000fe40004800000 */
[----:B------:R-:W-:Y:S02]  /*1220*/  FSEL R10, R13, R10, !P2 ;  /* 0x0000000a0d0a7208 */ /* 0x000fe40005000000 */
[----:B------:R-:W-:Y:S02]  /*1230*/  FSEL R17, R17, R14, !P3 ;  /* 0x0000000e11117208 */ /* 0x000fe40005800000 */
[----:B------:R-:W-:-:S02]  /*1240*/  FSETP.GEU.AND P0, PT, R3, R6, PT ;  /* 0x000000060300720b */ /* 0x000fc40003f0e000 */
[----:B------:R-:W-:Y:S02]  /*1250*/  FSETP.GEU.AND P1, PT, R10, R17, PT ;  /* 0x000000110a00720b */ /* 0x000fe40003f2e000 */
[----:B------:R-:W-:Y:S02]  /*1260*/  FSEL R3, R6, R3, !P0 ;  /* 0x0000000306037208 */ /* 0x000fe40004000000 */
        /* <DEDUP_REMOVED lines=8> */
[----:B------:R-:W-:Y:S01]  /*12f0*/  UIADD3 UR4, UPT, UPT, UR4, 0x1, URZ ;  /* 0x0000000104047890 */ /* 0x000fe2000fffe0ff */
[----:B------:R-:W-:Y:S02]  /*1300*/  VIADD R24, R24, UR5 ;  /* 0x0000000518187c36 */ /* 0x000fe40008000000 */
[----:B------:R-:W-:Y:S01]  /*1310*/  VIADD R25, R25, UR5 ;  /* 0x0000000519197c36 */ /* 0x000fe20008000000 */
[----:B------:R-:W-:-:S13]  /*1320*/  ISETP.GT.U32.AND P0, PT, R23, R22, PT ;  /* 0x000000161700720c */ /* 0x000fda0003f04070 */
[----:B------:R-:W-:Y:S05]  /*1330*/  @!P0 BRA `(.L_x_72) ;  /* 0xfffffffc00448947 */ /* 0x000fea000383ffff */
.L_x_71:
[----:B------:R-:W-:-:S13]  /*1340*/  ISETP.GE.U32.AND P0, PT, R23, R26, PT ;  /* 0x0000001a1700720c */ /* 0x000fda0003f06070 */
[----:B------:R-:W-:Y:S05]  /*1350*/  @P0 BRA `(.L_x_70) ;  /* 0x0000000000f80947 */ /* 0x000fea0003800000 */
[----:B------:R-:W-:Y:S01]  /*1360*/  IMAD.IADD R23, R26, 0x1, -R23 ;  /* 0x000000011a177824 */ /* 0x000fe200078e0a17 */
[----:B------:R-:W-:Y:S04]  /*1370*/  BSSY.RECONVERGENT B1, `(.L_x_70) ;  /* 0x000003c000017945 */ /* 0x000fe80003800200 */
[----:B------:R-:W-:-:S13]  /*1380*/  ISETP.GE.AND P0, PT, R2, R23, PT ;  /* 0x000000170200720c */ /* 0x000fda0003f06270 */
[----:B------:R-:W-:Y:S05]  /*1390*/  @P0 BRA `(.L_x_73) ;  /* 0x0000000000e40947 */ /* 0x000fea0003800000 */
[----:B------:R-:W0:Y:S01]  /*13a0*/  LDCU UR5, c[0x0][0x3ac] ;  /* 0x00007580ff0577ac */ /* 0x000e220008000800 */
[----:B------:R-:W1:Y:S01]  /*13b0*/  LDC R7, c[0x0][0x3ac] ;  /* 0x0000eb00ff077b82 */ /* 0x000e620000000800 */
[----:B------:R-:W-:Y:S01]  /*13c0*/  LOP3.LUT R5, RZ, R2, RZ, 0x33, !PT ;  /* 0x00000002ff057212 */ /* 0x000fe200078e33ff */
[----:B------:R-:W-:Y:S01]  /*13d0*/  IMAD.SHL.U32 R4, R0, 0x1000, RZ ;  /* 0x0000100000047824 */ /* 0x000fe200078e00ff */
[----:B------:R-:W-:Y:S03]  /*13e0*/  BSSY.RECONVERGENT B2, `(.L_x_74) ;  /* 0x0000019000027945 */ /* 0x000fe60003800200 */
[----:B------:R-:W-:-:S05]  /*13f0*/  IMAD.IADD R5, R5, 0x1, R26 ;  /* 0x0000000105057824 */ /* 0x000fca00078e021a */
[----:B------:R-:W-:-:S04]  /*1400*/  LOP3.LUT R6, R5, 0x300, RZ, 0xc0, !PT ;  /* 0x0000030005067812 */ /* 0x000fc800078ec0ff */
[----:B------:R-:W-:Y:S01]  /*1410*/  ISETP.NE.AND P0, PT, R6, 0x300, PT ;  /* 0x000003000600780c */ /* 0x000fe20003f05270 */
[----:B0-----:R-:W-:-:S06]  /*1420*/  USHF.L.U32 UR5, UR5, 0xc, URZ ;  /* 0x0000000c05057899 */ /* 0x001fcc00080006ff */
[----:B------:R-:W-:Y:S02]  /*1430*/  VIADD R4, R4, UR5 ;  /* 0x0000000504047c36 */ /* 0x000fe40008000000 */
[----:B-1----:R-:W-:Y:S02]  /*1440*/  IMAD R7, R7, UR4, RZ ;  /* 0x0000000407077c24 */ /* 0x002fe4000f8e02ff */
[C---:B------:R-:W-:Y:S01]  /*1450*/  IMAD.IADD R4, R5.reuse, 0x1, -R4 ;  /* 0x0000000105047824 */ /* 0x040fe200078e0a04 */
[----:B------:R-:W-:-:S03]  /*1460*/  LEA.HI R5, R5, 0x1, RZ, 0x18 ;  /* 0x0000000105057811 */ /* 0x000fc600078fc0ff */
[----:B------:R-:W-:Y:S02]  /*1470*/  IMAD R4, R7, -0x1000, R4 ;  /* 0xfffff00007047824 */ /* 0x000fe400078e0204 */
[----:B------:R-:W-:-:S03]  /*1480*/  IMAD.MOV.U32 R7, RZ, RZ, R2 ;  /* 0x000000ffff077224 */ /* 0x000fc600078e0002 */
[----:B------:R-:W-:Y:S01]  /*1490*/  ISETP.GE.U32.AND P2, PT, R4, 0x300, PT ;  /* 0x000003000400780c */ /* 0x000fe20003f46070 */
[----:B------:R-:W-:-:S12]  /*14a0*/  @!P0 BRA `(.L_x_75) ;  /* 0x0000000000308947 */ /* 0x000fd80003800000 */
[----:B------:R-:W-:Y:S01]  /*14b0*/  LOP3.LUT R5, R5, 0x3, RZ, 0xc0, !PT ;  /* 0x0000000305057812 */ /* 0x000fe200078ec0ff */
[----:B------:R-:W-:-:S04]  /*14c0*/  IMAD.MOV.U32 R7, RZ, RZ, R2 ;  /* 0x000000ffff077224 */ /* 0x000fc800078e0002 */
[----:B------:R-:W-:-:S07]  /*14d0*/  IMAD.MOV R6, RZ, RZ, -R5 ;  /* 0x000000ffff067224 */ /* 0x000fce00078e0a05 */
.L_x_76:
[----:B------:R-:W-:-:S06]  /*14e0*/  IMAD.WIDE.U32 R4, R25, 0x4, R20 ;  /* 0x0000000419047825 */ /* 0x000fcc00078e0014 */
        /* <DEDUP_REMOVED lines=8> */
.L_x_75:
[----:B------:R-:W-:Y:S05]  /*1570*/  BSYNC.RECONVERGENT B2 ;  /* 0x0000000000027941 */ /* 0x000fea0003800200 */
.L_x_74:
[----:B------:R-:W-:Y:S05]  /*1580*/  @!P2 BRA `(.L_x_73) ;  /* 0x000000000068a947 */ /* 0x000fea0003800000 */
[C---:B------:R-:W-:Y:S02]  /*1590*/  IMAD.IADD R13, R7.reuse, 0x1, R24 ;  /* 0x00000001070d7824 */ /* 0x040fe400078e0218 */
[----:B------:R-:W-:-:S07]  /*15a0*/  VIADD R12, R7, 0x200 ;  /* 0x00000200070c7836 */ /* 0x000fce0000000000 */
.L_x_77:
[----:B------:R-:W-:-:S04]  /*15b0*/  VIADD R5, R13, 0xffffff00 ;  /* 0xffffff000d057836 */ /* 0x000fc80000000000 */
[----:B------:R-:W-:-:S04]  /*15c0*/  IMAD.WIDE.U32 R4, R5, 0x4, R20 ;  /* 0x0000000405047825 */ /* 0x000fc800078e0014 */
[C-C-:B------:R-:W-:Y:S02]  /*15d0*/  IMAD.WIDE.U32 R6, R13.reuse, 0x4, R20.reuse ;  /* 0x000000040d067825 */ /* 0x140fe400078e0014 */
[----:B------:R-:W2:Y:S02]  /*15e0*/  LDG.E.CONSTANT R4, desc[UR8][R4.64] ;  /* 0x0000000804047981 */ /* 0x000ea4000c1e9900 */
[C---:B------:R-:W-:Y:S02]  /*15f0*/  VIADD R9, R13.reuse, 0x100 ;  /* 0x000001000d097836 */ /* 0x040fe40000000000 */
[----:B------:R-:W3:Y:S01]  /*1600*/  LDG.E.CONSTANT R6, desc[UR8][R6.64] ;  /* 0x0000000806067981 */ /* 0x000ee2000c1e9900 */
[----:B------:R-:W-:Y:S02]  /*1610*/  VIADD R11, R13, 0x200 ;  /* 0x000002000d0b7836 */ /* 0x000fe40000000000 */
[----:B------:R-:W-:-:S04]  /*1620*/  IMAD.WIDE.U32 R8, R9, 0x4, R20 ;  /* 0x0000000409087825 */ /* 0x000fc800078e0014 */
[----:B------:R-:W-:Y:S02]  /*1630*/  IMAD.WIDE.U32 R10, R11, 0x4, R20 ;  /* 0x000000040b0a7825 */ /* 0x000fe400078e0014 */
[----:B------:R-:W4:Y:S04]  /*1640*/  LDG.E.CONSTANT R8, desc[UR8][R8.64] ;  /* 0x0000000808087981 */ /* 0x000f28000c1e9900 */
[----:B------:R-:W5:Y:S01]  /*1650*/  LDG.E.CONSTANT R10, desc[UR8][R10.64] ;  /* 0x000000080a0a7981 */ /* 0x000f62000c1e9900 */
[----:B------:R-:W-:Y:S01]  /*1660*/  VIADD R13, R13, 0x400 ;  /* 0x000004000d0d7836 */ /* 0x000fe20000000000 */
[----:B--2---:R-:W-:-:S04]  /*1670*/  FSETP.GEU.AND P0, PT, R3, R4, PT ;  /* 0x000000040300720b */ /* 0x004fc80003f0e000 */
[----:B------:R-:W-:Y:S01]  /*1680*/  FSEL R3, R4, R3, !P0 ;  /* 0x0000000304037208 */ /* 0x000fe20004000000 */
[C---:B------:R-:W-:Y:S02]  /*1690*/  VIADD R4, R12.reuse, 0x200 ;  /* 0x000002000c047836 */ /* 0x040fe40000000000 */
[----:B------:R-:W-:Y:S01]  /*16a0*/  VIADD R12, R12, 0x400 ;  /* 0x000004000c0c7836 */ /* 0x000fe20000000000 */
[----:B---3--:R-:W-:Y:S02]  /*16b0*/  FSETP.GEU.AND P0, PT, R3, R6, PT ;  /* 0x000000060300720b */ /* 0x008fe40003f0e000 */
[----:B------:R-:W-:Y:S02]  /*16c0*/  ISETP.GE.AND P1, PT, R4, R23, PT ;  /* 0x000000170400720c */ /* 0x000fe40003f26270 */
[----:B------:R-:W-:-:S04]  /*16d0*/  FSEL R3, R6, R3, !P0 ;  /* 0x0000000306037208 */ /* 0x000fc80004000000 */
[----:B----4-:R-:W-:-:S04]  /*16e0*/  FSETP.GEU.AND P0, PT, R3, R8, PT ;  /* 0x000000080300720b */ /* 0x010fc80003f0e000 */
[----:B------:R-:W-:-:S04]  /*16f0*/  FSEL R3, R8, R3, !P0 ;  /* 0x0000000308037208 */ /* 0x000fc80004000000 */
[----:B-----5:R-:W-:-:S04]  /*1700*/  FSETP.GEU.AND P0, PT, R3, R10, PT ;  /* 0x0000000a0300720b */ /* 0x020fc80003f0e000 */
[----:B------:R-:W-:Y:S01]  /*1710*/  FSEL R3, R10, R3, !P0 ;  /* 0x000000030a037208 */ /* 0x000fe20004000000 */
[----:B------:R-:W-:Y:S08]  /*1720*/  @!P1 BRA `(.L_x_77) ;  /* 0xfffffffc00a09947 */ /* 0x000ff0000383ffff */
.L_x_73:
[----:B------:R-:W-:Y:S05]  /*1730*/  BSYNC.RECONVERGENT B1 ;  /* 0x0000000000017941 */ /* 0x000fea0003800200 */
.L_x_70:
        /* <DEDUP_REMOVED lines=55> */
.L_x_58:
[----:B------:R-:W0:Y:S02]  /*1ab0*/  LDCU UR6, c[0x0][0x3a8] ;  /* 0x00007500ff0677ac */ /* 0x000e240008000800 */
[----:B0-----:R-:W-:-:S04]  /*1ac0*/  IADD3 R4, PT, PT, -R23, UR6, RZ ;  /* 0x0000000617047c10 */ /* 0x001fc8000fffe1ff */
        /* <DEDUP_REMOVED lines=9> */
[----:B------:R-:W-:-:S04]  /*1b60*/  IMAD.IADD R3, R23, 0x1, R2 ;  /* 0x0000000117037824 */ /* 0x000fc800078e0202 */
[----:B0-----:R-:W-:-:S05]  /*1b70*/  IMAD.WIDE.U32 R6, R3, 0x4, R6 ;  /* 0x0000000403067825 */ /* 0x001fca00078e0006 */
[----:B------:R0:W5:Y:S01]  /*1b80*/  LDG.E.CONSTANT R3, desc[UR8][R6.64] ;  /* 0x0000000806037981 */ /* 0x000162000c1e9900 */
[----:B------:R-:W-:-:S07]  /*1b90*/  VIADD R10, R2, 0x100 ;  /* 0x00000100020a7836 */ /* 0x000fce0000000000 */
.L_x_80:
[----:B------:R-:W-:Y:S05]  /*1ba0*/  BSYNC.RECONVERGENT B1 ;  /* 0x0000000000017941 */ /* 0x000fea0003800200 */
.L_x_79:
[----:B------:R-:W-:Y:S01]  /*1bb0*/  ISETP.GE.U32.AND P0, PT, R10, R4, PT ;  /* 0x000000040a00720c */ /* 0x000fe20003f06070 */
[----:B------:R-:W-:-:S12]  /*1bc0*/  BSSY.RECONVERGENT B1, `(.L_x_81) ;  /* 0x0000035000017945 */ /* 0x000fd80003800200 */
[----:B------:R-:W-:Y:S05]  /*1bd0*/  @P0 BRA `(.L_x_82) ;  /* 0x0000000000cc0947 */ /* 0x000fea0003800000 */
[----:B------:R-:W-:Y:S01]  /*1be0*/  LOP3.LUT R5, RZ, R10, RZ, 0x33, !PT ;  /* 0x0000000aff057212 */ /* 0x000fe200078e33ff */
[----:B------:R-:W-:Y:S04]  /*1bf0*/  BSSY.RECONVERGENT B2, `(.L_x_83) ;  /* 0x0000015000027945 */ /* 0x000fe80003800200 */
[----:B0-----:R-:W-:-:S04]  /*1c00*/  VIADD R6, R5, UR6 ;  /* 0x0000000605067c36 */ /* 0x001fc80008000000 */
[C---:B------:R-:W-:Y:S01]  /*1c10*/  IMAD.IADD R7, R6.reuse, 0x1, -R23 ;  /* 0x0000000106077824 */ /* 0x040fe200078e0a17 */
[----:B------:R-:W-:-:S04]  /*1c20*/  LOP3.LUT R5, R6, 0x300, RZ, 0xc0, !PT ;  /* 0x0000030006057812 */ /* 0x000fc800078ec0ff */
[----:B------:R-:W-:Y:S02]  /*1c30*/  ISETP.NE.AND P0, PT, R5, 0x300, PT ;  /* 0x000003000500780c */ /* 0x000fe40003f05270 */
[----:B------:R-:W-:-:S11]  /*1c40*/  ISETP.GE.U32.AND P2, PT, R7, 0x300, PT ;  /* 0x000003000700780c */ /* 0x000fd60003f46070 */
[----:B------:R-:W-:Y:S05]  /*1c50*/  @!P0 BRA `(.L_x_84) ;  /* 0x0000000000388947 */ /* 0x000fea0003800000 */
[----:B------:R-:W0:Y:S01]  /*1c60*/  LDC.64 R8, c[0x0][0x380] ;  /* 0x0000e000ff087b82 */ /* 0x000e220000000a00 */
[----:B------:R-:W-:Y:S01]  /*1c70*/  LEA.HI R5, R6, 0x1, RZ, 0x18 ;  /* 0x0000000106057811 */ /* 0x000fe200078fc0ff */
[----:B------:R-:W-:-:S03]  /*1c80*/  IMAD.IADD R11, R23, 0x1, R10 ;  /* 0x00000001170b7824 */ /* 0x000fc600078e020a */
[----:B------:R-:W-:-:S05]  /*1c90*/  LOP3.LUT R5, R5, 0x3, RZ, 0xc0, !PT ;  /* 0x0000000305057812 */ /* 0x000fca00078ec0ff */
[----:B------:R-:W-:-:S07]  /*1ca0*/  IMAD.MOV R5, RZ, RZ, -R5 ;  /* 0x000000ffff057224 */ /* 0x000fce00078e0a05 */
.L_x_85:
        /* <DEDUP_REMOVED lines=9> */
.L_x_84:
[----:B------:R-:W-:Y:S05]  /*1d40*/  BSYNC.RECONVERGENT B2 ;  /* 0x0000000000027941 */ /* 0x000fea0003800200 */
.L_x_83:
[----:B------:R-:W-:Y:S05]  /*1d50*/  @!P2 BRA `(.L_x_82) ;  /* 0x00000000006ca947 */ /* 0x000fea0003800000 */
[----:B------:R-:W0:Y:S01]  /*1d60*/  LDC.64 R6, c[0x0][0x380] ;  /* 0x0000e000ff067b82 */ /* 0x000e220000000a00 */
[----:B------:R-:W-:Y:S02]  /*1d70*/  IMAD.IADD R23, R23, 0x1, R10 ;  /* 0x0000000117177824 */ /* 0x000fe400078e020a */
[----:B------:R-:W-:-:S07]  /*1d80*/  VIADD R5, R10, 0x200 ;  /* 0x000002000a057836 */ /* 0x000fce0000000000 */
.L_x_86:
        /* <DEDUP_REMOVED lines=24> */
.L_x_82:
[----:B------:R-:W-:Y:S05]  /*1f10*/  BSYNC.RECONVERGENT B1 ;  /* 0x0000000000017941 */ /* 0x000fea0003800200 */
.L_x_81:
[----:B------:R-:W-:Y:S01]  /*1f20*/  ISETP.GE.U32.AND P0, PT, R4, 0x100, PT ;  /* 0x000001000400780c */ /* 0x000fe20003f06070 */
[----:B0----5:R-:W-:-:S12]  /*1f30*/  IMAD.MOV.U32 R6, RZ, RZ, R3 ;  /* 0x000000ffff067224 */ /* 0x021fd800078e0003 */
[----:B------:R-:W-:Y:S05]  /*1f40*/  @!P0 BRA `(.L_x_87) ;  /* 0x0000000000dc8947 */ /* 0x000fea0003800000 */
[----:B------:R-:W0:Y:S01]  /*1f50*/  S2R R8, SR_LANEID ;  /* 0x0000000000087919 */ /* 0x000e220000000000 */
[----:B------:R-:W1:Y:S02]  /*1f60*/  SHFL.DOWN PT, R3, R6, 0x1, 0x1f ;  /* 0x08201f0006037f89 */ /* 0x000e6400000e0000 */
[----:B-1----:R-:W-:Y:S02]  /*1f70*/  FSETP.GEU.AND P0, PT, R6, R3, PT ;  /* 0x000000030600720b */ /* 0x002fe40003f0e000 */
[C---:B0-----:R-:W-:Y:S02]  /*1f80*/  ISETP.GT.AND P1, PT, R8.reuse, 0x1e, PT ;  /* 0x0000001e0800780c */ /* 0x041fe40003f24270 */
[----:B------:R-:W-:Y:S02]  /*1f90*/  FSEL R3, R3, R6, !P0 ;  /* 0x0000000603037208 */ /* 0x000fe40004000000 */
[----:B------:R-:W-:Y:S02]  /*1fa0*/  ISETP.NE.AND P2, PT, R8, RZ, PT ;  /* 0x000000ff0800720c */ /* 0x000fe40003f45270 */
[----:B------:R-:W-:-:S02]  /*1fb0*/  FSEL R3, R6, R3, P1 ;  /* 0x0000000306037208 */ /* 0x000fc40000800000 */
[----:B------:R-:W-:-:S03]  /*1fc0*/  ISETP.GT.AND P1, PT, R8, 0x1d, PT ;  /* 0x0000001d0800780c */ /* 0x000fc60003f24270 */
[----:B------:R-:W0:Y:S06]  /*1fd0*/  SHFL.DOWN PT, R4, R3, 0x2, 0x1f ;  /* 0x08401f0003047f89 */ /* 0x000e2c00000e0000 */
        /* <DEDUP_REMOVED lines=46> */
.L_x_87:
[----:B------:R-:W-:Y:S01]  /*22c0*/  LOP3.LUT R3, R2, 0x3e0, RZ, 0xc0, !PT ;  /* 0x000003e002037812 */ /* 0x000fe200078ec0ff */
[----:B------:R-:W0:Y:S04]  /*22d0*/  S2R R8, SR_LANEID ;  /* 0x0000000000087919 */ /* 0x000e280000000000 */
[----:B------:R-:W-:Y:S01]  /*22e0*/  VIADD R5, R3, 0x20 ;  /* 0x0000002003057836 */ /* 0x000fe20000000000 */
[----:B------:R-:W-:-:S04]  /*22f0*/  LOP3.LUT R3, RZ, R3, RZ, 0x33, !PT ;  /* 0x00000003ff037212 */ /* 0x000fc800078e33ff */
[----:B------:R-:W-:Y:S01]  /*2300*/  ISETP.GT.U32.AND P0, PT, R5, R4, PT ;  /* 0x000000040500720c */ /* 0x000fe20003f04070 */
[----:B------:R-:W-:-:S05]  /*2310*/  IMAD.IADD R3, R3, 0x1, R4 ;  /* 0x0000000103037824 */ /* 0x000fca00078e0204 */
        /* <DEDUP_REMOVED lines=16> */
[C---:B------:R-:W-:Y:S01]  /*2420*/  ISETP.NE.AND P0, PT, R8.reuse, RZ, PT ;  /* 0x000000ff0800720c */ /* 0x040fe20003f05270 */
[----:B------:R-:W-:Y:S01]  /*2430*/  VIADD R8, R8, 0x10 ;  /* 0x0000001008087836 */ /* 0x000fe20000000000 */
[----:B------:R-:W-:Y:S01]  /*2440*/  ISETP.GT.AND P1, PT, R10, R3, PT ;  /* 0x000000030a00720c */ /* 0x000fe20003f24270 */
        /* <DEDUP_REMOVED lines=46> */
.L_x_78:
[----:B------:R-:W0:Y:S01]  /*2730*/  S2R R6, SR_TID.X ;  /* 0x0000000000067919 */ /* 0x000e220000002100 */
[----:B------:R-:W1:Y:S02]  /*2740*/  LDCU.64 UR10, c[0x0][0x380] ;  /* 0x00007000ff0a77ac */ /* 0x000e640008000a00 */
[----:B-1----:R-:W-:Y:S02]  /*2750*/  IMAD.U32 R2, RZ, RZ, UR10 ;  /* 0x0000000aff027e24 */ /* 0x002fe4000f8e00ff */
[----:B------:R-:W-:Y:S02]  /*2760*/  IMAD.U32 R3, RZ, RZ, UR11 ;  /* 0x0000000bff037e24 */ /* 0x000fe4000f8e00ff */
[----:B0-----:R-:W-:-:S04]  /*2770*/  IMAD.IADD R9, R23, 0x1, R6 ;  /* 0x0000000117097824 */ /* 0x001fc800078e0206 */
[----:B------:R-:W-:-:S05]  /*2780*/  IMAD.WIDE.U32 R8, R9, 0x4, R2 ;  /* 0x0000000409087825 */ /* 0x000fca00078e0002 */
        /* <DEDUP_REMOVED lines=44> */
[----:B------:R-:W-:Y:S02]  /*2a50*/  ISETP.GE.U32.AND P1, PT, R4, UR5, PT ;  /* 0x0000000504007c0c */ /* 0x000fe4000bf26070 */
[----:B------:R-:W-:-:S04]  /*2a60*/  FSETP.GEU.AND P0, PT, R11, R18, PT ;  /* 0x000000120b00720b */ /* 0x000fc80003f0e000 */
[----:B------:R-:W-:-:S07]  /*2a70*/  FSEL R11, R18, R11, !P0 ;  /* 0x0000000b120b7208 */ /* 0x000fce0004000000 */
[----:B------:R-:W-:Y:S05]  /*2a80*/  @!P1 BRA `(.L_x_88) ;  /* 0x0000000800149947 */ /* 0x000fea0003800000 */
[----:B------:R-:W-:Y:S01]  /*2a90*/  UIADD3 UR7, UPT, UPT, UR6, -0x1000, URZ ;  /* 0xfffff00006077890 */ /* 0x000fe2000fffe0ff */
[----:B------:R-:W-:Y:S01]  /*2aa0*/  VIADD R23, R23, UR5 ;  /* 0x0000000517177c36 */ /* 0x000fe20008000000 */
[----:B------:R-:W-:-:S03]  /*2ab0*/  UMOV UR4, URZ ;  /* 0x000000ff00047c82 */ /* 0x000fc60008000000 */
[C---:B------:R-:W-:Y:S01]  /*2ac0*/  VIADD R7, R23.reuse, 0x100 ;  /* 0x0000010017077836 */ /* 0x040fe20000000000 */
[C---:B------:R-:W-:Y:S01]  /*2ad0*/  ISETP.GT.U32.AND P0, PT, R23.reuse, UR7, PT ;  /* 0x0000000717007c0c */ /* 0x040fe2000bf04070 */
[----:B------:R-:W-:-:S12]  /*2ae0*/  IMAD.IADD R9, R23, 0x1, R6 ;  /* 0x0000000117097824 */ /* 0x000fd800078e0206 */
[----:B------:R-:W-:Y:S05]  /*2af0*/  @P0 BRA `(.L_x_89) ;  /* 0x0000000000f80947 */ /* 0x000fea0003800000 */
[----:B------:R-:W0:Y:S01]  /*2b00*/  LDC.64 R2, c[0x0][0x380] ;  /* 0x0000e000ff027b82 */ /* 0x000e220000000a00 */
[----:B------:R-:W1:Y:S01]  /*2b10*/  LDCU UR6, c[0x0][0x3a8] ;  /* 0x00007500ff0677ac */ /* 0x000e620008000800 */
[----:B------:R-:W-:Y:S01]  /*2b20*/  NOP ;  /* 0x0000000000007918 */ /* 0x000fe20000000000 */
.L_x_90:
[----:B------:R-:W-:-:S04]  /*2b30*/  IMAD.IADD R5, R6, 0x1, R23 ;  /* 0x0000000106057824 */ /* 0x000fc800078e0217 */
[----:B0-----:R-:W-:-:S05]  /*2b40*/  IMAD.WIDE.U32 R4, R5, 0x4, R2 ;  /* 0x0000000405047825 */ /* 0x001fca00078e0002 */
        /* <DEDUP_REMOVED lines=17> */
[----:B------:R1:W2:Y:S01]  /*2c60*/  LDG.E.CONSTANT R8, desc[UR8][R4.64+0x3400] ;  /* 0x0034000804087981 */ /* 0x0002a2000c1e9900 */
        /* <DEDUP_REMOVED lines=8> */
[----:B------:R-:W-:-:S04]  /*2cf0*/  FSETP.GEU.AND P1, PT, R10, R17, PT ;  /* 0x000000110a00720b */ /* 0x000fc80003f2e000 */
[----:B------:R-:W-:Y:S02]  /*2d00*/  FSEL R17, R17, R10, !P1 ;  /* 0x0000000a11117208 */ /* 0x000fe40004800000 */
[----:B------:R-:W-:-:S04]  /*2d10*/  FSETP.GEU.AND P2, PT, R12, R15, PT ;  /* 0x0000000f0c00720b */ /* 0x000fc80003f4e000 */
[----:B------:R-:W-:Y:S02]  /*2d20*/  FSEL R12, R15, R12, !P2 ;  /* 0x0000000c0f0c7208 */ /* 0x000fe40005000000 */
[----:B------:R-:W-:Y:S02]  /*2d30*/  FSETP.GEU.AND P0, PT, R11, R18, PT ;  /* 0x000000120b00720b */ /* 0x000fe40003f0e000 */
[----:B------:R-:W-:Y:S02]  /*2d40*/  FSETP.GEU.AND P1, PT, R20, R27, PT ;  /* 0x0000001b1400720b */ /* 0x000fe40003f2e000 */
[----:B------:R-:W-:Y:S02]  /*2d50*/  FSETP.GEU.AND P2, PT, R14, R17, PT ;  /* 0x000000110e00720b */ /* 0x000fe40003f4e000 */
[----:B------:R-:W-:Y:S02]  /*2d60*/  FSEL R11, R18, R11, !P0 ;  /* 0x0000000b120b7208 */ /* 0x000fe40004000000 */
[----:B------:R-:W-:-:S02]  /*2d70*/  FSEL R20, R27, R20, !P1 ;  /* 0x000000141b147208 */ /* 0x000fc40004800000 */
[----:B------:R-:W-:Y:S02]  /*2d80*/  FSEL R14, R17, R14, !P2 ;  /* 0x0000000e110e7208 */ /* 0x000fe40005000000 */
[----:B------:R-:W-:Y:S02]  /*2d90*/  FSETP.GEU.AND P0, PT, R11, R20, PT ;  /* 0x000000140b00720b */ /* 0x000fe40003f0e000 */
[----:B-1----:R-:W-:Y:S02]  /*2da0*/  IADD3 R4, PT, PT, -R23, UR6, RZ ;  /* 0x0000000617047c10 */ /* 0x002fe4000fffe1ff */
[----:B------:R-:W-:Y:S02]  /*2db0*/  FSEL R11, R20, R11, !P0 ;  /* 0x0000000b140b7208 */ /* 0x000fe40004000000 */
[----:B--2---:R-:W-:-:S04]  /*2dc0*/  FSETP.GEU.AND P3, PT, R8, R13, PT ;  /* 0x0000000d0800720b */ /* 0x004fc80003f6e000 */
[----:B------:R-:W-:-:S04]  /*2dd0*/  FSEL R13, R13, R8, !P3 ;  /* 0x000000080d0d7208 */ /* 0x000fc80005800000 */
[----:B------:R-:W-:-:S04]  /*2de0*/  FSETP.GEU.AND P3, PT, R12, R13, PT ;  /* 0x0000000d0c00720b */ /* 0x000fc80003f6e000 */
[----:B------:R-:W-:-:S04]  /*2df0*/  FSEL R13, R13, R12, !P3 ;  /* 0x0000000c0d0d7208 */ /* 0x000fc80005800000 */
[----:B------:R-:W-:-:S04]  /*2e00*/  FSETP.GEU.AND P1, PT, R14, R13, PT ;  /* 0x0000000d0e00720b */ /* 0x000fc80003f2e000 */
        /* <DEDUP_REMOVED lines=11> */
[----:B------:R-:W-:-:S13]  /*2ec0*/  ISETP.GT.U32.AND P0, PT, R23, UR7, PT ;  /* 0x0000000717007c0c */ /* 0x000fda000bf04070 */
[----:B------:R-:W-:Y:S05]  /*2ed0*/  @!P0 BRA `(.L_x_90) ;  /* 0xfffffffc00148947 */ /* 0x000fea000383ffff */
.L_x_89:
[----:B------:R-:W-:-:S13]  /*2ee0*/  ISETP.GE.U32.AND P0, PT, R23, UR6, PT ;  /* 0x0000000617007c0c */ /* 0x000fda000bf06070 */
[----:B------:R-:W-:Y:S05]  /*2ef0*/  @P0 BRA `(.L_x_88) ;  /* 0x0000000000f80947 */ /* 0x000fea0003800000 */
[----:B------:R-:W-:Y:S01]  /*2f00*/  IADD3 R23, PT, PT, -R23, UR6, RZ ;  /* 0x0000000617177c10 */ /* 0x000fe2000fffe1ff */
[----:B------:R-:W-:Y:S03]  /*2f10*/  BSSY.RECONVERGENT B1, `(.L_x_88) ;  /* 0x000003c000017945 */ /* 0x000fe60003800200 */
[----:B------:R-:W-:-:S13]  /*2f20*/  ISETP.GE.AND P0, PT, R6, R23, PT ;  /* 0x000000170600720c */ /* 0x000fda0003f06270 */
[----:B------:R-:W-:Y:S05]  /*2f30*/  @P0 BRA `(.L_x_91) ;  /* 0x0000000000e40947 */ /* 0x000fea0003800000 */
[----:B------:R-:W0:Y:S01]  /*2f40*/  LDC R8, c[0x0][0x3ac] ;  /* 0x0000eb00ff087b82 */ /* 0x000e220000000800 */
[----:B------:R-:W1:Y:S01]  /*2f50*/  LDCU UR5, c[0x0][0x3ac] ;  /* 0x00007580ff0577ac */ /* 0x000e620008000800 */
[----:B------:R-:W-:Y:S01]  /*2f60*/  LOP3.LUT R4, RZ, R6, RZ, 0x33, !PT ;  /* 0x00000006ff047212 */ /* 0x000fe200078e33ff */
[----:B------:R-:W-:Y:S01]  /*2f70*/  IMAD.SHL.U32 R10, R0, 0x1000, RZ ;  /* 0x00001000000a7824 */ /* 0x000fe200078e00ff */
[----:B------:R-:W-:Y:S03]  /*2f80*/  BSSY.RECONVERGENT B2, `(.L_x_92) ;  /* 0x0000019000027945 */ /* 0x000fe60003800200 */
[----:B------:R-:W-:Y:S01]  /*2f90*/  VIADD R5, R4, UR6 ;  /* 0x0000000604057c36 */ /* 0x000fe20008000000 */
[----:B-1----:R-:W-:Y:S01]  /*2fa0*/  USHF.L.U32 UR5, UR5, 0xc, URZ ;  /* 0x0000000c05057899 */ /* 0x002fe200080006ff */
[----:B0-----:R-:W-:-:S03]  /*2fb0*/  IMAD R4, R8, UR4, RZ ;  /* 0x0000000408047c24 */ /* 0x001fc6000f8e02ff */
[C---:B------:R-:W-:Y:S02]  /*2fc0*/  LOP3.LUT R8, R5.reuse, 0x300, RZ, 0xc0, !PT ;  /* 0x0000030005087812 */ /* 0x040fe400078ec0ff */
[----:B------:R-:W-:Y:S02]  /*2fd0*/  VIADD R10, R10, UR5 ;  /* 0x000000050a0a7c36 */ /* 0x000fe40008000000 */
[----:B------:R-:W-:Y:S02]  /*2fe0*/  ISETP.NE.AND P0, PT, R8, 0x300, PT ;  /* 0x000003000800780c */ /* 0x000fe40003f05270 */
[C---:B------:R-:W-:Y:S01]  /*2ff0*/  IMAD.IADD R13, R5.reuse, 0x1, -R10 ;  /* 0x00000001050d7824 */ /* 0x040fe200078e0a0a */
[----:B------:R-:W-:Y:S01]  /*3000*/  LEA.HI R5, R5, 0x1, RZ, 0x18 ;  /* 0x0000000105057811 */ /* 0x000fe200078fc0ff */
[----:B------:R-:W-:Y:S02]  /*3010*/  IMAD.MOV.U32 R8, RZ, RZ, R6 ;  /* 0x000000ffff087224 */ /* 0x000fe400078e0006 */
[----:B------:R-:W-:-:S05]  /*3020*/  IMAD R4, R4, -0x1000, R13 ;  /* 0xfffff00004047824 */ /* 0x000fca00078e020d */
[----:B------:R-:W-:Y:S02]  /*3030*/  ISETP.GE.U32.AND P2, PT, R4, 0x300, PT ;  /* 0x000003000400780c */ /* 0x000fe40003f46070 */
[----:B------:R-:W-:Y:S11]  /*3040*/  @!P0 BRA `(.L_x_93) ;  /* 0x0000000000308947 */ /* 0x000ff60003800000 */
[----:B------:R-:W-:Y:S01]  /*3050*/  LOP3.LUT R5, R5, 0x3, RZ, 0xc0, !PT ;  /* 0x0000000305057812 */ /* 0x000fe200078ec0ff */
[----:B------:R-:W-:-:S04]  /*3060*/  IMAD.MOV.U32 R8, RZ, RZ, R6 ;  /* 0x000000ffff087224 */ /* 0x000fc800078e0006 */
[----:B------:R-:W-:-:S07]  /*3070*/  IMAD.MOV R10, RZ, RZ, -R5 ;  /* 0x000000ffff0a7224 */ /* 0x000fce00078e0a05 */
.L_x_94:
        /* <DEDUP_REMOVED lines=9> */
.L_x_93:
[----:B------:R-:W-:Y:S05]  /*3110*/  BSYNC.RECONVERGENT B2 ;  /* 0x0000000000027941 */ /* 0x000fea0003800200 */
.L_x_92:
[----:B------:R-:W-:Y:S05]  /*3120*/  @!P2 BRA `(.L_x_91) ;  /* 0x000000000068a947 */ /* 0x000fea0003800000 */
[C---:B------:R-:W-:Y:S02]  /*3130*/  IMAD.IADD R17, R8.reuse, 0x1, R7 ;  /* 0x0000000108117824 */ /* 0x040fe400078e0207 */
[----:B------:R-:W-:-:S07]  /*3140*/  VIADD R7, R8, 0x200 ;  /* 0x0000020008077836 */ /* 0x000fce0000000000 */
.L_x_95:
        /* <DEDUP_REMOVED lines=24> */
.L_x_91:
[----:B------:R-:W-:Y:S05]  /*32d0*/  BSYNC.RECONVERGENT B1 ;  /* 0x0000000000017941 */ /* 0x000fea0003800200 */
.L_x_88:
        /* <DEDUP_REMOVED lines=53> */
.L_x_69:
[----:B------:R-:W-:Y:S05]  /*3630*/  BSYNC.RECONVERGENT B0 ;  /* 0x0000000000007941 */ /* 0x000fea0003800200 */
.L_x_57:
[----:B------:R-:W-:Y:S05]  /*3640*/  @P0 EXIT ;  /* 0x000000000000094d */ /* 0x000fea0003800000 */
[----:B------:R-:W0:Y:S02]  /*3650*/  LDC.64 R2, c[0x0][0x388] ;  /* 0x0000e200ff027b82 */ /* 0x000e240000000a00 */
[----:B0-----:R-:W-:-:S05]  /*3660*/  IMAD.WIDE.U32 R2, R0, 0x4, R2 ;  /* 0x0000000400027825 */ /* 0x001fca00078e0002 */
[----:B------:R-:W-:Y:S01]  /*3670*/  STG.E desc[UR8][R2.64], R8 ;  /* 0x0000000802007986 */ /* 0x000fe2000c101908 */
[----:B------:R-:W-:Y:S05]  /*3680*/  EXIT ;  /* 0x000000000000794d */ /* 0x000fea0003800000 */
.L_x_96:
        /* <DEDUP_REMOVED lines=15> */
.L_x_234:


//--------------------- .text._ZN3cub18CUB_300001_SM_10006detail6reduce28DeviceReduceSingleTileKernelINS2_10policy_hubIfjN4cuda3__47maximumIvEEE10Policy1000EPfSB_jS8_ffNS5_3std3__410__identityEEEvT0_T1_T2_T3_T4_T6_ --------------------------
	.section	.text._ZN3cub18CUB_300001_SM_10006detail6reduce28DeviceReduceSingleTileKernelINS2_10policy_hubIfjN4cuda3__47maximumIvEEE10Policy1000EPfSB_jS8_ffNS5_3std3__410__identityEEEvT0_T1_T2_T3_T4_T6_,"ax",@progbits
	.align	128
        .global         _ZN3cub18CUB_300001_SM_10006detail6reduce28DeviceReduceSingleTileKernelINS2_10policy_hubIfjN4cuda3__47maximumIvEEE10Policy1000EPfSB_jS8_ffNS5_3std3__410__identityEEEvT0_T1_T2_T3_T4_T6_
        .type           _ZN3cub18CUB_300001_SM_10006detail6reduce28DeviceReduceSingleTileKernelINS2_10policy_hubIfjN4cuda3__47maximumIvEEE10Policy1000EPfSB_jS8_ffNS5_3std3__410__identityEEEvT0_T1_T2_T3_T4_T6_,@function
        .size           _ZN3cub18CUB_300001_SM_10006detail6reduce28DeviceReduceSingleTileKernelINS2_10policy_hubIfjN4cuda3__47maximumIvEEE10Policy1000EPfSB_jS8_ffNS5_3std3__410__identityEEEvT0_T1_T2_T3_T4_T6_,(.L_x_235 - _ZN3cub18CUB_300001_SM_10006detail6reduce28DeviceReduceSingleTileKernelINS2_10policy_hubIfjN4cuda3__47maximumIvEEE10Policy1000EPfSB_jS8_ffNS5_3std3__410__identityEEEvT0_T1_T2_T3_T4_T6_)
        .other          _ZN3cub18CUB_300001_SM_10006detail6reduce28DeviceReduceSingleTileKernelINS2_10policy_hubIfjN4cuda3__47maximumIvEEE10Policy1000EPfSB_jS8_ffNS5_3std3__410__identityEEEvT0_T1_T2_T3_T4_T6_,@"STO_CUDA_ENTRY STV_DEFAULT"
_ZN3cub18CUB_300001_SM_10006detail6reduce28DeviceReduceSingleTileKernelINS2_10policy_hubIfjN4cuda3__47maximumIvEEE10Policy1000EPfSB_jS8_ffNS5_3std3__410__identityEEEvT0_T1_T2_T3_T4_T6_:
.text._ZN3cub18CUB_300001_SM_10006detail6reduce28DeviceReduceSingleTileKernelINS2_10policy_hubIfjN4cuda3__47maximumIvEEE10Policy1000EPfSB_jS8_ffNS5_3std3__410__identityEEEvT0_T1_T2_T3_T4_T6_:
        /* <DEDUP_REMOVED lines=13> */
.L_x_97:
[----:B------:R-:W0:Y:S01]  /*00d0*/  LDCU UR4, c[0x0][0x380] ;  /* 0x00007000ff0477ac */ /* 0x000e220008000800 */
[----:B------:R-:W-:Y:S01]  /*00e0*/  BSSY.RECONVERGENT B0, `(.L_x_98) ;  /* 0x00003e2000007945 */ /* 0x000fe20003800200 */
[----:B0-----:R-:W-:-:S09]  /*00f0*/  ULOP3.LUT UP0, URZ, UR4, 0xf, URZ, 0xc0, !UPT ;  /* 0x0000000f04ff7892 */ /* 0x001fd2000f80c0ff */
[----:B------:R-:W-:Y:S05]  /*0100*/  BRA.U UP0, `(.L_x_99) ;  /* 0x0000001d008c7547 */ /* 0x000fea000b800000 */
        /* <DEDUP_REMOVED lines=8> */
[----:B------:R-:W0:Y:S02]  /*0190*/  LDC.64 R4, c[0x0][0x380] ;  /* 0x0000e000ff047b82 */ /* 0x000e240000000a00 */
[----:B0-----:R-:W-:-:S05]  /*01a0*/  IMAD.WIDE.U32 R4, R0, 0x4, R4 ;  /* 0x0000000400047825 */ /* 0x001fca00078e0004 */
[----:B------:R0:W5:Y:S01]  /*01b0*/  LDG.E.CONSTANT R2, desc[UR6][R4.64] ;  /* 0x0000000604027981 */ /* 0x000162000c1e9900 */
[----:B------:R-:W-:-:S07]  /*01c0*/  VIADD R6, R0, 0x100 ;  /* 0x0000010000067836 */ /* 0x000fce0000000000 */
.L_x_102:
[----:B------:R-:W-:Y:S05]  /*01d0*/  BSYNC.RECONVERGENT B1 ;  /* 0x0000000000017941 */ /* 0x000fea0003800200 */
.L_x_101:
[----:B------:R-:W-:Y:S01]  /*01e0*/  ISETP.GE.U32.AND P0, PT, R6, R3, PT ;  /* 0x000000030600720c */ /* 0x000fe20003f06070 */
        /* <DEDUP_REMOVED lines=15> */
.L_x_107:
        /* <DEDUP_REMOVED lines=10> */
.L_x_106:
[----:B------:R-:W-:Y:S05]  /*0380*/  BSYNC.RECONVERGENT B2 ;  /* 0x0000000000027941 */ /* 0x000fea0003800200 */
.L_x_105:
[----:B------:R-:W-:Y:S05]  /*0390*/  @!P0 BRA `(.L_x_104) ;  /* 0x0000000400b88947 */ /* 0x000fea0003800000 */
[----:B------:R-:W0:Y:S01]  /*03a0*/  LDC.64 R4, c[0x0][0x380] ;  /* 0x0000e000ff047b82 */ /* 0x000e220000000a00 */
[----:B------:R-:W-:Y:S01]  /*03b0*/  IMAD.IADD R7, R3, 0x1, -R6 ;  /* 0x0000000103077824 */ /* 0x000fe200078e0a06 */
[----:B------:R-:W-:Y:S01]  /*03c0*/  BSSY.RECONVERGENT B2, `(.L_x_108) ;  /* 0x000003c000027945 */ /* 0x000fe20003800200 */
[----:B------:R-:W-:-:S03]  /*03d0*/  PLOP3.LUT P0, PT, PT, PT, PT, 0x80, 0x8 ;  /* 0x000000000008781c */ /* 0x000fc60003f0f070 */
[----:B------:R-:W-:Y:S01]  /*03e0*/  ISETP.GT.AND P1, PT, R7, 0xc00, PT ;  /* 0x00000c000700780c */ /* 0x000fe20003f24270 */
[----:B0-----:R-:W-:-:S12]  /*03f0*/  IMAD.WIDE.U32 R4, R6, 0x4, R4 ;  /* 0x0000000406047825 */ /* 0x001fd800078e0004 */
[----:B------:R-:W-:Y:S05]  /*0400*/  @!P1 BRA `(.L_x_109) ;  /* 0x0000000000dc9947 */ /* 0x000fea0003800000 */
[----:B------:R-:W-:Y:S01]  /*0410*/  PLOP3.LUT P0, PT, PT, PT, PT, 0x8, 0x80 ;  /* 0x000000000080781c */ /* 0x000fe20003f0e170 */
[----:B------:R-:W-:-:S12]  /*0420*/  VIADD R9, R3, 0xfffff400 ;  /* 0xfffff40003097836 */ /* 0x000fd80000000000 */
.L_x_110:
[----:B------:R-:W2:Y:S04]  /*0430*/  LDG.E.CONSTANT R17, desc[UR6][R4.64] ;  /* 0x0000000604117981 */ /* 0x000ea8000c1e9900 */
[----:B------:R-:W3:Y:S04]  /*0440*/  LDG.E.CONSTANT R19, desc[UR6][R4.64+0x400] ;  /* 0x0004000604137981 */ /* 0x000ee8000c1e9900 */
[----:B------:R-:W4:Y:S04]  /*0450*/  LDG.E.CONSTANT R21, desc[UR6][R4.64+0x800] ;  /* 0x0008000604157981 */ /* 0x000f28000c1e9900 */
        /* <DEDUP_REMOVED lines=12> */
[----:B------:R0:W4:Y:S01]  /*0520*/  LDG.E.CONSTANT R7, desc[UR6][R4.64+0x3c00] ;  /* 0x003c000604077981 */ /* 0x000122000c1e9900 */
[----:B------:R-:W-:-:S05]  /*0530*/  VIADD R6, R6, 0x1000 ;  /* 0x0000100006067836 */ /* 0x000fca0000000000 */
[----:B------:R-:W-:Y:S02]  /*0540*/  ISETP.GE.AND P2, PT, R6, R9, PT ;  /* 0x000000090600720c */ /* 0x000fe40003f46270 */
[----:B0-----:R-:W-:-:S05]  /*0550*/  IADD3 R4, P3, PT, R4, 0x4000, RZ ;  /* 0x0000400004047810 */ /* 0x001fca0007f7e0ff */
[----:B------:R-:W-:Y:S01]  /*0560*/  IMAD.X R5, RZ, RZ, R5, P3 ;  /* 0x000000ffff057224 */ /* 0x000fe200018e0605 */
        /* <DEDUP_REMOVED lines=33> */
.L_x_109:
[----:B------:R-:W-:Y:S05]  /*0780*/  BSYNC.RECONVERGENT B2 ;  /* 0x0000000000027941 */ /* 0x000fea0003800200 */
.L_x_108:
[----:B------:R-:W-:Y:S01]  /*0790*/  IMAD.IADD R7, R3, 0x1, -R6 ;  /* 0x0000000103077824 */ /* 0x000fe200078e0a06 */
[----:B------:R-:W-:Y:S04]  /*07a0*/  BSSY.RECONVERGENT B2, `(.L_x_111) ;  /* 0x000001f000027945 */ /* 0x000fe80003800200 */
[----:B------:R-:W-:-:S13]  /*07b0*/  ISETP.GT.AND P1, PT, R7, 0x400, PT ;  /* 0x000004000700780c */ /* 0x000fda0003f24270 */
[----:B------:R-:W-:Y:S05]  /*07c0*/  @!P1 BRA `(.L_x_112) ;  /* 0x0000000000709947 */ /* 0x000fea0003800000 */
[----:B------:R-:W2:Y:S04]  /*07d0*/  LDG.E.CONSTANT R7, desc[UR6][R4.64] ;  /* 0x0000000604077981 */ /* 0x000ea8000c1e9900 */
[----:B------:R-:W3:Y:S04]  /*07e0*/  LDG.E.CONSTANT R9, desc[UR6][R4.64+0x400] ;  /* 0x0004000604097981 */ /* 0x000ee8000c1e9900 */
[----:B------:R-:W4:Y:S04]  /*07f0*/  LDG.E.CONSTANT R11, desc[UR6][R4.64+0x800] ;  /* 0x00080006040b7981 */ /* 0x000f28000c1e9900 */
[----:B------:R-:W4:Y:S04]  /*0800*/  LDG.E.CONSTANT R13, desc[UR6][R4.64+0xc00] ;  /* 0x000c0006040d7981 */ /* 0x000f28000c1e9900 */
[----:B------:R-:W4:Y:S04]  /*0810*/  LDG.E.CONSTANT R15, desc[UR6][R4.64+0x1000] ;  /* 0x00100006040f7981 */ /* 0x000f28000c1e9900 */
[----:B------:R-:W4:Y:S04]  /*0820*/  LDG.E.CONSTANT R17, desc[UR6][R4.64+0x1400] ;  /* 0x0014000604117981 */ /* 0x000f28000c1e9900 */
[----:B------:R-:W4:Y:S04]  /*0830*/  LDG.E.CONSTANT R19, desc[UR6][R4.64+0x1800] ;  /* 0x0018000604137981 */ /* 0x000f28000c1e9900 */
[----:B------:R0:W4:Y:S01]  /*0840*/  LDG.E.CONSTANT R21, desc[UR6][R4.64+0x1c00] ;  /* 0x001c000604157981 */ /* 0x000122000c1e9900 */
[----:B------:R-:W-:Y:S01]  /*0850*/  VIADD R6, R6, 0x800 ;  /* 0x0000080006067836 */ /* 0x000fe20000000000 */
        /* <DEDUP_REMOVED lines=19> */
.L_x_112:
[----:B------:R-:W-:Y:S05]  /*0990*/  BSYNC.RECONVERGENT B2 ;  /* 0x0000000000027941 */ /* 0x000fea0003800200 */
.L_x_111:
[----:B------:R-:W-:-:S13]  /*09a0*/  ISETP.LT.OR P0, PT, R6, R3, P0 ;  /* 0x000000030600720c */ /* 0x000fda0000701670 */
[----:B------:R-:W-:Y:S05]  /*09b0*/  @!P0 BRA `(.L_x_104) ;  /* 0x0000000000308947 */ /* 0x000fea0003800000 */
        /* <DEDUP_REMOVED lines=12> */
.L_x_104:
[----:B------:R-:W-:Y:S05]  /*0a80*/  BSYNC.RECONVERGENT B1 ;  /* 0x0000000000017941 */ /* 0x000fea0003800200 */
.L_x_103:
[----:B------:R-:W-:Y:S01]  /*0a90*/  ISETP.GE.U32.AND P0, PT, R3, 0x100, PT ;  /* 0x000001000300780c */ /* 0x000fe20003f06070 */
        /* <DEDUP_REMOVED lines=10> */
[----:B------:R-:W1:Y:S06]  /*0b40*/  SHFL.DOWN PT, R3, R2, 0x2, 0x1f ;  /* 0x08401f0002037f89 */ /* 0x000e6c00000e0000 */
[----:B------:R-:W2:Y:S01]  /*0b50*/  @!P2 S2R R6, SR_CgaCtaId ;  /* 0x000000000006a919 */ /* 0x000ea20000008800 */
[----:B0-----:R-:W-:Y:S02]  /*0b60*/  @!P2 MOV R5, 0x400 ;  /* 0x000004000005a802 */ /* 0x001fe40000000f00 */
[----:B------:R-:W-:-:S04]  /*0b70*/  @!P2 SHF.R.U32.HI R4, RZ, 0x3, R0 ;  /* 0x00000003ff04a819 */ /* 0x000fc80000011600 */
[----:B------:R-:W-:Y:S02]  /*0b80*/  @!P2 LOP3.LUT R4, R4, 0x7c, RZ, 0xc0, !PT ;  /* 0x0000007c0404a812 */ /* 0x000fe400078ec0ff */
[----:B-1----:R-:W-:-:S04]  /*0b90*/  FSETP.GEU.AND P1, PT, R2, R3, PT ;  /* 0x000000030200720b */ /* 0x002fc80003f2e000 */
[----:B------:R-:W-:Y:S02]  /*0ba0*/  @!P0 FSEL R2, R3, R2, !P1 ;  /* 0x0000000203028208 */ /* 0x000fe40004800000 */
[----:B------:R-:W-:-:S03]  /*0bb0*/  ISETP.GT.AND P0, PT, R8, 0x1b, PT ;  /* 0x0000001b0800780c */ /* 0x000fc60003f04270 */
[----:B------:R-:W0:Y:S01]  /*0bc0*/  SHFL.DOWN PT, R3, R2, 0x4, 0x1f ;  /* 0x08801f0002037f89 */ /* 0x000e2200000e0000 */
[----:B--2---:R-:W-:-:S05]  /*0bd0*/  @!P2 LEA R5, R6, R5, 0x18 ;  /* 0x000000050605a211 */ /* 0x004fca00078ec0ff */
        /* <DEDUP_REMOVED lines=37> */
.L_x_113:
[----:B------:R-:W-:Y:S01]  /*0e30*/  LOP3.LUT R2, R0, 0x3e0, RZ, 0xc0, !PT ;  /* 0x000003e000027812 */ /* 0x000fe200078ec0ff */
[----:B------:R-:W1:Y:S04]  /*0e40*/  S2R R9, SR_LANEID ;  /* 0x0000000000097919 */ /* 0x000e680000000000 */
[----:B0-----:R-:W-:Y:S01]  /*0e50*/  VIADD R4, R2, 0x20 ;  /* 0x0000002002047836 */ /* 0x001fe20000000000 */
[----:B------:R-:W-:-:S04]  /*0e60*/  LOP3.LUT R2, RZ, R2, RZ, 0x33, !PT ;  /* 0x00000002ff027212 */ /* 0x000fc800078e33ff */
[----:B------:R-:W-:Y:S01]  /*0e70*/  ISETP.GT.U32.AND P0, PT, R4, R3, PT ;  /* 0x000000030400720c */ /* 0x000fe20003f04070 */
[----:B------:R-:W-:-:S05]  /*0e80*/  IMAD.IADD R2, R2, 0x1, R3 ;  /* 0x0000000102027824 */ /* 0x000fca00078e0203 */
        /* <DEDUP_REMOVED lines=65> */
.L_x_100:
[----:B------:R-:W0:Y:S01]  /*12a0*/  S2R R0, SR_TID.X ;  /* 0x0000000000007919 */ /* 0x000e220000002100 */
[----:B------:R-:W1:Y:S02]  /*12b0*/  LDCU.64 UR4, c[0x0][0x380] ;  /* 0x00007000ff0477ac */ /* 0x000e640008000a00 */
[----:B-1----:R-:W-:Y:S02]  /*12c0*/  IMAD.U32 R20, RZ, RZ, UR4 ;  /* 0x00000004ff147e24 */ /* 0x002fe4000f8e00ff */
[----:B------:R-:W-:Y:S02]  /*12d0*/  IMAD.U32 R21, RZ, RZ, UR5 ;  /* 0x00000005ff157e24 */ /* 0x000fe4000f8e00ff */
[----:B0-----:R-:W-:-:S04]  /*12e0*/  IMAD.SHL.U32 R2, R0, 0x4, RZ ;  /* 0x0000000400027824 */ /* 0x001fc800078e00ff */
[----:B------:R-:W-:-:S05]  /*12f0*/  IMAD.WIDE.U32 R22, R2, 0x4, R20 ;  /* 0x0000000402167825 */ /* 0x000fca00078e0014 */
[----:B------:R-:W2:Y:S04]  /*1300*/  LDG.E.128.CONSTANT R4, desc[UR6][R22.64] ;  /* 0x0000000616047981 */ /* 0x000ea8000c1e9d00 */
[----:B------:R-:W3:Y:S04]  /*1310*/  LDG.E.128.CONSTANT R8, desc[UR6][R22.64+0x1000] ;  /* 0x0010000616087981 */ /* 0x000ee8000c1e9d00 */
[----:B------:R-:W4:Y:S04]  /*1320*/  LDG.E.128.CONSTANT R12, desc[UR6][R22.64+0x2000] ;  /* 0x00200006160c7981 */ /* 0x000f28000c1e9d00 */
[----:B------:R0:W5:Y:S01]  /*1330*/  LDG.E.128.CONSTANT R16, desc[UR6][R22.64+0x3000] ;  /* 0x0030000616107981 */ /* 0x000162000c1e9d00 */
[----:B------:R-:W-:Y:S01]  /*1340*/  UMOV UR4, 0x1000 ;  /* 0x0000100000047882 */ /* 0x000fe20000000000 */
[----:B0-----:R-:W-:Y:S01]  /*1350*/  VIADD R22, R3, 0xfffff000 ;  /* 0xfffff00003167836 */ /* 0x001fe20000000000 */
        /* <DEDUP_REMOVED lines=33> */
[----:B------:R-:W-:-:S07]  /*1570*/  UMOV UR4, 0x1000 ;  /* 0x0000100000047882 */ /* 0x000fce0000000000 */
[----:B------:R-:W1:Y:S02]  /*1580*/  LDC.64 R20, c[0x0][0x380] ;  /* 0x0000e000ff147b82 */ /* 0x000e640000000a00 */
.L_x_117:
[----:B------:R-:W-:-:S04]  /*1590*/  VIADD R25, R2, UR4 ;  /* 0x0000000402197c36 */ /* 0x000fc80008000000 */
[----:B-1----:R-:W-:-:S05]  /*15a0*/  IMAD.WIDE.U32 R24, R25, 0x4, R20 ;  /* 0x0000000419187825 */ /* 0x002fca00078e0014 */
        /* <DEDUP_REMOVED lines=9> */
[----:B------:R-:W-:Y:S01]  /*1640*/  FSEL R4, R6, R5, !P1 ;  /* 0x0000000506047208 */ /* 0x000fe20004800000 */
[----:B0-----:R-:W-:Y:S01]  /*1650*/  VIADD R5, R3, -UR4 ;  /* 0x8000000403057c36 */ /* 0x001fe20008000000 */
        /* <DEDUP_REMOVED lines=22> */
[----:B------:R-:W-:Y:S02]  /*17c0*/  ISETP.GE.U32.AND P1, PT, R5, 0x1000, PT ;  /* 0x000010000500780c */ /* 0x000fe40003f26070 */
[----:B------:R-:W-:-:S04]  /*17d0*/  FSETP.GEU.AND P0, PT, R4, R17, PT ;  /* 0x000000110400720b */ /* 0x000fc80003f0e000 */
[----:B------:R-:W-:-:S04]  /*17e0*/  FSEL R17, R17, R4, !P0 ;  /* 0x0000000411117208 */ /* 0x000fc80004000000 */
[----:B------:R-:W-:-:S04]  /*17f0*/  FSETP.GEU.AND P0, PT, R17, R19, PT ;  /* 0x000000131100720b */ /* 0x000fc80003f0e000 */
[----:B------:R-:W-:Y:S01]  /*1800*/  FSEL R23, R19, R17, !P0 ;  /* 0x0000001113177208 */ /* 0x000fe20004000000 */
[----:B------:R-:W-:Y:S08]  /*1810*/  @!P1 BRA `(.L_x_116) ;  /* 0x0000000000f09947 */ /* 0x000ff00003800000 */
[----:B------:R-:W-:-:S06]  /*1820*/  UIADD3 UR4, UPT, UPT, UR4, 0x1000, URZ ;  /* 0x0000100004047890 */ /* 0x000fcc000fffe0ff */
[----:B------:R-:W-:-:S13]  /*1830*/  ISETP.LT.U32.AND P0, PT, R22, UR4, PT ;  /* 0x0000000416007c0c */ /* 0x000fda000bf01070 */
[----:B------:R-:W-:Y:S05]  /*1840*/  @!P0 BRA `(.L_x_117) ;  /* 0xfffffffc00508947 */ /* 0x000fea000383ffff */
.L_x_115:
[----:B------:R-:W-:-:S13]  /*1850*/  ISETP.LE.U32.AND P0, PT, R3, UR4, PT ;  /* 0x0000000403007c0c */ /* 0x000fda000bf03070 */
[----:B------:R-:W-:Y:S05]  /*1860*/  @P0 BRA `(.L_x_116) ;  /* 0x0000000000dc0947 */ /* 0x000fea0003800000 */
[----:B------:R-:W-:Y:S01]  /*1870*/  VIADD R5, R3, -UR4 ;  /* 0x8000000403057c36 */ /* 0x000fe20008000000 */
[----:B------:R-:W-:Y:S04]  /*1880*/  BSSY.RECONVERGENT B1, `(.L_x_116) ;  /* 0x0000035000017945 */ /* 0x000fe80003800200 */
[----:B------:R-:W-:-:S13]  /*1890*/  ISETP.GE.AND P0, PT, R0, R5, PT ;  /* 0x000000050000720c */ /* 0x000fda0003f06270 */
[----:B------:R-:W-:Y:S05]  /*18a0*/  @P0 BRA `(.L_x_118) ;  /* 0x0000000000c80947 */ /* 0x000fea0003800000 */
[----:B------:R-:W-:Y:S01]  /*18b0*/  LOP3.LUT R2, RZ, R0, RZ, 0x33, !PT ;  /* 0x00000000ff027212 */ /* 0x000fe200078e33ff */
[----:B------:R-:W-:Y:S01]  /*18c0*/  BSSY.RECONVERGENT B2, `(.L_x_119) ;  /* 0x0000015000027945 */ /* 0x000fe20003800200 */
[----:B------:R-:W-:Y:S02]  /*18d0*/  IMAD.MOV.U32 R4, RZ, RZ, R0 ;  /* 0x000000ffff047224 */ /* 0x000fe400078e0000 */
[----:B------:R-:W-:-:S04]  /*18e0*/  IADD3 R2, PT, PT, R3, -UR4, R2 ;  /* 0x8000000403027c10 */ /* 0x000fc8000fffe002 */
[C---:B------:R-:W-:Y:S02]  /*18f0*/  LOP3.LUT R3, R2.reuse, 0x300, RZ, 0xc0, !PT ;  /* 0x0000030002037812 */ /* 0x040fe400078ec0ff */
[----:B------:R-:W-:Y:S02]  /*1900*/  ISETP.GE.U32.AND P2, PT, R2, 0x300, PT ;  /* 0x000003000200780c */ /* 0x000fe40003f46070 */
[----:B------:R-:W-:-:S13]  /*1910*/  ISETP.NE.AND P0, PT, R3, 0x300, PT ;  /* 0x000003000300780c */ /* 0x000fda0003f05270 */
[----:B------:R-:W-:Y:S05]  /*1920*/  @!P0 BRA `(.L_x_120) ;  /* 0x0000000000388947 */ /* 0x000fea0003800000 */
[----:B------:R-:W-:Y:S01]  /*1930*/  LEA.HI R2, R2, 0x1, RZ, 0x18 ;  /* 0x0000000102027811 */ /* 0x000fe200078fc0ff */
[----:B------:R-:W-:Y:S02]  /*1940*/  VIADD R7, R0, UR4 ;  /* 0x0000000400077c36 */ /* 0x000fe40008000000 */
[----:B------:R-:W-:Y:S01]  /*1950*/  IMAD.MOV.U32 R4, RZ, RZ, R0 ;  /* 0x000000ffff047224 */ /* 0x000fe200078e0000 */
[----:B------:R-:W-:-:S05]  /*1960*/  LOP3.LUT R2, R2, 0x3, RZ, 0xc0, !PT ;  /* 0x0000000302027812 */ /* 0x000fca00078ec0ff */
[----:B------:R-:W-:-:S07]  /*1970*/  IMAD.MOV R6, RZ, RZ, -R2 ;  /* 0x000000ffff067224 */ /* 0x000fce00078e0a02 */
.L_x_121:
        /* <DEDUP_REMOVED lines=9> */
.L_x_120:
[----:B------:R-:W-:Y:S05]  /*1a10*/  BSYNC.RECONVERGENT B2 ;  /* 0x0000000000027941 */ /* 0x000fea0003800200 */
.L_x_119:
[----:B------:R-:W-:Y:S05]  /*1a20*/  @!P2 BRA `(.L_x_118) ;  /* 0x000000000068a947 */ /* 0x000fea0003800000 */
[C---:B------:R-:W-:Y:S02]  /*1a30*/  VIADD R12, R4.reuse, 0x200 ;  /* 0x00000200040c7836 */ /* 0x040fe40000000000 */
[----:B------:R-:W-:-:S07]  /*1a40*/  VIADD R13, R4, UR4 ;  /* 0x00000004040d7c36 */ /* 0x000fce0008000000 */
.L_x_122:
[----:B------:R-:W-:-:S04]  /*1a50*/  IMAD.WIDE.U32 R2, R13, 0x4, R20 ;  /* 0x000000040d027825 */ /* 0x000fc800078e0014 */
[C---:B------:R-:W-:Y:S02]  /*1a60*/  VIADD R7, R13.reuse, 0x100 ;  /* 0x000001000d077836 */ /* 0x040fe40000000000 */
[----:B------:R-:W2:Y:S01]  /*1a70*/  LDG.E.CONSTANT R2, desc[UR6][R2.64] ;  /* 0x0000000602027981 */ /* 0x000ea2000c1e9900 */
[----:B------:R-:W-:Y:S02]  /*1a80*/  VIADD R9, R13, 0x200 ;  /* 0x000002000d097836 */ /* 0x000fe40000000000 */
[----:B------:R-:W-:-:S04]  /*1a90*/  IMAD.WIDE.U32 R6, R7, 0x4, R20 ;  /* 0x0000000407067825 */ /* 0x000fc800078e0014 */
[--C-:B------:R-:W-:Y:S02]  /*1aa0*/  IMAD.WIDE.U32 R8, R9, 0x4, R20.reuse ;  /* 0x0000000409087825 */ /* 0x100fe400078e0014 */
[----:B------:R-:W3:Y:S02]  /*1ab0*/  LDG.E.CONSTANT R6, desc[UR6][R6.64] ;  /* 0x0000000606067981 */ /* 0x000ee4000c1e9900 */
[----:B------:R-:W-:Y:S02]  /*1ac0*/  VIADD R11, R13, 0x300 ;  /* 0x000003000d0b7836 */ /* 0x000fe40000000000 */
[----:B------:R-:W4:Y:S02]  /*1ad0*/  LDG.E.CONSTANT R8, desc[UR6][R8.64] ;  /* 0x0000000608087981 */ /* 0x000f24000c1e9900 */
[----:B------:R-:W-:-:S06]  /*1ae0*/  IMAD.WIDE.U32 R10, R11, 0x4, R20 ;  /* 0x000000040b0a7825 */ /* 0x000fcc00078e0014 */
        /* <DEDUP_REMOVED lines=14> */
.L_x_118:
[----:B------:R-:W-:Y:S05]  /*1bd0*/  BSYNC.RECONVERGENT B1 ;  /* 0x0000000000017941 */ /* 0x000fea0003800200 */
.L_x_116:
        /* <DEDUP_REMOVED lines=54> */
.L_x_99:
        /* <DEDUP_REMOVED lines=12> */
.L_x_125:
[----:B------:R-:W-:Y:S05]  /*2000*/  BSYNC.RECONVERGENT B1 ;  /* 0x0000000000017941 */ /* 0x000fea0003800200 */
.L_x_124:
        /* <DEDUP_REMOVED lines=16> */
.L_x_130:
        /* <DEDUP_REMOVED lines=10> */
.L_x_129:
[----:B------:R-:W-:Y:S05]  /*21b0*/  BSYNC.RECONVERGENT B2 ;  /* 0x0000000000027941 */ /* 0x000fea0003800200 */
.L_x_128:
        /* <DEDUP_REMOVED lines=10> */
.L_x_133:
        /* <DEDUP_REMOVED lines=53> */
.L_x_132:
[----:B------:R-:W-:Y:S05]  /*25b0*/  BSYNC.RECONVERGENT B2 ;  /* 0x0000000000027941 */ /* 0x000fea0003800200 */
.L_x_131:
        /* <DEDUP_REMOVED lines=32> */
.L_x_135:
[----:B------:R-:W-:Y:S05]  /*27c0*/  BSYNC.RECONVERGENT B2 ;  /* 0x0000000000027941 */ /* 0x000fea0003800200 */
.L_x_134:
        /* <DEDUP_REMOVED lines=14> */
.L_x_127:
[----:B------:R-:W-:Y:S05]  /*28b0*/  BSYNC.RECONVERGENT B1 ;  /* 0x0000000000017941 */ /* 0x000fea0003800200 */
.L_x_126:
        /* <DEDUP_REMOVED lines=58> */
.L_x_136:
        /* <DEDUP_REMOVED lines=71> */
.L_x_123:
[----:B------:R-:W0:Y:S01]  /*30d0*/  S2R R11, SR_TID.X ;  /* 0x00000000000b7919 */ /* 0x000e220000002100 */
[----:B------:R-:W1:Y:S02]  /*30e0*/  LDCU.64 UR4, c[0x0][0x380] ;  /* 0x00007000ff0477ac */ /* 0x000e640008000a00 */
[----:B-1----:R-:W-:Y:S02]  /*30f0*/  IMAD.U32 R6, RZ, RZ, UR4 ;  /* 0x00000004ff067e24 */ /* 0x002fe4000f8e00ff */
[----:B------:R-:W-:Y:S02]  /*3100*/  IMAD.U32 R7, RZ, RZ, UR5 ;  /* 0x00000005ff077e24 */ /* 0x000fe4000f8e00ff */
        /* <DEDUP_REMOVED lines=24> */
[----:B------:R-:W-:Y:S01]  /*3290*/  FSEL R15, R15, R10, !P3 ;  /* 0x0000000a0f0f7208 */ /* 0x000fe20005800000 */
[----:B------:R-:W-:Y:S01]  /*32a0*/  IMAD.MOV.U32 R10, RZ, RZ, 0x1000 ;  /* 0x00001000ff0a7424 */ /* 0x000fe200078e00ff */
[----:B------:R-:W-:-:S04]  /*32b0*/  FSETP.GEU.AND P0, PT, R12, R17, PT ;  /* 0x000000110c00720b */ /* 0x000fc80003f0e000 */
[----:B------:R-:W-:Y:S02]  /*32c0*/  FSEL R12, R17, R12, !P0 ;  /* 0x0000000c110c7208 */ /* 0x000fe40004000000 */
[----:B------:R-:W-:Y:S02]  /*32d0*/  FSETP.GEU.AND P0, PT, R0, R9, PT ;  /* 0x000000090000720b */ /* 0x000fe40003f0e000 */
[----:B------:R-:W-:Y:S02]  /*32e0*/  FSETP.GEU.AND P1, PT, R14, R19, PT ;  /* 0x000000130e00720b */ /* 0x000fe40003f2e000 */
[----:B------:R-:W-:Y:S01]  /*32f0*/  FSEL R9, R9, R0, !P0 ;  /* 0x0000000009097208 */ /* 0x000fe20004000000 */
[----:B------:R-:W-:Y:S01]  /*3300*/  VIADD R0, R3, 0xfffff000 ;  /* 0xfffff00003007836 */ /* 0x000fe20000000000 */
        /* <DEDUP_REMOVED lines=15> */
[----:B------:R-:W-:Y:S02]  /*3400*/  ISETP.GE.U32.AND P1, PT, R0, 0x1000, PT ;  /* 0x000010000000780c */ /* 0x000fe40003f26070 */
[----:B------:R-:W-:-:S04]  /*3410*/  FSETP.GEU.AND P0, PT, R8, R23, PT ;  /* 0x000000170800720b */ /* 0x000fc80003f0e000 */
[----:B------:R-:W-:-:S07]  /*3420*/  FSEL R12, R23, R8, !P0 ;  /* 0x00000008170c7208 */ /* 0x000fce0004000000 */
[----:B------:R-:W-:Y:S05]  /*3430*/  @!P1 BRA `(.L_x_137) ;  /* 0x0000000000f49947 */ /* 0x000fea0003800000 */
[----:B------:R-:W0:Y:S01]  /*3440*/  LDC R14, c[0x0][0x390] ;  /* 0x0000e400ff0e7b82 */ /* 0x000e220000000800 */
[----:B------:R-:W-:-:S07]  /*3450*/  IMAD.MOV.U32 R10, RZ, RZ, 0x1000 ;  /* 0x00001000ff0a7424 */ /* 0x000fce00078e00ff */
[----:B------:R-:W1:Y:S02]  /*3460*/  LDC.64 R6, c[0x0][0x380] ;  /* 0x0000e000ff067b82 */ /* 0x000e640000000a00 */
.L_x_139:
[----:B------:R-:W-:-:S04]  /*3470*/  IMAD.WIDE.U32 R2, R10, 0x4, R4 ;  /* 0x000000040a027825 */ /* 0x000fc800078e0004 */
[----:B------:R-:W-:Y:S01]  /*3480*/  IMAD.IADD R9, R11, 0x1, R10 ;  /* 0x000000010b097824 */ /* 0x000fe200078e020a */
[----:B------:R-:W2:Y:S03]  /*3490*/  LDG.E.CONSTANT R15, desc[UR6][R2.64+0x400] ;  /* 0x00040006020f7981 */ /* 0x000ea6000c1e9900 */
[----:B-1----:R-:W-:Y:S01]  /*34a0*/  IMAD.WIDE.U32 R8, R9, 0x4, R6 ;  /* 0x0000000409087825 */ /* 0x002fe200078e0006 */
        /* <DEDUP_REMOVED lines=14> */
[----:B------:R0:W5:Y:S02]  /*3590*/  LDG.E.CONSTANT R27, desc[UR6][R2.64+0x3c00] ;  /* 0x003c0006021b7981 */ /* 0x000164000c1e9900 */
[----:B0-----:R-:W-:-:S04]  /*35a0*/  IMAD.MOV.U32 R3, RZ, RZ, R14 ;  /* 0x000000ffff037224 */ /* 0x001fc800078e000e */
[----:B------:R-:W-:Y:S01]  /*35b0*/  IMAD.IADD R2, R3, 0x1, -R10 ;  /* 0x0000000103027824 */ /* 0x000fe200078e0a0a */
        /* <DEDUP_REMOVED lines=34> */
[----:B------:R-:W-:-:S05]  /*37e0*/  VIADD R10, R10, 0x1000 ;  /* 0x000010000a0a7836 */ /* 0x000fca0000000000 */
[----:B------:R-:W-:-:S13]  /*37f0*/  ISETP.GT.U32.AND P0, PT, R10, R0, PT ;  /* 0x000000000a00720c */ /* 0x000fda0003f04070 */
[----:B------:R-:W-:Y:S05]  /*3800*/  @!P0 BRA `(.L_x_139) ;  /* 0xfffffffc00188947 */ /* 0x000fea000383ffff */
.L_x_137:
[----:B------:R-:W-:-:S13]  /*3810*/  ISETP.GE.U32.AND P0, PT, R10, R3, PT ;  /* 0x000000030a00720c */ /* 0x000fda0003f06070 */
        /* <DEDUP_REMOVED lines=13> */
[----:B------:R-:W-:Y:S01]  /*38f0*/  LEA.HI R2, R2, 0x1, RZ, 0x18 ;  /* 0x0000000102027811 */ /* 0x000fe200078fc0ff */
[----:B------:R-:W-:Y:S02]  /*3900*/  IMAD.IADD R9, R11, 0x1, R10 ;  /* 0x000000010b097824 */ /* 0x000fe400078e020a */
[----:B------:R-:W-:Y:S01]  /*3910*/  IMAD.MOV.U32 R5, RZ, RZ, R11 ;  /* 0x000000ffff057224 */ /* 0x000fe200078e000b */
[----:B------:R-:W-:-:S05]  /*3920*/  LOP3.LUT R2, R2, 0x3, RZ, 0xc0, !PT ;  /* 0x0000000302027812 */ /* 0x000fca00078ec0ff */
[----:B------:R-:W-:-:S07]  /*3930*/  IMAD.MOV R4, RZ, RZ, -R2 ;  /* 0x000000ffff047224 */ /* 0x000fce00078e0a02 */
.L_x_143:
        /* <DEDUP_REMOVED lines=9> */
.L_x_142:
[----:B------:R-:W-:Y:S05]  /*39d0*/  BSYNC.RECONVERGENT B2 ;  /* 0x0000000000027941 */ /* 0x000fea0003800200 */
.L_x_141:
[----:B------:R-:W-:Y:S05]  /*39e0*/  @!P2 BRA `(.L_x_140) ;  /* 0x000000000068a947 */ /* 0x000fea0003800000 */
[C---:B------:R-:W-:Y:S02]  /*39f0*/  IMAD.IADD R13, R5.reuse, 0x1, R10 ;  /* 0x00000001050d7824 */ /* 0x040fe400078e020a */
[----:B------:R-:W-:-:S07]  /*3a00*/  VIADD R10, R5, 0x200 ;  /* 0x00000200050a7836 */ /* 0x000fce0000000000 */
.L_x_144:
        /* <DEDUP_REMOVED lines=24> */
.L_x_140:
[----:B------:R-:W-:Y:S05]  /*3b90*/  BSYNC.RECONVERGENT B1 ;  /* 0x0000000000017941 */ /* 0x000fea0003800200 */
.L_x_138:
        /* <DEDUP_REMOVED lines=54> */
.L_x_114:
[----:B------:R-:W-:Y:S05]  /*3f00*/  BSYNC.RECONVERGENT B0 ;  /* 0x0000000000007941 */ /* 0x000fea0003800200 */
.L_x_98:
[----:B------:R-:W-:Y:S05]  /*3f10*/  @P0 EXIT ;  /* 0x000000000000094d */ /* 0x000fea0003800000 */
[----:B------:R-:W0:Y:S01]  /*3f20*/  LDCU UR4, c[0x0][0x398] ;  /* 0x00007300ff0477ac */ /* 0x000e220008000800 */
[----:B------:R-:W1:Y:S01]  /*3f30*/  LDC.64 R4, c[0x0][0x388] ;  /* 0x0000e200ff047b82 */ /* 0x000e620000000a00 */
[----:B0-----:R-:W-:-:S04]  /*3f40*/  FSETP.GT.AND P0, PT, R2, UR4, PT ;  /* 0x0000000402007c0b */ /* 0x001fc8000bf04000 */
[----:B------:R-:W-:-:S05]  /*3f50*/  FSEL R3, R2, UR4, P0 ;  /* 0x0000000402037c08 */ /* 0x000fca0008000000 */
[----:B-1----:R-:W-:Y:S01]  /*3f60*/  STG.E desc[UR6][R4.64], R3 ;  /* 0x0000000304007986 */ /* 0x002fe2000c101906 */
[----:B------:R-:W-:Y:S05]  /*3f70*/  EXIT ;  /* 0x000000000000794d */ /* 0x000fea0003800000 */
.L_x_145:
        /* <DEDUP_REMOVED lines=16> */
.L_x_235:


//--------------------- .text._ZN3cub18CUB_300001_SM_10006detail11EmptyKernelIvEEvv --------------------------
	.section	.text._ZN3cub18CUB_300001_SM_10006detail11EmptyKernelIvEEvv,"ax",@progbits
	.align	128
        .global         _ZN3cub18CUB_300001_SM_10006detail11EmptyKernelIvEEvv
        .type           _ZN3cub18CUB_300001_SM_10006detail11EmptyKernelIvEEvv,@function
        .size           _ZN3cub18CUB_300001_SM_10006detail11EmptyKernelIvEEvv,(.L_x_236 - _ZN3cub18CUB_300001_SM_10006detail11EmptyKernelIvEEvv)
        .other          _ZN3cub18CUB_300001_SM_10006detail11EmptyKernelIvEEvv,@"STO_CUDA_ENTRY STV_DEFAULT"
_ZN3cub18CUB_300001_SM_10006detail11EmptyKernelIvEEvv:
.text._ZN3cub18CUB_300001_SM_10006detail11EmptyKernelIvEEvv:
[----:B------:R-:W-:Y:S01]  /*0000*/  LDC R1, c[0x0][0x37c] ;  /* 0x0000df00ff017b82 */ /* 0x000fe20000000800 */
[----:B------:R-:W-:Y:S05]  /*0010*/  EXIT ;  /* 0x000000000000794d */ /* 0x000fea0003800000 */
.L_x_146:
        /* <DEDUP_REMOVED lines=14> */
.L_x_236:


//--------------------- .text._Z15decisionKernel2PfS_S_S_ffffi --------------------------
	.section	.text._Z15decisionKernel2PfS_S_S_ffffi,"ax",@progbits
	.align	128
        .global         _Z15decisionKernel2PfS_S_S_ffffi
        .type           _Z15decisionKernel2PfS_S_S_ffffi,@function
        .size           _Z15decisionKernel2PfS_S_S_ffffi,(.L_x_231 - _Z15decisionKernel2PfS_S_S_ffffi)
        .other          _Z15decisionKernel2PfS_S_S_ffffi,@"STO_CUDA_ENTRY STV_DEFAULT"
_Z15decisionKernel2PfS_S_S_ffffi:
.text._Z15decisionKernel2PfS_S_S_ffffi:
[----:B------:R-:W0:Y:S01]  /*0000*/  LDC R1, c[0x0][0x37c] ;  /* 0x0000df00ff017b82 */ /* 0x000e220000000800 */
[----:B------:R-:W1:Y:S01]  /*0010*/  S2R R0, SR_CTAID.X ;  /* 0x0000000000007919 */ /* 0x000e620000002500 */
[----:B------:R-:W1:Y:S01]  /*0020*/  LDCU UR4, c[0x0][0x360] ;  /* 0x00006c00ff0477ac */ /* 0x000e620008000800 */
[----:B------:R-:W1:Y:S01]  /*0030*/  S2R R3, SR_TID.X ;  /* 0x0000000000037919 */ /* 0x000e620000002100 */
[----:B------:R-:W2:Y:S01]  /*0040*/  LDCU UR6, c[0x0][0x3b0] ;  /* 0x00007600ff0677ac */ /* 0x000ea20008000800 */
[----:B------:R-:W3:Y:S01]  /*0050*/  S2R R43, SR_CTAID.Y ;  /* 0x00000000002b7919 */ /* 0x000ee20000002600 */
[----:B------:R-:W3:Y:S01]  /*0060*/  LDCU UR5, c[0x0][0x364] ;  /* 0x00006c80ff0577ac */ /* 0x000ee20008000800 */
[----:B------:R-:W3:Y:S01]  /*0070*/  S2R R2, SR_TID.Y ;  /* 0x0000000000027919 */ /* 0x000ee20000002200 */
[----:B------:R-:W4:Y:S01]  /*0080*/  S2R R36, SR_CTAID.Z ;  /* 0x0000000000247919 */ /* 0x000f220000002700 */
[----:B------:R-:W4:Y:S01]  /*0090*/  S2R R5, SR_TID.Z ;  /* 0x0000000000057919 */ /* 0x000f220000002300 */
[----:B-1----:R-:W-:Y:S01]  /*00a0*/  IMAD R0, R0, UR4, R3 ;  /* 0x0000000400007c24 */ /* 0x002fe2000f8e0203 */
[----:B------:R-:W4:Y:S04]  /*00b0*/  LDCU UR4, c[0x0][0x368] ;  /* 0x00006d00ff0477ac */ /* 0x000f280008000800 */
[----:B------:R-:W-:Y:S01]  /*00c0*/  IADD3 R0, PT, PT, R0, 0x1, RZ ;  /* 0x0000000100007810 */ /* 0x000fe20007ffe0ff */
[----:B---3--:R-:W-:-:S03]  /*00d0*/  IMAD R43, R43, UR5, R2 ;  /* 0x000000052b2b7c24 */ /* 0x008fc6000f8e0202 */
[----:B--2---:R-:W-:-:S04]  /*00e0*/  ISETP.GE.AND P0, PT, R0, UR6, PT ;  /* 0x0000000600007c0c */ /* 0x004fc8000bf06270 */
[----:B------:R-:W-:Y:S01]  /*00f0*/  ISETP.LT.OR P0, PT, R0, 0x2, P0 ;  /* 0x000000020000780c */ /* 0x000fe20000701670 */
[----:B----4-:R-:W-:-:S12]  /*0100*/  IMAD R36, R36, UR4, R5 ;  /* 0x0000000424247c24 */ /* 0x010fd8000f8e0205 */
[----:B0-----:R-:W-:Y:S05]  /*0110*/  @P0 EXIT ;  /* 0x000000000000094d */ /* 0x001fea0003800000 */
[----:B------:R-:W-:-:S04]  /*0120*/  IADD3 R0, PT, PT, R43, 0x1, RZ ;  /* 0x000000012b007810 */ /* 0x000fc80007ffe0ff */
[----:B------:R-:W-:-:S04]  /*0130*/  ISETP.GE.AND P0, PT, R0, UR6, PT ;  /* 0x0000000600007c0c */ /* 0x000fc8000bf06270 */
[----:B------:R-:W-:-:S13]  /*0140*/  ISETP.EQ.OR P0, PT, R43, RZ, P0 ;  /* 0x000000ff2b00720c */ /* 0x000fda0000702670 */
[----:B------:R-:W-:Y:S05]  /*0150*/  @P0 EXIT ;  /* 0x000000000000094d */ /* 0x000fea0003800000 */
[----:B------:R-:W-:-:S04]  /*0160*/  IADD3 R0, PT, PT, R36, 0x1, RZ ;  /* 0x0000000124007810 */ /* 0x000fc80007ffe0ff */
[----:B------:R-:W-:-:S04]  /*0170*/  ISETP.GE.U32.AND P0, PT, R0, UR6, PT ;  /* 0x0000000600007c0c */ /* 0x000fc8000bf06070 */
[----:B------:R-:W-:-:S13]  /*0180*/  ISETP.EQ.OR P0, PT, R36, RZ, P0 ;  /* 0x000000ff2400720c */ /* 0x000fda0000702670 */
[----:B------:R-:W-:Y:S05]  /*0190*/  @P0 EXIT ;  /* 0x000000000000094d */ /* 0x000fea0003800000 */
[----:B------:R-:W0:Y:S01]  /*01a0*/  LDC R2, c[0x0][0x3a4] ;  /* 0x0000e900ff027b82 */ /* 0x000e220000000800 */
[----:B------:R-:W-:Y:S02]  /*01b0*/  UMOV UR4, 0x3f000000 ;  /* 0x3f00000000047882 */ /* 0x000fe40000000000 */
[----:B------:R-:W-:Y:S01]  /*01c0*/  MOV R5, UR4 ;  /* 0x0000000400057c02 */ /* 0x000fe20008000f00 */
[----:B0-----:R-:W0:Y:S08]  /*01d0*/  MUFU.RCP R40, R2 ;  /* 0x0000000200287308 */ /* 0x001e300000001000 */
[----:B------:R-:W1:Y:S01]  /*01e0*/  FCHK P0, R5, R2 ;  /* 0x0000000205007302 */ /* 0x000e620000000000 */
[----:B0-----:R-:W-:-:S04]  /*01f0*/  FFMA R3, R40, -R2, 1 ;  /* 0x3f80000028037423 */ /* 0x001fc80000000802 */
[----:B------:R-:W-:-:S04]  /*0200*/  FFMA R40, R40, R3, R40 ;  /* 0x0000000328287223 */ /* 0x000fc80000000028 */
[----:B------:R-:W-:-:S04]  /*0210*/  FFMA R3, R40, 0.5, RZ ;  /* 0x3f00000028037823 */ /* 0x000fc800000000ff */
[----:B------:R-:W-:-:S04]  /*0220*/  FFMA R0, R3, -R2, 0.5 ;  /* 0x3f00000003007423 */ /* 0x000fc80000000802 */
[----:B------:R-:W-:Y:S01]  /*0230*/  FFMA R40, R40, R0, R3 ;  /* 0x0000000028287223 */ /* 0x000fe20000000003 */
[----:B-1----:R-:W-:Y:S06]  /*0240*/  @!P0 BRA `(.L_x_147) ;  /* 0x0000000000188947 */ /* 0x002fec0003800000 */
[----:B------:R-:W0:Y:S01]  /*0250*/  LDCU UR4, c[0x0][0x3a4] ;  /* 0x00007480ff0477ac */ /* 0x000e220008000800 */
[----:B------:R-:W-:Y:S01]  /*0260*/  HFMA2 R0, -RZ, RZ, 1.75, 0 ;  /* 0x3f000000ff007431 */ /* 0x000fe200000001ff */
[----:B------:R-:W-:Y:S02]  /*0270*/  MOV R4, 0x2a0 ;  /* 0x000002a000047802 */ /* 0x000fe40000000f00 */
[----:B0-----:R-:W-:-:S07]  /*0280*/  MOV R3, UR4 ;  /* 0x0000000400037c02 */ /* 0x001fce0008000f00 */
[----:B------:R-:W-:Y:S05]  /*0290*/  CALL.REL.NOINC `($__internal_0_$__cuda_sm3x_div_rn_noftz_f32_slowpath) ;  /* 0x0000007000887944 */ /* 0x000fea0003c00000 */
[----:B------:R-:W-:-:S07]  /*02a0*/  MOV R40, R7 ;  /* 0x0000000700287202 */ /* 0x000fce0000000f00 */
.L_x_147:
        /* <DEDUP_REMOVED lines=17> */
.L_x_148:
[----:B------:R-:W0:Y:S01]  /*03c0*/  LDC R2, c[0x0][0x3ac] ;  /* 0x0000eb00ff027b82 */ /* 0x000e220000000800 */
[----:B------:R-:W-:Y:S01]  /*03d0*/  UMOV UR4, 0x3f000000 ;  /* 0x3f00000000047882 */ /* 0x000fe20000000000 */
[----:B------:R-:W1:Y:S01]  /*03e0*/  LDCU.64 UR36, c[0x0][0x358] ;  /* 0x00006b00ff2477ac */ /* 0x000e620008000a00 */
[----:B------:R-:W-:Y:S01]  /*03f0*/  MOV R5, UR4 ;  /* 0x0000000400057c02 */ /* 0x000fe20008000f00 */
[----:B0-----:R-:W0:Y:S08]  /*0400*/  MUFU.RCP R37, R2 ;  /* 0x0000000200257308 */ /* 0x001e300000001000 */
[----:B------:R-:W2:Y:S01]  /*0410*/  FCHK P0, R5, R2 ;  /* 0x0000000205007302 */ /* 0x000ea20000000000 */
[----:B0-----:R-:W-:-:S04]  /*0420*/  FFMA R0, R37, -R2, 1 ;  /* 0x3f80000025007423 */ /* 0x001fc80000000802 */
[----:B------:R-:W-:-:S04]  /*0430*/  FFMA R37, R37, R0, R37 ;  /* 0x0000000025257223 */ /* 0x000fc80000000025 */
[----:B------:R-:W-:-:S04]  /*0440*/  FFMA R0, R37, 0.5, RZ ;  /* 0x3f00000025007823 */ /* 0x000fc800000000ff */
[----:B------:R-:W-:-:S04]  /*0450*/  FFMA R3, R0, -R2, 0.5 ;  /* 0x3f00000000037423 */ /* 0x000fc80000000802 */
[----:B------:R-:W-:Y:S01]  /*0460*/  FFMA R37, R37, R3, R0 ;  /* 0x0000000325257223 */ /* 0x000fe20000000000 */
[----:B-12---:R-:W-:Y:S06]  /*0470*/  @!P0 BRA `(.L_x_149) ;  /* 0x0000000000188947 */ /* 0x006fec0003800000 */
[----:B------:R-:W0:Y:S01]  /*0480*/  LDCU UR4, c[0x0][0x3ac] ;  /* 0x00007580ff0477ac */ /* 0x000e220008000800 */
[----:B------:R-:W-:Y:S01]  /*0490*/  HFMA2 R0, -RZ, RZ, 1.75, 0 ;  /* 0x3f000000ff007431 */ /* 0x000fe200000001ff */
[----:B------:R-:W-:Y:S02]  /*04a0*/  MOV R4, 0x4d0 ;  /* 0x000004d000047802 */ /* 0x000fe40000000f00 */
[----:B0-----:R-:W-:-:S07]  /*04b0*/  MOV R3, UR4 ;  /* 0x0000000400037c02 */ /* 0x001fce0008000f00 */
[----:B------:R-:W-:Y:S05]  /*04c0*/  CALL.REL.NOINC `($__internal_0_$__cuda_sm3x_div_rn_noftz_f32_slowpath) ;  /* 0x0000006c00fc7944 */ /* 0x000fea0003c00000 */
[----:B------:R-:W-:-:S07]  /*04d0*/  MOV R37, R7 ;  /* 0x0000000700257202 */ /* 0x000fce0000000f00 */
.L_x_149:
[----:B------:R-:W0:Y:S01]  /*04e0*/  LDCU UR6, c[0x0][0x3b0] ;  /* 0x00007600ff0677ac */ /* 0x000e220008000800 */
[----:B------:R-:W1:Y:S01]  /*04f0*/  S2R R39, SR_CTAID.X ;  /* 0x0000000000277919 */ /* 0x000e620000002500 */
[C---:B------:R-:W-:Y:S01]  /*0500*/  IADD3 R41, PT, PT, R43.reuse, 0x1, RZ ;  /* 0x000000012b297810 */ /* 0x040fe20007ffe0ff */
[----:B------:R-:W2:Y:S01]  /*0510*/  LDC.64 R20, c[0x0][0x380] ;  /* 0x0000e000ff147b82 */ /* 0x000ea20000000a00 */
[----:B------:R-:W1:Y:S01]  /*0520*/  LDCU UR4, c[0x0][0x360] ;  /* 0x00006c00ff0477ac */ /* 0x000e620008000800 */
[----:B------:R-:W1:Y:S01]  /*0530*/  S2R R0, SR_TID.X ;  /* 0x0000000000007919 */ /* 0x000e620000002100 */
[----:B------:R-:W3:Y:S05]  /*0540*/  LDCU.128 UR12, c[0x0][0x380] ;  /* 0x00007000ff0c77ac */ /* 0x000eea0008000c00 */
[----:B------:R-:W4:Y:S01]  /*0550*/  LDC.64 R22, c[0x0][0x388] ;  /* 0x0000e200ff167b82 */ /* 0x000f220000000a00 */
[----:B------:R-:W-:Y:S01]  /*0560*/  IADD3 R38, PT, PT, R43, -0x1, RZ ;  /* 0xffffffff2b267810 */ /* 0x000fe20007ffe0ff */
[----:B------:R-:W5:Y:S01]  /*0570*/  LDCU.64 UR10, c[0x0][0x390] ;  /* 0x00007200ff0a77ac */ /* 0x000f620008000a00 */
[----:B0-----:R-:W-:-:S06]  /*0580*/  UIADD3 UR8, UPT, UPT, UR6, 0x2, URZ ;  /* 0x0000000206087890 */ /* 0x001fcc000fffe0ff */
[----:B------:R-:W-:-:S05]  /*0590*/  MOV R3, UR8 ;  /* 0x0000000800037c02 */ /* 0x000fca0008000f00 */
[----:B------:R-:W-:-:S05]  /*05a0*/  IMAD R24, R36, R3, UR8 ;  /* 0x0000000824187e24 */ /* 0x000fca000f8e0203 */
[----:B------:R-:W-:Y:S01]  /*05b0*/  IADD3 R28, PT, PT, R41, R24, RZ ;  /* 0x00000018291c7210 */ /* 0x000fe20007ffe0ff */
[----:B-1----:R-:W-:-:S04]  /*05c0*/  IMAD R39, R39, UR4, R0 ;  /* 0x0000000427277c24 */ /* 0x002fc8000f8e0200 */
[----:B------:R-:W-:-:S05]  /*05d0*/  IMAD R4, R28, UR8, RZ ;  /* 0x000000081c047c24 */ /* 0x000fca000f8e02ff */
[CC--:B------:R-:W-:Y:S02]  /*05e0*/  IADD3 R5, P0, PT, R4.reuse, R39.reuse, RZ ;  /* 0x0000002704057210 */ /* 0x0c0fe40007f1e0ff */
[----:B------:R-:W-:Y:S02]  /*05f0*/  IADD3 R7, PT, PT, R4, R39, RZ ;  /* 0x0000002704077210 */ /* 0x000fe40007ffe0ff */
[----:B------:R-:W-:Y:S02]  /*0600*/  IADD3.X R0, PT, PT, RZ, RZ, RZ, P0, !PT ;  /* 0x000000ffff007210 */ /* 0x000fe400007fe4ff */
[----:B------:R-:W-:Y:S01]  /*0610*/  SHF.L.U32 R8, R5, 0x2, RZ ;  /* 0x0000000205087819 */ /* 0x000fe200000006ff */
[----:B--2---:R-:W-:Y:S01]  /*0620*/  IMAD.WIDE.U32 R2, R7, 0x4, R20 ;  /* 0x0000000407027825 */ /* 0x004fe200078e0014 */
[----:B------:R-:W-:Y:S02]  /*0630*/  SHF.L.U64.HI R5, R5, 0x2, R0 ;  /* 0x0000000205057819 */ /* 0x000fe40000010200 */
[----:B---3--:R-:W-:Y:S01]  /*0640*/  IADD3 R10, P0, PT, R8, UR12, RZ ;  /* 0x0000000c080a7c10 */ /* 0x008fe2000ff1e0ff */
[----:B----4-:R-:W-:-:S02]  /*0650*/  IMAD.WIDE.U32 R6, R7, 0x4, R22 ;  /* 0x0000000407067825 */ /* 0x010fc400078e0016 */
[----:B------:R-:W2:Y:S01]  /*0660*/  LDG.E R3, desc[UR36][R2.64] ;  /* 0x0000002402037981 */ /* 0x000ea2000c1e1900 */
[C---:B------:R-:W-:Y:S02]  /*0670*/  IADD3.X R11, PT, PT, R5.reuse, UR13, RZ, P0, !PT ;  /* 0x0000000d050b7c10 */ /* 0x040fe400087fe4ff */
[----:B------:R-:W-:Y:S01]  /*0680*/  IADD3 R8, P0, PT, R8, UR14, RZ ;  /* 0x0000000e08087c10 */ /* 0x000fe2000ff1e0ff */
[----:B------:R-:W3:Y:S03]  /*0690*/  LDG.E R13, desc[UR36][R6.64] ;  /* 0x00000024060d7981 */ /* 0x000ee6000c1e1900 */
[----:B------:R-:W-:Y:S01]  /*06a0*/  IADD3.X R9, PT, PT, R5, UR15, RZ, P0, !PT ;  /* 0x0000000f05097c10 */ /* 0x000fe200087fe4ff */
[----:B------:R0:W2:Y:S04]  /*06b0*/  LDG.E R0, desc[UR36][R10.64+0x8] ;  /* 0x000008240a007981 */ /* 0x0000a8000c1e1900 */
[----:B------:R1:W3:Y:S01]  /*06c0*/  LDG.E R8, desc[UR36][R8.64+0x8] ;  /* 0x0000082408087981 */ /* 0x0002e2000c1e1900 */
[----:B------:R-:W-:Y:S01]  /*06d0*/  UMOV UR4, 0x9 ;  /* 0x0000000900047882 */ /* 0x000fe20000000000 */
[----:B------:R-:W-:Y:S01]  /*06e0*/  UIADD3 UR7, UPT, UPT, UR6, -0x2, URZ ;  /* 0xfffffffe06077890 */ /* 0x000fe2000fffe0ff */
[----:B------:R-:W-:Y:S01]  /*06f0*/  IADD3 R5, PT, PT, R36, -0x1, RZ ;  /* 0xffffffff24057810 */ /* 0x000fe20007ffe0ff */
[----:B------:R-:W-:-:S04]  /*0700*/  UIMAD UR4, UR6, UR4, -0x12 ;  /* 0xffffffee060474a4 */ /* 0x000fc8000f8e0204 */
[C-C-:B0-----:R-:W-:Y:S02]  /*0710*/  IMAD R10, R5.reuse, UR7, R38.reuse ;  /* 0x00000007050a7c24 */ /* 0x141fe4000f8e0226 */
[----:B------:R-:W-:Y:S02]  /*0720*/  IADD3 R11, PT, PT, R5, UR4, RZ ;  /* 0x00000004050b7c10 */ /* 0x000fe4000fffe0ff */
[----:B------:R-:W-:Y:S02]  /*0730*/  IMAD R10, R10, UR7, RZ ;  /* 0x000000070a0a7c24 */ /* 0x000fe4000f8e02ff */
[C---:B------:R-:W-:Y:S01]  /*0740*/  IADD3 R5, PT, PT, R11.reuse, UR4, RZ ;  /* 0x000000040b057c10 */ /* 0x040fe2000fffe0ff */
[----:B------:R-:W-:Y:S02]  /*0750*/  IMAD R11, R11, UR7, R38 ;  /* 0x000000070b0b7c24 */ /* 0x000fe4000f8e0226 */
[----:B------:R-:W-:Y:S02]  /*0760*/  IADD3 R16, P0, PT, R39, R10, RZ ;  /* 0x0000000a27107210 */ /* 0x000fe40007f1e0ff */
[----:B------:R-:W-:-:S02]  /*0770*/  IMAD R6, R11, UR7, RZ ;  /* 0x000000070b067c24 */ /* 0x000fc4000f8e02ff */
[----:B------:R-:W-:Y:S01]  /*0780*/  IMAD R2, R5, UR7, R38 ;  /* 0x0000000705027c24 */ /* 0x000fe2000f8e0226 */
[----:B------:R-:W-:Y:S02]  /*0790*/  LEA.HI.X.SX32 R7, R10, RZ, 0x1, P0 ;  /* 0x000000ff0a077211 */ /* 0x000fe400000f0eff */
[----:B-1----:R-:W-:Y:S01]  /*07a0*/  IADD3 R9, P0, PT, R39, R6, RZ ;  /* 0x0000000627097210 */ /* 0x002fe20007f1e0ff */
[----:B------:R-:W-:Y:S01]  /*07b0*/  IMAD R10, R2, UR7, RZ ;  /* 0x00000007020a7c24 */ /* 0x000fe2000f8e02ff */
[----:B------:R-:W-:Y:S02]  /*07c0*/  SHF.L.U64.HI R2, R16, 0x2, R7 ;  /* 0x0000000210027819 */ /* 0x000fe40000010207 */
[----:B------:R-:W-:Y:S02]  /*07d0*/  LEA.HI.X.SX32 R12, R6, RZ, 0x1, P0 ;  /* 0x000000ff060c7211 */ /* 0x000fe400000f0eff */
[----:B-----5:R-:W-:Y:S02]  /*07e0*/  LEA R14, P0, R9, UR10, 0x2 ;  /* 0x0000000a090e7c11 */ /* 0x020fe4000f8010ff */
[----:B------:R-:W-:-:S02]  /*07f0*/  SHF.L.U32 R16, R16, 0x2, RZ ;  /* 0x0000000210107819 */ /* 0x000fc400000006ff */
[C---:B------:R-:W-:Y:S02]  /*0800*/  IADD3 R7, P1, PT, R39.reuse, R10, RZ ;  /* 0x0000000a27077210 */ /* 0x040fe40007f3e0ff */
[----:B------:R-:W-:Y:S02]  /*0810*/  IADD3 R17, PT, PT, R39, 0x1, RZ ;  /* 0x0000000127117810 */ /* 0x000fe40007ffe0ff */
[----:B------:R-:W-:Y:S02]  /*0820*/  LEA.HI.X R15, R9, UR11, R12, 0x2, P0 ;  /* 0x0000000b090f7c11 */ /* 0x000fe400080f140c */
[----:B------:R-:W-:Y:S02]  /*0830*/  IADD3 R18, P0, PT, R16, UR10, RZ ;  /* 0x0000000a10127c10 */ /* 0x000fe4000ff1e0ff */
[----:B------:R-:W-:Y:S02]  /*0840*/  LEA.HI.X.SX32 R10, R10, RZ, 0x1, P1 ;  /* 0x000000ff0a0a7211 */ /* 0x000fe400008f0eff */
[----:B------:R-:W-:-:S02]  /*0850*/  LEA R6, P1, R7, UR10, 0x2 ;  /* 0x0000000a07067c11 */ /* 0x000fc4000f8210ff */
[----:B------:R-:W-:Y:S02]  /*0860*/  IADD3 R25, PT, PT, R17, UR8, R4 ;  /* 0x0000000811197c10 */ /* 0x000fe4000fffe004 */
[----:B------:R-:W-:Y:S02]  /*0870*/  IADD3.X R19, PT, PT, R2, UR11, RZ, P0, !PT ;  /* 0x0000000b02137c10 */ /* 0x000fe400087fe4ff */
[----:B------:R-:W-:Y:S01]  /*0880*/  LEA.HI.X R7, R7, UR11, R10, 0x2, P1 ;  /* 0x0000000b07077c11 */ /* 0x000fe200088f140a */
[----:B--2---:R-:W-:Y:S01]  /*0890*/  FADD R9, R0, -R3 ;  /* 0x8000000300097221 */ /* 0x004fe20000000000 */
[----:B---3--:R-:W-:Y:S01]  /*08a0*/  FADD R13, R8, R13 ;  /* 0x0000000d080d7221 */ /* 0x008fe20000000000 */
[----:B------:R-:W-:Y:S01]  /*08b0*/  IADD3 R8, PT, PT, R43, R24, RZ ;  /* 0x000000182b087210 */ /* 0x000fe20007ffe0ff */
[----:B------:R-:W-:Y:S01]  /*08c0*/  FADD R3, |R0|, |R3| ;  /* 0x4000000300037221 */ /* 0x000fe20000000200 */
[----:B------:R-:W-:-:S03]  /*08d0*/  FMUL R0, R9, R40 ;  /* 0x0000002809007220 */ /* 0x000fc60000400000 */
[----:B------:R-:W-:Y:S02]  /*08e0*/  IMAD R27, R8, UR8, R17 ;  /* 0x00000008081b7c24 */ /* 0x000fe4000f8e0211 */
[-C--:B------:R-:W-:Y:S01]  /*08f0*/  FMUL R3, R3, R40.reuse ;  /* 0x0000002803037220 */ /* 0x080fe20000400000 */
[----:B------:R-:W-:Y:S01]  /*0900*/  FMUL R4, R13, R40 ;  /* 0x000000280d047220 */ /* 0x000fe20000400000 */
[--C-:B------:R-:W-:Y:S01]  /*0910*/  IMAD.WIDE.U32 R8, R25, 0x4, R20.reuse ;  /* 0x0000000419087825 */ /* 0x100fe200078e0014 */
[----:B------:R0:W-:Y:S03]  /*0920*/  STG.E desc[UR36][R18.64+-0x4], R0 ;  /* 0xfffffc0012007986 */ /* 0x0001e6000c101924 */
[----:B------:R-:W-:Y:S01]  /*0930*/  IMAD.WIDE.U32 R10, R27, 0x4, R20 ;  /* 0x000000041b0a7825 */ /* 0x000fe200078e0014 */
[----:B------:R1:W-:Y:S03]  /*0940*/  STG.E desc[UR36][R14.64+-0x4], R3 ;  /* 0xfffffc030e007986 */ /* 0x0003e6000c101924 */
[--C-:B------:R-:W-:Y:S01]  /*0950*/  IMAD.WIDE.U32 R12, R25, 0x4, R22.reuse ;  /* 0x00000004190c7825 */ /* 0x100fe200078e0016 */
[----:B------:R2:W-:Y:S03]  /*0960*/  STG.E desc[UR36][R6.64+-0x4], R4 ;  /* 0xfffffc0406007986 */ /* 0x0005e6000c101924 */
[----:B0-----:R-:W-:Y:S01]  /*0970*/  IMAD.WIDE.U32 R18, R27, 0x4, R22 ;  /* 0x000000041b127825 */ /* 0x001fe200078e0016 */
[----:B------:R-:W3:Y:S04]  /*0980*/  LDG.E R8, desc[UR36][R8.64] ;  /* 0x0000002408087981 */ /* 0x000ee8000c1e1900 */
[----:B------:R-:W3:Y:S04]  /*0990*/  LDG.E R11, desc[UR36][R10.64] ;  /* 0x000000240a0b7981 */ /* 0x000ee8000c1e1900 */
[----:B------:R0:W4:Y:S04]  /*09a0*/  LDG.E R12, desc[UR36][R12.64] ;  /* 0x000000240c0c7981 */ /* 0x000128000c1e1900 */
[----:B------:R5:W4:Y:S01]  /*09b0*/  LDG.E R31, desc[UR36][R18.64] ;  /* 0x00000024121f7981 */ /* 0x000b22000c1e1900 */
[----:B------:R-:W-:-:S02]  /*09c0*/  UMOV UR5, 0xffffffef ;  /* 0xffffffef00057882 */ /* 0x000fc40000000000 */
[----:B------:R-:W-:-:S06]  /*09d0*/  UIMAD UR5, UR6, UR5, 0x22 ;  /* 0x00000022060574a4 */ /* 0x000fcc000f8e0205 */
[----:B------:R-:W-:-:S04]  /*09e0*/  IADD3 R5, PT, PT, R5, UR5, RZ ;  /* 0x0000000505057c10 */ /* 0x000fc8000fffe0ff */
[C---:B-1----:R-:W-:Y:S01]  /*09f0*/  IADD3 R15, PT, PT, R5.reuse, UR4, RZ ;  /* 0x00000004050f7c10 */ /* 0x042fe2000fffe0ff */
[----:B------:R-:W-:-:S03]  /*0a00*/  IMAD R5, R5, UR7, R38 ;  /* 0x0000000705057c24 */ /* 0x000fc6000f8e0226 */
[----:B------:R-:W-:Y:S01]  /*0a10*/  IADD3 R29, PT, PT, R15, UR4, RZ ;  /* 0x000000040f1d7c10 */ /* 0x000fe2000fffe0ff */
[----:B--2---:R-:W-:-:S04]  /*0a20*/  IMAD R6, R5, UR7, RZ ;  /* 0x0000000705067c24 */ /* 0x004fc8000f8e02ff */
[--C-:B------:R-:W-:Y:S01]  /*0a30*/  IMAD R5, R29, UR7, R38.reuse ;  /* 0x000000071d057c24 */ /* 0x100fe2000f8e0226 */
[----:B------:R-:W-:Y:S01]  /*0a40*/  MOV R7, UR8 ;  /* 0x0000000800077c02 */ /* 0x000fe20008000f00 */
[----:B------:R-:W-:Y:S01]  /*0a50*/  IMAD R15, R15, UR7, R38 ;  /* 0x000000070f0f7c24 */ /* 0x000fe2000f8e0226 */
[----:B------:R-:W-:Y:S01]  /*0a60*/  IADD3 R24, PT, PT, R24, UR8, RZ ;  /* 0x0000000818187c10 */ /* 0x000fe2000fffe0ff */
[----:B------:R-:W-:Y:S01]  /*0a70*/  IMAD R14, R5, UR7, RZ ;  /* 0x00000007050e7c24 */ /* 0x000fe2000f8e02ff */
[----:B0-----:R-:W-:Y:S01]  /*0a80*/  IADD3 R13, P0, PT, R39, R6, RZ ;  /* 0x00000006270d7210 */ /* 0x001fe20007f1e0ff */
[----:B------:R-:W-:Y:S02]  /*0a90*/  IMAD R10, R15, UR7, RZ ;  /* 0x000000070f0a7c24 */ /* 0x000fe4000f8e02ff */
[----:B------:R-:W-:Y:S01]  /*0aa0*/  IMAD R30, R7, -0x2, R24 ;  /* 0xfffffffe071e7824 */ /* 0x000fe200078e0218 */
[----:B------:R-:W-:Y:S02]  /*0ab0*/  LEA.HI.X.SX32 R32, R6, RZ, 0x1, P0 ;  /* 0x000000ff06207211 */ /* 0x000fe400000f0eff */
[----:B------:R-:W-:-:S02]  /*0ac0*/  IADD3 R6, P2, PT, R39, R14, RZ ;  /* 0x0000000e27067210 */ /* 0x000fc40007f5e0ff */
[----:B------:R-:W-:Y:S02]  /*0ad0*/  IADD3 R9, P1, PT, R39, R10, RZ ;  /* 0x0000000a27097210 */ /* 0x000fe40007f3e0ff */
[----:B------:R-:W-:Y:S02]  /*0ae0*/  LEA.HI.X.SX32 R7, R14, RZ, 0x1, P2 ;  /* 0x000000ff0e077211 */ /* 0x000fe400010f0eff */
[----:B------:R-:W-:Y:S02]  /*0af0*/  LEA R26, P0, R13, UR10, 0x2 ;  /* 0x0000000a0d1a7c11 */ /* 0x000fe4000f8010ff */
[----:B-----5:R-:W-:Y:S02]  /*0b00*/  LEA R18, P2, R6, UR10, 0x2 ;  /* 0x0000000a06127c11 */ /* 0x020fe4000f8410ff */
[----:B------:R-:W-:Y:S02]  /*0b10*/  IADD3 R28, PT, PT, R28, UR8, RZ ;  /* 0x000000081c1c7c10 */ /* 0x000fe4000fffe0ff */
[----:B------:R-:W-:-:S02]  /*0b20*/  IADD3 R30, PT, PT, R41, R30, RZ ;  /* 0x0000001e291e7210 */ /* 0x000fc40007ffe0ff */
[----:B------:R-:W-:Y:S02]  /*0b30*/  LEA.HI.X.SX32 R10, R10, RZ, 0x1, P1 ;  /* 0x000000ff0a0a7211 */ /* 0x000fe400008f0eff */
[----:B------:R-:W-:Y:S01]  /*0b40*/  LEA R24, P1, R9, UR10, 0x2 ;  /* 0x0000000a09187c11 */ /* 0x000fe2000f8210ff */
[--C-:B------:R-:W-:Y:S01]  /*0b50*/  IMAD R15, R30, UR8, R17.reuse ;  /* 0x000000081e0f7c24 */ /* 0x100fe2000f8e0211 */
[----:B------:R-:W-:Y:S01]  /*0b60*/  LEA.HI.X R27, R13, UR11, R32, 0x2, P0 ;  /* 0x0000000b0d1b7c11 */ /* 0x000fe200080f1420 */
[----:B------:R-:W-:Y:S01]  /*0b70*/  IMAD R13, R28, UR8, R17 ;  /* 0x000000081c0d7c24 */ /* 0x000fe2000f8e0211 */
[----:B------:R-:W-:Y:S02]  /*0b80*/  LEA.HI.X R19, R6, UR11, R7, 0x2, P2 ;  /* 0x0000000b06137c11 */ /* 0x000fe400090f1407 */
[----:B------:R-:W-:Y:S01]  /*0b90*/  LEA.HI.X R25, R9, UR11, R10, 0x2, P1 ;  /* 0x0000000b09197c11 */ /* 0x000fe200088f140a */
[C-C-:B---3--:R-:W-:Y:S01]  /*0ba0*/  FADD R5, R8.reuse, -R11.reuse ;  /* 0x8000000b08057221 */ /* 0x148fe20000000000 */
[----:B------:R-:W-:Y:S01]  /*0bb0*/  FADD R11, |R8|, |R11| ;  /* 0x4000000b080b7221 */ /* 0x000fe20000000200 */
[----:B------:R-:W-:-:S04]  /*0bc0*/  IMAD.WIDE.U32 R8, R13, 0x4, R20 ;  /* 0x000000040d087825 */ /* 0x000fc800078e0014 */
[-C--:B------:R-:W-:Y:S01]  /*0bd0*/  FMUL R5, R5, R42.reuse ;  /* 0x0000002a05057220 */ /* 0x080fe20000400000 */
[----:B------:R-:W-:Y:S01]  /*0be0*/  FMUL R6, R11, R42 ;  /* 0x0000002a0b067220 */ /* 0x000fe20000400000 */
[----:B----4-:R-:W-:Y:S01]  /*0bf0*/  FADD R7, R12, R31 ;  /* 0x0000001f0c077221 */ /* 0x010fe20000000000 */
[----:B------:R-:W-:-:S04]  /*0c00*/  IMAD.WIDE.U32 R10, R15, 0x4, R20 ;  /* 0x000000040f0a7825 */ /* 0x000fc800078e0014 */
[----:B------:R-:W-:Y:S01]  /*0c10*/  FMUL R7, R7, R42 ;  /* 0x0000002a07077220 */ /* 0x000fe20000400000 */
[--C-:B------:R-:W-:Y:S01]  /*0c20*/  IMAD.WIDE.U32 R12, R13, 0x4, R22.reuse ;  /* 0x000000040d0c7825 */ /* 0x100fe200078e0016 */
[----:B------:R-:W-:Y:S03]  /*0c30*/  STG.E desc[UR36][R26.64+-0x4], R5 ;  /* 0xfffffc051a007986 */ /* 0x000fe6000c101924 */
[----:B------:R-:W-:Y:S01]  /*0c40*/  IMAD.WIDE.U32 R14, R15, 0x4, R22 ;  /* 0x000000040f0e7825 */ /* 0x000fe200078e0016 */
[----:B------:R0:W-:Y:S04]  /*0c50*/  STG.E desc[UR36][R24.64+-0x4], R6 ;  /* 0xfffffc0618007986 */ /* 0x0001e8000c101924 */
[----:B------:R1:W-:Y:S04]  /*0c60*/  STG.E desc[UR36][R18.64+-0x4], R7 ;  /* 0xfffffc0712007986 */ /* 0x0003e8000c101924 */
[----:B------:R2:W3:Y:S04]  /*0c70*/  LDG.E R8, desc[UR36][R8.64] ;  /* 0x0000002408087981 */ /* 0x0004e8000c1e1900 */
[----:B------:R4:W3:Y:S04]  /*0c80*/  LDG.E R11, desc[UR36][R10.64] ;  /* 0x000000240a0b7981 */ /* 0x0008e8000c1e1900 */
[----:B------:R-:W5:Y:S04]  /*0c90*/  LDG.E R12, desc[UR36][R12.64] ;  /* 0x000000240c0c7981 */ /* 0x000f68000c1e1900 */
[----:B------:R4:W5:Y:S01]  /*0ca0*/  LDG.E R15, desc[UR36][R14.64] ;  /* 0x000000240e0f7981 */ /* 0x000962000c1e1900 */
[----:B------:R-:W-:-:S04]  /*0cb0*/  IADD3 R29, PT, PT, R29, UR5, RZ ;  /* 0x000000051d1d7c10 */ /* 0x000fc8000fffe0ff */
[C---:B0-----:R-:W-:Y:S01]  /*0cc0*/  IADD3 R25, PT, PT, R29.reuse, UR4, RZ ;  /* 0x000000041d197c10 */ /* 0x041fe2000fffe0ff */
[--C-:B------:R-:W-:Y:S01]  /*0cd0*/  IMAD R29, R29, UR7, R38.reuse ;  /* 0x000000071d1d7c24 */ /* 0x100fe2000f8e0226 */
[----:B------:R-:W-:Y:S02]  /*0ce0*/  IADD3 R36, PT, PT, R36, UR8, RZ ;  /* 0x0000000824247c10 */ /* 0x000fe4000fffe0ff */
[----:B------:R-:W-:Y:S02]  /*0cf0*/  MOV R27, UR8 ;  /* 0x00000008001b7c02 */ /* 0x000fe40008000f00 */
[----:B------:R-:W-:Y:S01]  /*0d00*/  IADD3 R31, PT, PT, R25, UR4, RZ ;  /* 0x00000004191f7c10 */ /* 0x000fe2000fffe0ff */
[----:B-1----:R-:W-:Y:S02]  /*0d10*/  IMAD R18, R29, UR7, RZ ;  /* 0x000000071d127c24 */ /* 0x002fe4000f8e02ff */
[----:B------:R-:W-:Y:S02]  /*0d20*/  IMAD R44, R36, R27, UR8 ;  /* 0x00000008242c7e24 */ /* 0x000fe4000f8e021b */
[----:B------:R-:W-:-:S02]  /*0d30*/  IMAD R25, R25, UR7, R38 ;  /* 0x0000000719197c24 */ /* 0x000fc4000f8e0226 */
[----:B--2---:R-:W-:Y:S01]  /*0d40*/  IMAD R9, R31, UR7, R38 ;  /* 0x000000071f097c24 */ /* 0x004fe2000f8e0226 */
[----:B------:R-:W-:Y:S01]  /*0d50*/  IADD3 R34, PT, PT, R41, R44, RZ ;  /* 0x0000002c29227210 */ /* 0x000fe20007ffe0ff */
[----:B----4-:R-:W-:Y:S01]  /*0d60*/  IMAD R10, R25, UR7, RZ ;  /* 0x00000007190a7c24 */ /* 0x010fe2000f8e02ff */
[----:B------:R-:W-:Y:S01]  /*0d70*/  IADD3 R24, P0, PT, R39, R18, RZ ;  /* 0x0000001227187210 */ /* 0x000fe20007f1e0ff */
[----:B------:R-:W-:Y:S02]  /*0d80*/  IMAD R14, R9, UR7, RZ ;  /* 0x00000007090e7c24 */ /* 0x000fe4000f8e02ff */
[----:B------:R-:W-:Y:S01]  /*0d90*/  IMAD R30, R34, UR8, RZ ;  /* 0x00000008221e7c24 */ /* 0x000fe2000f8e02ff */
[C---:B------:R-:W-:Y:S02]  /*0da0*/  IADD3 R19, P1, PT, R39.reuse, R10, RZ ;  /* 0x0000000a27137210 */ /* 0x040fe40007f3e0ff */
[----:B------:R-:W-:Y:S02]  /*0db0*/  LEA.HI.X.SX32 R9, R18, RZ, 0x1, P0 ;  /* 0x000000ff12097211 */ /* 0x000fe400000f0eff */
[----:B------:R-:W-:-:S02]  /*0dc0*/  IADD3 R13, P2, PT, R39, R14, RZ ;  /* 0x0000000e270d7210 */ /* 0x000fc40007f5e0ff */
[----:B------:R-:W-:Y:S02]  /*0dd0*/  LEA R28, P0, R24, UR10, 0x2 ;  /* 0x0000000a181c7c11 */ /* 0x000fe4000f8010ff */
[----:B------:R-:W-:Y:S02]  /*0de0*/  LEA.HI.X.SX32 R10, R10, RZ, 0x1, P1 ;  /* 0x000000ff0a0a7211 */ /* 0x000fe400008f0eff */
[----:B------:R-:W-:Y:S02]  /*0df0*/  LEA R26, P1, R19, UR10, 0x2 ;  /* 0x0000000a131a7c11 */ /* 0x000fe4000f8210ff */
[----:B------:R-:W-:Y:S02]  /*0e00*/  LEA.HI.X.SX32 R14, R14, RZ, 0x1, P2 ;  /* 0x000000ff0e0e7211 */ /* 0x000fe400010f0eff */
[----:B------:R-:W-:Y:S02]  /*0e10*/  LEA.HI.X R29, R24, UR11, R9, 0x2, P0 ;  /* 0x0000000b181d7c11 */ /* 0x000fe400080f1409 */
[----:B------:R-:W-:-:S02]  /*0e20*/  LEA R18, P2, R13, UR10, 0x2 ;  /* 0x0000000a0d127c11 */ /* 0x000fc4000f8410ff */
[-C--:B------:R-:W-:Y:S02]  /*0e30*/  IADD3 R9, P0, PT, R39, R30.reuse, RZ ;  /* 0x0000001e27097210 */ /* 0x080fe40007f1e0ff */
[----:B------:R-:W-:Y:S02]  /*0e40*/  LEA.HI.X R27, R19, UR11, R10, 0x2, P1 ;  /* 0x0000000b131b7c11 */ /* 0x000fe400088f140a */
[----:B------:R-:W-:Y:S02]  /*0e50*/  LEA.HI.X R19, R13, UR11, R14, 0x2, P2 ;  /* 0x0000000b0d137c11 */ /* 0x000fe400090f140e */
[----:B------:R-:W-:Y:S02]  /*0e60*/  IADD3.X R24, PT, PT, RZ, RZ, RZ, P0, !PT ;  /* 0x000000ffff187210 */ /* 0x000fe400007fe4ff */
[----:B------:R-:W-:Y:S02]  /*0e70*/  SHF.L.U32 R13, R9, 0x2, RZ ;  /* 0x00000002090d7819 */ /* 0x000fe400000006ff */
[----:B------:R-:W-:Y:S01]  /*0e80*/  IADD3 R33, PT, PT, R39, R30, RZ ;  /* 0x0000001e27217210 */ /* 0x000fe20007ffe0ff */
[C-C-:B---3--:R-:W-:Y:S01]  /*0e90*/  FADD R10, R8.reuse, -R11.reuse ;  /* 0x8000000b080a7221 */ /* 0x148fe20000000000 */
[----:B------:R-:W-:Y:S01]  /*0ea0*/  FADD R14, |R8|, |R11| ;  /* 0x4000000b080e7221 */ /* 0x000fe20000000200 */
[----:B------:R-:W-:-:S02]  /*0eb0*/  SHF.L.U64.HI R11, R9, 0x2, R24 ;  /* 0x00000002090b7819 */ /* 0x000fc40000010218 */
[-C--:B------:R-:W-:Y:S01]  /*0ec0*/  FMUL R8, R10, R37.reuse ;  /* 0x000000250a087220 */ /* 0x080fe20000400000 */
[----:B------:R-:W-:Y:S01]  /*0ed0*/  FMUL R9, R14, R37 ;  /* 0x000000250e097220 */ /* 0x000fe20000400000 */
[----:B-----5:R-:W-:Y:S01]  /*0ee0*/  FADD R12, R12, R15 ;  /* 0x0000000f0c0c7221 */ /* 0x020fe20000000000 */
[----:B------:R-:W-:-:S03]  /*0ef0*/  IADD3 R14, P0, PT, R13, UR12, RZ ;  /* 0x0000000c0d0e7c10 */ /* 0x000fc6000ff1e0ff */
[----:B------:R-:W-:Y:S01]  /*0f00*/  FMUL R10, R12, R37 ;  /* 0x000000250c0a7220 */ /* 0x000fe20000400000 */
[----:B------:R-:W-:Y:S01]  /*0f10*/  IADD3 R12, P1, PT, R13, UR14, RZ ;  /* 0x0000000e0d0c7c10 */ /* 0x000fe2000ff3e0ff */
[----:B------:R0:W-:Y:S01]  /*0f20*/  STG.E desc[UR36][R28.64+-0x4], R8 ;  /* 0xfffffc081c007986 */ /* 0x0001e2000c101924 */
[----:B------:R-:W-:Y:S01]  /*0f30*/  IMAD.WIDE.U32 R24, R33, 0x4, R20 ;  /* 0x0000000421187825 */ /* 0x000fe200078e0014 */
[C---:B------:R-:W-:Y:S02]  /*0f40*/  IADD3.X R15, PT, PT, R11.reuse, UR13, RZ, P0, !PT ;  /* 0x0000000d0b0f7c10 */ /* 0x040fe400087fe4ff */
[----:B------:R-:W-:Y:S01]  /*0f50*/  IADD3.X R13, PT, PT, R11, UR15, RZ, P1, !PT ;  /* 0x0000000f0b0d7c10 */ /* 0x000fe20008ffe4ff */
[----:B------:R1:W-:Y:S01]  /*0f60*/  STG.E desc[UR36][R26.64+-0x4], R9 ;  /* 0xfffffc091a007986 */ /* 0x0003e2000c101924 */
[----:B0-----:R-:W-:-:S03]  /*0f70*/  IMAD.WIDE.U32 R28, R33, 0x4, R22 ;  /* 0x00000004211c7825 */ /* 0x001fc600078e0016 */
[----:B------:R0:W-:Y:S04]  /*0f80*/  STG.E desc[UR36][R18.64+-0x4], R10 ;  /* 0xfffffc0a12007986 */ /* 0x0001e8000c101924 */
[----:B------:R2:W3:Y:S04]  /*0f90*/  LDG.E R11, desc[UR36][R14.64+0x8] ;  /* 0x000008240e0b7981 */ /* 0x0004e8000c1e1900 */
[----:B------:R4:W3:Y:S04]  /*0fa0*/  LDG.E R24, desc[UR36][R24.64] ;  /* 0x0000002418187981 */ /* 0x0008e8000c1e1900 */
[----:B------:R5:W3:Y:S04]  /*0fb0*/  LDG.E R12, desc[UR36][R12.64+0x8] ;  /* 0x000008240c0c7981 */ /* 0x000ae8000c1e1900 */
[----:B------:R5:W3:Y:S01]  /*0fc0*/  LDG.E R29, desc[UR36][R28.64] ;  /* 0x000000241c1d7981 */ /* 0x000ae2000c1e1900 */
[----:B------:R-:W-:-:S04]  /*0fd0*/  IADD3 R31, PT, PT, R31, UR5, RZ ;  /* 0x000000051f1f7c10 */ /* 0x000fc8000fffe0ff */
[C---:B-1----:R-:W-:Y:S01]  /*0fe0*/  IADD3 R27, PT, PT, R31.reuse, UR4, RZ ;  /* 0x000000041f1b7c10 */ /* 0x042fe2000fffe0ff */
[----:B------:R-:W-:-:S03]  /*0ff0*/  IMAD R31, R31, UR7, R38 ;  /* 0x000000071f1f7c24 */ /* 0x000fc6000f8e0226 */
[C---:B------:R-:W-:Y:S01]  /*1000*/  IADD3 R35, PT, PT, R27.reuse, UR4, RZ ;  /* 0x000000041b237c10 */ /* 0x040fe2000fffe0ff */
[--C-:B------:R-:W-:Y:S02]  /*1010*/  IMAD R27, R27, UR7, R38.reuse ;  /* 0x000000071b1b7c24 */ /* 0x100fe4000f8e0226 */
[----:B0-----:R-:W-:Y:S02]  /*1020*/  IMAD R18, R31, UR7, RZ ;  /* 0x000000071f127c24 */ /* 0x001fe4000f8e02ff */
[----:B--2---:R-:W-:Y:S02]  /*1030*/  IMAD R15, R35, UR7, R38 ;  /* 0x00000007230f7c24 */ /* 0x004fe4000f8e0226 */
[----:B------:R-:W-:Y:S01]  /*1040*/  IMAD R14, R27, UR7, RZ ;  /* 0x000000071b0e7c24 */ /* 0x000fe2000f8e02ff */
[----:B------:R-:W-:Y:S01]  /*1050*/  IADD3 R19, P0, PT, R39, R18, RZ ;  /* 0x0000001227137210 */ /* 0x000fe20007f1e0ff */
[----:B------:R-:W-:-:S03]  /*1060*/  IMAD R26, R15, UR7, RZ ;  /* 0x000000070f1a7c24 */ /* 0x000fc6000f8e02ff */
[----:B------:R-:W-:Y:S02]  /*1070*/  IADD3 R15, P1, PT, R39, R14, RZ ;  /* 0x0000000e270f7210 */ /* 0x000fe40007f3e0ff */
[----:B----4-:R-:W-:Y:S02]  /*1080*/  LEA.HI.X.SX32 R25, R18, RZ, 0x1, P0 ;  /* 0x000000ff12197211 */ /* 0x010fe400000f0eff */
[----:B------:R-:W-:Y:S02]  /*1090*/  LEA R32, P0, R19, UR10, 0x2 ;  /* 0x0000000a13207c11 */ /* 0x000fe4000f8010ff */
[----:B-----5:R-:W-:Y:S02]  /*10a0*/  IADD3 R13, P2, PT, R39, R26, RZ ;  /* 0x0000001a270d7210 */ /* 0x020fe40007f5e0ff */
[----:B------:R-:W-:Y:S02]  /*10b0*/  LEA.HI.X.SX32 R28, R14, RZ, 0x1, P1 ;  /* 0x000000ff0e1c7211 */ /* 0x000fe400008f0eff */
[----:B------:R-:W-:-:S02]  /*10c0*/  LEA R18, P1, R15, UR10, 0x2 ;  /* 0x0000000a0f127c11 */ /* 0x000fc4000f8210ff */
[----:B------:R-:W-:Y:S02]  /*10d0*/  LEA.HI.X R33, R19, UR11, R25, 0x2, P0 ;  /* 0x0000000b13217c11 */ /* 0x000fe400080f1419 */
[----:B------:R-:W-:Y:S02]  /*10e0*/  LEA.HI.X.SX32 R26, R26, RZ, 0x1, P2 ;  /* 0x000000ff1a1a7211 */ /* 0x000fe400010f0eff */
[----:B------:R-:W-:Y:S02]  /*10f0*/  LEA R14, P0, R13, UR10, 0x2 ;  /* 0x0000000a0d0e7c11 */ /* 0x000fe4000f8010ff */
[----:B------:R-:W-:Y:S02]  /*1100*/  IADD3 R44, PT, PT, R43, R44, RZ ;  /* 0x0000002c2b2c7210 */ /* 0x000fe40007ffe0ff */
[----:B------:R-:W-:Y:S02]  /*1110*/  LEA.HI.X R19, R15, UR11, R28, 0x2, P1 ;  /* 0x0000000b0f137c11 */ /* 0x000fe400088f141c */
[----:B------:R-:W-:-:S02]  /*1120*/  LEA.HI.X R15, R13, UR11, R26, 0x2, P0 ;  /* 0x0000000b0d0f7c11 */ /* 0x000fc400080f141a */
[----:B------:R-:W-:Y:S01]  /*1130*/  IADD3 R31, PT, PT, R17, UR8, R30 ;  /* 0x00000008111f7c10 */ /* 0x000fe2000fffe01e */
[C-C-:B---3--:R-:W-:Y:S01]  /*1140*/  FADD R25, R11.reuse, -R24.reuse ;  /* 0x800000180b197221 */ /* 0x148fe20000000000 */
[----:B------:R-:W-:-:S03]  /*1150*/  FADD R13, |R11|, |R24| ;  /* 0x400000180b0d7221 */ /* 0x000fc60000000200 */
[-C--:B------:R-:W-:Y:S01]  /*1160*/  FMUL R11, R25, R40.reuse ;  /* 0x00000028190b7220 */ /* 0x080fe20000400000 */
[----:B------:R-:W-:Y:S01]  /*1170*/  FADD R27, R12, R29 ;  /* 0x0000001d0c1b7221 */ /* 0x000fe20000000000 */
[----:B------:R-:W-:Y:S02]  /*1180*/  IMAD R29, R44, UR8, R17 ;  /* 0x000000082c1d7c24 */ /* 0x000fe4000f8e0211 */
[-C--:B------:R-:W-:Y:S01]  /*1190*/  FMUL R12, R13, R40.reuse ;  /* 0x000000280d0c7220 */ /* 0x080fe20000400000 */
[----:B------:R-:W-:Y:S01]  /*11a0*/  FMUL R13, R27, R40 ;  /* 0x000000281b0d7220 */ /* 0x000fe20000400000 */
[--C-:B------:R-:W-:Y:S01]  /*11b0*/  IMAD.WIDE.U32 R24, R29, 0x4, R20.reuse ;  /* 0x000000041d187825 */ /* 0x100fe200078e0014 */
[----:B------:R0:W-:Y:S03]  /*11c0*/  STG.E desc[UR36][R32.64+-0x4], R11 ;  /* 0xfffffc0b20007986 */ /* 0x0001e6000c101924 */
[C---:B------:R-:W-:Y:S01]  /*11d0*/  IMAD.WIDE.U32 R26, R31.reuse, 0x4, R20 ;  /* 0x000000041f1a7825 */ /* 0x040fe200078e0014 */
[----:B------:R1:W-:Y:S03]  /*11e0*/  STG.E desc[UR36][R18.64+-0x4], R12 ;  /* 0xfffffc0c12007986 */ /* 0x0003e6000c101924 */
[--C-:B------:R-:W-:Y:S01]  /*11f0*/  IMAD.WIDE.U32 R30, R31, 0x4, R22.reuse ;  /* 0x000000041f1e7825 */ /* 0x100fe200078e0016 */
[----:B------:R2:W-:Y:S03]  /*1200*/  STG.E desc[UR36][R14.64+-0x4], R13 ;  /* 0xfffffc0d0e007986 */ /* 0x0005e6000c101924 */
[----:B------:R-:W-:Y:S01]  /*1210*/  IMAD.WIDE.U32 R28, R29, 0x4, R22 ;  /* 0x000000041d1c7825 */ /* 0x000fe200078e0016 */
[----:B------:R-:W3:Y:S04]  /*1220*/  LDG.E R26, desc[UR36][R26.64] ;  /* 0x000000241a1a7981 */ /* 0x000ee8000c1e1900 */
[----:B------:R4:W3:Y:S04]  /*1230*/  LDG.E R25, desc[UR36][R24.64] ;  /* 0x0000002418197981 */ /* 0x0008e8000c1e1900 */
[----:B0-----:R0:W5:Y:S04]  /*1240*/  LDG.E R32, desc[UR36][R30.64] ;  /* 0x000000241e207981 */ /* 0x001168000c1e1900 */
[----:B------:R0:W5:Y:S01]  /*1250*/  LDG.E R44, desc[UR36][R28.64] ;  /* 0x000000241c2c7981 */ /* 0x000162000c1e1900 */
[----:B------:R-:W-:-:S05]  /*1260*/  IADD3 R35, PT, PT, R35, UR5, RZ ;  /* 0x0000000523237c10 */ /* 0x000fca000fffe0ff */
[C---:B------:R-:W-:Y:S01]  /*1270*/  IMAD R33, R35.reuse, UR7, R38 ;  /* 0x0000000723217c24 */ /* 0x040fe2000f8e0226 */
[----:B------:R-:W-:-:S03]  /*1280*/  IADD3 R35, PT, PT, R35, UR4, RZ ;  /* 0x0000000423237c10 */ /* 0x000fc6000fffe0ff */
[----:B-1----:R-:W-:Y:S01]  /*1290*/  IMAD R18, R33, UR7, RZ ;  /* 0x0000000721127c24 */ /* 0x002fe2000f8e02ff */
[C---:B------:R-:W-:Y:S01]  /*12a0*/  IADD3 R45, PT, PT, R35.reuse, UR4, RZ ;  /* 0x00000004232d7c10 */ /* 0x040fe2000fffe0ff */
[----:B--2---:R-:W-:-:S03]  /*12b0*/  IMAD R14, R35, UR7, R38 ;  /* 0x00000007230e7c24 */ /* 0x004fc6000f8e0226 */
[----:B------:R-:W-:Y:S01]  /*12c0*/  IADD3 R15, P0, PT, R39, R18, RZ ;  /* 0x00000012270f7210 */ /* 0x000fe20007f1e0ff */
[----:B------:R-:W-:-:S03]  /*12d0*/  IMAD R14, R14, UR7, RZ ;  /* 0x000000070e0e7c24 */ /* 0x000fc6000f8e02ff */
[----:B----4-:R-:W-:Y:S01]  /*12e0*/  LEA.HI.X.SX32 R24, R18, RZ, 0x1, P0 ;  /* 0x000000ff12187211 */ /* 0x010fe200000f0eff */
[----:B------:R-:W-:Y:S01]  /*12f0*/  IMAD R18, R45, UR7, R38 ;  /* 0x000000072d127c24 */ /* 0x000fe2000f8e0226 */
[C---:B0-----:R-:W-:Y:S01]  /*1300*/  LEA R30, P0, R15.reuse, UR10, 0x2 ;  /* 0x0000000a0f1e7c11 */ /* 0x041fe2000f8010ff */
[----:B------:R-:W-:Y:S01]  /*1310*/  IMAD R33, R36, UR8, R41 ;  /* 0x0000000824217c24 */ /* 0x000fe2000f8e0229 */
[----:B------:R-:W-:Y:S01]  /*1320*/  IADD3 R34, PT, PT, R34, UR8, RZ ;  /* 0x0000000822227c10 */ /* 0x000fe2000fffe0ff */
[----:B------:R-:W-:Y:S01]  /*1330*/  IMAD R18, R18, UR7, RZ ;  /* 0x0000000712127c24 */ /* 0x000fe2000f8e02ff */
[----:B------:R-:W-:Y:S02]  /*1340*/  LEA.HI.X R31, R15, UR11, R24, 0x2, P0 ;  /* 0x0000000b0f1f7c11 */ /* 0x000fe400080f1418 */
[----:B------:R-:W-:Y:S01]  /*1350*/  IADD3 R19, P0, PT, R39, R14, RZ ;  /* 0x0000000e27137210 */ /* 0x000fe20007f1e0ff */
[--C-:B------:R-:W-:Y:S02]  /*1360*/  IMAD R33, R33, UR8, R17.reuse ;  /* 0x0000000821217c24 */ /* 0x100fe4000f8e0211 */
[----:B------:R-:W-:Y:S01]  /*1370*/  IMAD R35, R34, UR8, R17 ;  /* 0x0000000822237c24 */ /* 0x000fe2000f8e0211 */
[----:B------:R-:W-:-:S02]  /*1380*/  LEA.HI.X.SX32 R14, R14, RZ, 0x1, P0 ;  /* 0x000000ff0e0e7211 */ /* 0x000fc400000f0eff */
[----:B------:R-:W-:Y:S02]  /*1390*/  LEA R28, P0, R19, UR10, 0x2 ;  /* 0x0000000a131c7c11 */ /* 0x000fe4000f8010ff */
[----:B------:R-:W-:Y:S02]  /*13a0*/  IADD3 R17, P1, PT, R39, R18, RZ ;  /* 0x0000001227117210 */ /* 0x000fe40007f3e0ff */
[----:B------:R-:W-:Y:S02]  /*13b0*/  LEA.HI.X R29, R19, UR11, R14, 0x2, P0 ;  /* 0x0000000b131d7c11 */ /* 0x000fe400080f140e */
[----:B------:R-:W-:Y:S02]  /*13c0*/  LEA.HI.X.SX32 R24, R18, RZ, 0x1, P1 ;  /* 0x000000ff12187211 */ /* 0x000fe400008f0eff */
[----:B------:R-:W-:-:S04]  /*13d0*/  LEA R18, P0, R17, UR10, 0x2 ;  /* 0x0000000a11127c11 */ /* 0x000fc8000f8010ff */
[----:B------:R-:W-:Y:S01]  /*13e0*/  LEA.HI.X R19, R17, UR11, R24, 0x2, P0 ;  /* 0x0000000b11137c11 */ /* 0x000fe200080f1418 */
[C-C-:B---3--:R-:W-:Y:S01]  /*13f0*/  FADD R15, R26.reuse, -R25.reuse ;  /* 0x800000191a0f7221 */ /* 0x148fe20000000000 */
[----:B------:R-:W-:Y:S01]  /*1400*/  FADD R25, |R26|, |R25| ;  /* 0x400000191a197221 */ /* 0x000fe20000000200 */
[----:B------:R-:W-:-:S04]  /*1410*/  IMAD.WIDE.U32 R26, R35, 0x4, R20 ;  /* 0x00000004231a7825 */ /* 0x000fc800078e0014 */
[-C--:B------:R-:W-:Y:S01]  /*1420*/  FMUL R14, R15, R42.reuse ;  /* 0x0000002a0f0e7220 */ /* 0x080fe20000400000 */
[----:B------:R-:W-:Y:S01]  /*1430*/  FMUL R15, R25, R42 ;  /* 0x0000002a190f7220 */ /* 0x000fe20000400000 */
[----:B-----5:R-:W-:Y:S01]  /*1440*/  FADD R17, R32, R44 ;  /* 0x0000002c20117221 */ /* 0x020fe20000000000 */
[----:B------:R-:W-:-:S04]  /*1450*/  IMAD.WIDE.U32 R24, R33, 0x4, R20 ;  /* 0x0000000421187825 */ /* 0x000fc800078e0014 */
[----:B------:R-:W-:Y:S01]  /*1460*/  FMUL R17, R17, R42 ;  /* 0x0000002a11117220 */ /* 0x000fe20000400000 */
[----:B------:R-:W-:Y:S04]  /*1470*/  STG.E desc[UR36][R30.64+-0x4], R14 ;  /* 0xfffffc0e1e007986 */ /* 0x000fe8000c101924 */
[----:B------:R0:W-:Y:S04]  /*1480*/  STG.E desc[UR36][R28.64+-0x4], R15 ;  /* 0xfffffc0f1c007986 */ /* 0x0001e8000c101924 */
[----:B------:R1:W-:Y:S04]  /*1490*/  STG.E desc[UR36][R18.64+-0x4], R17 ;  /* 0xfffffc1112007986 */ /* 0x0003e8000c101924 */
[----:B------:R-:W2:Y:S04]  /*14a0*/  LDG.E R26, desc[UR36][R26.64] ;  /* 0x000000241a1a7981 */ /* 0x000ea8000c1e1900 */
[----:B------:R3:W2:Y:S01]  /*14b0*/  LDG.E R44, desc[UR36][R24.64] ;  /* 0x00000024182c7981 */ /* 0x0006a2000c1e1900 */
[----:B------:R-:W-:-:S04]  /*14c0*/  IMAD.WIDE.U32 R34, R35, 0x4, R22 ;  /* 0x0000000423227825 */ /* 0x000fc800078e0016 */
[----:B------:R-:W-:Y:S02]  /*14d0*/  IMAD.WIDE.U32 R32, R33, 0x4, R22 ;  /* 0x0000000421207825 */ /* 0x000fe400078e0016 */
[----:B------:R4:W5:Y:S04]  /*14e0*/  LDG.E R35, desc[UR36][R34.64] ;  /* 0x0000002422237981 */ /* 0x000968000c1e1900 */
[----:B------:R4:W5:Y:S01]  /*14f0*/  LDG.E R32, desc[UR36][R32.64] ;  /* 0x0000002420207981 */ /* 0x000962000c1e1900 */
[----:B------:R-:W-:-:S05]  /*1500*/  IADD3 R45, PT, PT, R45, UR5, RZ ;  /* 0x000000052d2d7c10 */ /* 0x000fca000fffe0ff */
[----:B0-----:R-:W-:-:S04]  /*1510*/  IMAD R28, R45, UR7, R38 ;  /* 0x000000072d1c7c24 */ /* 0x001fc8000f8e0226 */
[----:B------:R-:W-:Y:S01]  /*1520*/  IMAD R28, R28, UR7, RZ ;  /* 0x000000071c1c7c24 */ /* 0x000fe2000f8e02ff */
[----:B------:R-:W-:-:S04]  /*1530*/  IADD3 R45, PT, PT, R45, UR4, RZ ;  /* 0x000000042d2d7c10 */ /* 0x000fc8000fffe0ff */
[----:B------:R-:W-:Y:S01]  /*1540*/  IADD3 R29, P0, PT, R39, R28, RZ ;  /* 0x0000001c271d7210 */ /* 0x000fe20007f1e0ff */
[----:B-1----:R-:W-:-:S03]  /*1550*/  IMAD R19, R45, UR7, R38 ;  /* 0x000000072d137c24 */ /* 0x002fc6000f8e0226 */
[----:B------:R-:W-:Y:S02]  /*1560*/  LEA.HI.X.SX32 R28, R28, RZ, 0x1, P0 ;  /* 0x000000ff1c1c7211 */ /* 0x000fe400000f0eff */
[C---:B---3--:R-:W-:Y:S02]  /*1570*/  LEA R24, P0, R29.reuse, UR10, 0x2 ;  /* 0x0000000a1d187c11 */ /* 0x048fe4000f8010ff */
[----:B------:R-:W-:Y:S02]  /*1580*/  MOV R27, UR8 ;  /* 0x00000008001b7c02 */ /* 0x000fe40008000f00 */
[----:B------:R-:W-:Y:S01]  /*1590*/  LEA.HI.X R25, R29, UR11, R28, 0x2, P0 ;  /* 0x0000000b1d197c11 */ /* 0x000fe200080f141c */
[----:B------:R-:W-:Y:S01]  /*15a0*/  IMAD R28, R19, UR7, RZ ;  /* 0x00000007131c7c24 */ /* 0x000fe2000f8e02ff */
[----:B------:R-:W-:Y:S02]  /*15b0*/  IADD3 R45, PT, PT, R45, UR4, RZ ;  /* 0x000000042d2d7c10 */ /* 0x000fe4000fffe0ff */
[----:B------:R-:W-:-:S02]  /*15c0*/  IADD3 R30, PT, PT, R27, 0x1, R36 ;  /* 0x000000011b1e7810 */ /* 0x000fc40007ffe024 */
[----:B------:R-:W-:Y:S01]  /*15d0*/  IADD3 R19, P0, PT, R39, R28, RZ ;  /* 0x0000001c27137210 */ /* 0x000fe20007f1e0ff */
[----:B------:R-:W-:Y:S02]  /*15e0*/  IMAD R27, R45, UR7, R38 ;  /* 0x000000072d1b7c24 */ /* 0x000fe4000f8e0226 */
[----:B----4-:R-:W-:Y:S02]  /*15f0*/  IMAD R34, R30, UR8, R41 ;  /* 0x000000081e227c24 */ /* 0x010fe4000f8e0229 */
[----:B------:R-:W-:Y:S02]  /*1600*/  IMAD R30, R27, UR7, RZ ;  /* 0x000000071b1e7c24 */ /* 0x000fe4000f8e02ff */
[----:B------:R-:W-:-:S05]  /*1610*/  IMAD R34, R34, UR8, RZ ;  /* 0x0000000822227c24 */ /* 0x000fca000f8e02ff */
[CC--:B------:R-:W-:Y:S02]  /*1620*/  IADD3 R31, P1, PT, R39.reuse, R34.reuse, RZ ;  /* 0x00000022271f7210 */ /* 0x0c0fe40007f3e0ff */
[----:B------:R-:W-:Y:S01]  /*1630*/  IADD3 R33, PT, PT, R39, R34, RZ ;  /* 0x0000002227217210 */ /* 0x000fe20007ffe0ff */
[C-C-:B--2---:R-:W-:Y:S01]  /*1640*/  FADD R18, R26.reuse, -R44.reuse ;  /* 0x8000002c1a127221 */ /* 0x144fe20000000000 */
[----:B------:R-:W-:Y:S01]  /*1650*/  FADD R26, |R26|, |R44| ;  /* 0x4000002c1a1a7221 */ /* 0x000fe20000000200 */
[----:B------:R-:W-:Y:S02]  /*1660*/  LEA.HI.X.SX32 R44, R28, RZ, 0x1, P0 ;  /* 0x000000ff1c2c7211 */ /* 0x000fe400000f0eff */
[----:B------:R-:W-:Y:S01]  /*1670*/  LEA R28, P0, R19, UR10, 0x2 ;  /* 0x0000000a131c7c11 */ /* 0x000fe2000f8010ff */
[----:B------:R-:W-:-:S03]  /*1680*/  FMUL R18, R18, R37 ;  /* 0x0000002512127220 */ /* 0x000fc60000400000 */
[----:B------:R-:W-:Y:S02]  /*1690*/  LEA.HI.X R29, R19, UR11, R44, 0x2, P0 ;  /* 0x0000000b131d7c11 */ /* 0x000fe400080f142c */
[----:B------:R-:W-:Y:S01]  /*16a0*/  IADD3 R27, P0, PT, R39, R30, RZ ;  /* 0x0000001e271b7210 */ /* 0x000fe20007f1e0ff */
[----:B------:R0:W-:Y:S01]  /*16b0*/  STG.E desc[UR36][R24.64+-0x4], R18 ;  /* 0xfffffc1218007986 */ /* 0x0001e2000c101924 */
[----:B------:R-:W-:Y:S02]  /*16c0*/  FMUL R19, R26, R37 ;  /* 0x000000251a137220 */ /* 0x000fe40000400000 */
[----:B------:R-:W-:Y:S02]  /*16d0*/  LEA.HI.X.SX32 R44, R30, RZ, 0x1, P0 ;  /* 0x000000ff1e2c7211 */ /* 0x000fe400000f0eff */
[----:B------:R-:W-:Y:S02]  /*16e0*/  LEA R26, P0, R27, UR10, 0x2 ;  /* 0x0000000a1b1a7c11 */ /* 0x000fe4000f8010ff */
[----:B------:R-:W-:-:S02]  /*16f0*/  SHF.L.U32 R30, R31, 0x2, RZ ;  /* 0x000000021f1e7819 */ /* 0x000fc400000006ff */
[----:B0-----:R-:W-:Y:S02]  /*1700*/  IADD3.X R24, PT, PT, RZ, RZ, RZ, P1, !PT ;  /* 0x000000ffff187210 */ /* 0x001fe40000ffe4ff */
[----:B------:R-:W-:Y:S02]  /*1710*/  LEA.HI.X R27, R27, UR11, R44, 0x2, P0 ;  /* 0x0000000b1b1b7c11 */ /* 0x000fe400080f142c */
[----:B------:R-:W-:Y:S02]  /*1720*/  SHF.L.U64.HI R31, R31, 0x2, R24 ;  /* 0x000000021f1f7819 */ /* 0x000fe40000010218 */
[----:B------:R-:W-:Y:S01]  /*1730*/  IADD3 R24, P0, PT, R30, UR12, RZ ;  /* 0x0000000c1e187c10 */ /* 0x000fe2000ff1e0ff */
[----:B-----5:R-:W-:Y:S01]  /*1740*/  FADD R32, R35, R32 ;  /* 0x0000002023207221 */ /* 0x020fe20000000000 */
[----:B------:R0:W-:Y:S02]  /*1750*/  STG.E desc[UR36][R28.64+-0x4], R19 ;  /* 0xfffffc131c007986 */ /* 0x0001e4000c101924 */
[----:B------:R-:W-:-:S02]  /*1760*/  IADD3.X R25, PT, PT, R31, UR13, RZ, P0, !PT ;  /* 0x0000000d1f197c10 */ /* 0x000fc400087fe4ff */
[----:B------:R-:W-:Y:S01]  /*1770*/  IADD3 R30, P0, PT, R30, UR14, RZ ;  /* 0x0000000e1e1e7c10 */ /* 0x000fe2000ff1e0ff */
[----:B------:R-:W-:-:S03]  /*1780*/  FMUL R35, R32, R37 ;  /* 0x0000002520237220 */ /* 0x000fc60000400000 */
[----:B------:R-:W-:Y:S01]  /*1790*/  IADD3.X R31, PT, PT, R31, UR15, RZ, P0, !PT ;  /* 0x0000000f1f1f7c10 */ /* 0x000fe200087fe4ff */
[----:B0-----:R-:W-:-:S04]  /*17a0*/  IMAD.WIDE.U32 R28, R33, 0x4, R20 ;  /* 0x00000004211c7825 */ /* 0x001fc800078e0014 */
[----:B------:R-:W-:Y:S01]  /*17b0*/  IMAD.WIDE.U32 R32, R33, 0x4, R22 ;  /* 0x0000000421207825 */ /* 0x000fe200078e0016 */
[----:B------:R0:W-:Y:S04]  /*17c0*/  STG.E desc[UR36][R26.64+-0x4], R35 ;  /* 0xfffffc231a007986 */ /* 0x0001e8000c101924 */
[----:B------:R-:W2:Y:S04]  /*17d0*/  LDG.E R44, desc[UR36][R24.64+0x8] ;  /* 0x00000824182c7981 */ /* 0x000ea8000c1e1900 */
[----:B------:R-:W2:Y:S04]  /*17e0*/  LDG.E R29, desc[UR36][R28.64] ;  /* 0x000000241c1d7981 */ /* 0x000ea8000c1e1900 */
[----:B------:R1:W3:Y:S04]  /*17f0*/  LDG.E R30, desc[UR36][R30.64+0x8] ;  /* 0x000008241e1e7981 */ /* 0x0002e8000c1e1900 */
[----:B------:R4:W3:Y:S01]  /*1800*/  LDG.E R32, desc[UR36][R32.64] ;  /* 0x0000002420207981 */ /* 0x0008e2000c1e1900 */
[----:B-1----:R-:W-:-:S05]  /*1810*/  IADD3 R31, PT, PT, R45, UR5, RZ ;  /* 0x000000052d1f7c10 */ /* 0x002fca000fffe0ff */
[----:B0-----:R-:W-:-:S04]  /*1820*/  IMAD R26, R31, UR7, R38 ;  /* 0x000000071f1a7c24 */ /* 0x001fc8000f8e0226 */
[----:B------:R-:W-:-:S05]  /*1830*/  IMAD R26, R26, UR7, RZ ;  /* 0x000000071a1a7c24 */ /* 0x000fca000f8e02ff */
[----:B------:R-:W-:-:S04]  /*1840*/  IADD3 R27, P0, PT, R39, R26, RZ ;  /* 0x0000001a271b7210 */ /* 0x000fc80007f1e0ff */
[----:B------:R-:W-:Y:S02]  /*1850*/  LEA.HI.X.SX32 R26, R26, RZ, 0x1, P0 ;  /* 0x000000ff1a1a7211 */ /* 0x000fe400000f0eff */
[----:B------:R-:W-:-:S04]  /*1860*/  LEA R24, P0, R27, UR10, 0x2 ;  /* 0x0000000a1b187c11 */ /* 0x000fc8000f8010ff */
[----:B------:R-:W-:Y:S02]  /*1870*/  LEA.HI.X R25, R27, UR11, R26, 0x2, P0 ;  /* 0x0000000b1b197c11 */ /* 0x000fe400080f141a */
[----:B------:R-:W-:-:S05]  /*1880*/  IADD3 R27, PT, PT, R31, UR4, RZ ;  /* 0x000000041f1b7c10 */ /* 0x000fca000fffe0ff */
[----:B------:R-:W-:-:S04]  /*1890*/  IMAD R26, R27, UR7, R38 ;  /* 0x000000071b1a7c24 */ /* 0x000fc8000f8e0226 */
[----:B------:R-:W-:Y:S01]  /*18a0*/  IMAD R26, R26, UR7, RZ ;  /* 0x000000071a1a7c24 */ /* 0x000fe2000f8e02ff */
[----:B----4-:R-:W-:-:S04]  /*18b0*/  IADD3 R33, PT, PT, R27, UR4, RZ ;  /* 0x000000041b217c10 */ /* 0x010fc8000fffe0ff */
[----:B------:R-:W-:-:S04]  /*18c0*/  IADD3 R28, P0, PT, R39, R26, RZ ;  /* 0x0000001a271c7210 */ /* 0x000fc80007f1e0ff */
[----:B------:R-:W-:Y:S02]  /*18d0*/  LEA.HI.X.SX32 R27, R26, RZ, 0x1, P0 ;  /* 0x000000ff1a1b7211 */ /* 0x000fe400000f0eff */
[----:B------:R-:W-:-:S04]  /*18e0*/  LEA R26, P0, R28, UR10, 0x2 ;  /* 0x0000000a1c1a7c11 */ /* 0x000fc8000f8010ff */
[----:B------:R-:W-:Y:S01]  /*18f0*/  LEA.HI.X R27, R28, UR11, R27, 0x2, P0 ;  /* 0x0000000b1c1b7c11 */ /* 0x000fe200080f141b */
[----:B------:R-:W-:-:S04]  /*1900*/  IMAD R28, R33, UR7, R38 ;  /* 0x00000007211c7c24 */ /* 0x000fc8000f8e0226 */
[----:B------:R-:W-:Y:S02]  /*1910*/  IMAD R28, R28, UR7, RZ ;  /* 0x000000071c1c7c24 */ /* 0x000fe4000f8e02ff */
[C-C-:B--2---:R-:W-:Y:S01]  /*1920*/  FADD R45, R44.reuse, -R29.reuse ;  /* 0x8000001d2c2d7221 */ /* 0x144fe20000000000 */
[----:B------:R-:W-:-:S03]  /*1930*/  FADD R31, |R44|, |R29| ;  /* 0x4000001d2c1f7221 */ /* 0x000fc60000000200 */
[-C--:B------:R-:W-:Y:S01]  /*1940*/  FMUL R45, R45, R40.reuse ;  /* 0x000000282d2d7220 */ /* 0x080fe20000400000 */
[----:B------:R-:W-:Y:S01]  /*1950*/  FMUL R31, R31, R40 ;  /* 0x000000281f1f7220 */ /* 0x000fe20000400000 */
[----:B---3--:R-:W-:-:S04]  /*1960*/  FADD R29, R30, R32 ;  /* 0x000000201e1d7221 */ /* 0x008fc80000000000 */
[----:B------:R-:W-:Y:S01]  /*1970*/  FMUL R40, R29, R40 ;  /* 0x000000281d287220 */ /* 0x000fe20000400000 */
[----:B------:R-:W-:Y:S01]  /*1980*/  MOV R29, UR8 ;  /* 0x00000008001d7c02 */ /* 0x000fe20008000f00 */
[----:B------:R0:W-:Y:S03]  /*1990*/  STG.E desc[UR36][R24.64+-0x4], R45 ;  /* 0xfffffc2d18007986 */ /* 0x0001e6000c101924 */
[----:B------:R-:W-:Y:S02]  /*19a0*/  IADD3 R30, PT, PT, R29, 0x1, R36 ;  /* 0x000000011d1e7810 */ /* 0x000fe40007ffe024 */
[----:B------:R-:W-:-:S03]  /*19b0*/  IADD3 R32, PT, PT, R39, 0x1, RZ ;  /* 0x0000000127207810 */ /* 0x000fc60007ffe0ff */
[----:B------:R-:W-:Y:S01]  /*19c0*/  IMAD R43, R30, UR8, R43 ;  /* 0x000000081e2b7c24 */ /* 0x000fe2000f8e022b */
[----:B0-----:R-:W-:-:S03]  /*19d0*/  IADD3 R25, P0, PT, R39, R28, RZ ;  /* 0x0000001c27197210 */ /* 0x001fc60007f1e0ff */
[----:B------:R-:W-:Y:S01]  /*19e0*/  IMAD R44, R43, UR8, R32 ;  /* 0x000000082b2c7c24 */ /* 0x000fe2000f8e0220 */
[----:B------:R-:W-:Y:S02]  /*19f0*/  IADD3 R34, PT, PT, R32, UR8, R34 ;  /* 0x0000000820227c10 */ /* 0x000fe4000fffe022 */
[----:B------:R-:W-:Y:S02]  /*1a00*/  LEA.HI.X.SX32 R28, R28, RZ, 0x1, P0 ;  /* 0x000000ff1c1c7211 */ /* 0x000fe400000f0eff */
[C---:B------:R-:W-:Y:S01]  /*1a10*/  LEA R24, P0, R25.reuse, UR10, 0x2 ;  /* 0x0000000a19187c11 */ /* 0x040fe2000f8010ff */
[----:B------:R0:W-:Y:S03]  /*1a20*/  STG.E desc[UR36][R26.64+-0x4], R31 ;  /* 0xfffffc1f1a007986 */ /* 0x0001e6000c101924 */
[----:B------:R-:W-:Y:S01]  /*1a30*/  LEA.HI.X R25, R25, UR11, R28, 0x2, P0 ;  /* 0x0000000b19197c11 */ /* 0x000fe200080f141c */
[----:B------:R-:W-:-:S04]  /*1a40*/  IMAD.WIDE.U32 R28, R34, 0x4, R20 ;  /* 0x00000004221c7825 */ /* 0x000fc800078e0014 */
[----:B------:R1:W-:Y:S01]  /*1a50*/  STG.E desc[UR36][R24.64+-0x4], R40 ;  /* 0xfffffc2818007986 */ /* 0x0003e2000c101924 */
[----:B0-----:R-:W-:-:S03]  /*1a60*/  IMAD.WIDE.U32 R26, R44, 0x4, R20 ;  /* 0x000000042c1a7825 */ /* 0x001fc600078e0014 */
[----:B------:R0:W2:Y:S04]  /*1a70*/  LDG.E R43, desc[UR36][R28.64] ;  /* 0x000000241c2b7981 */ /* 0x0000a8000c1e1900 */
[----:B-1----:R1:W2:Y:S01]  /*1a80*/  LDG.E R24, desc[UR36][R26.64] ;  /* 0x000000241a187981 */ /* 0x0022a2000c1e1900 */
[----:B0-----:R-:W-:-:S05]  /*1a90*/  IMAD.WIDE.U32 R28, R34, 0x4, R22 ;  /* 0x00000004221c7825 */ /* 0x001fca00078e0016 */
[----:B------:R-:W3:Y:S01]  /*1aa0*/  LDG.E R34, desc[UR36][R28.64] ;  /* 0x000000241c227981 */ /* 0x000ee2000c1e1900 */
[----:B-1----:R-:W-:-:S05]  /*1ab0*/  IMAD.WIDE.U32 R26, R44, 0x4, R22 ;  /* 0x000000042c1a7825 */ /* 0x002fca00078e0016 */
[----:B------:R0:W3:Y:S01]  /*1ac0*/  LDG.E R44, desc[UR36][R26.64] ;  /* 0x000000241a2c7981 */ /* 0x0000e2000c1e1900 */
[----:B------:R-:W-:-:S05]  /*1ad0*/  IADD3 R33, PT, PT, R33, UR5, RZ ;  /* 0x0000000521217c10 */ /* 0x000fca000fffe0ff */
[----:B------:R-:W-:Y:S01]  /*1ae0*/  IMAD R25, R33, UR7, R38 ;  /* 0x0000000721197c24 */ /* 0x000fe2000f8e0226 */
[----:B------:R-:W-:-:S03]  /*1af0*/  IADD3 R36, PT, PT, R36, UR8, RZ ;  /* 0x0000000824247c10 */ /* 0x000fc6000fffe0ff */
[----:B------:R-:W-:Y:S02]  /*1b00*/  IMAD R25, R25, UR7, RZ ;  /* 0x0000000719197c24 */ /* 0x000fe4000f8e02ff */
[----:B------:R-:W-:-:S03]  /*1b10*/  IMAD R30, R30, UR8, R41 ;  /* 0x000000081e1e7c24 */ /* 0x000fc6000f8e0229 */
[----:B0-----:R-:W-:Y:S01]  /*1b20*/  IADD3 R26, P0, PT, R39, R25, RZ ;  /* 0x00000019271a7210 */ /* 0x001fe20007f1e0ff */
[----:B------:R-:W-:Y:S01]  /*1b30*/  IMAD R41, R36, UR8, R41 ;  /* 0x0000000824297c24 */ /* 0x000fe2000f8e0229 */
[----:B------:R-:W-:Y:S02]  /*1b40*/  IADD3 R28, PT, PT, R33, UR4, RZ ;  /* 0x00000004211c7c10 */ /* 0x000fe4000fffe0ff */
[----:B------:R-:W-:Y:S02]  /*1b50*/  LEA.HI.X.SX32 R25, R25, RZ, 0x1, P0 ;  /* 0x000000ff19197211 */ /* 0x000fe400000f0eff */
[----:B------:R-:W-:Y:S01]  /*1b60*/  IADD3 R30, PT, PT, R30, UR8, RZ ;  /* 0x000000081e1e7c10 */ /* 0x000fe2000fffe0ff */
[----:B------:R-:W-:-:S04]  /*1b70*/  IMAD R41, R41, UR8, R32 ;  /* 0x0000000829297c24 */ /* 0x000fc8000f8e0220 */
[----:B------:R-:W-:Y:S02]  /*1b80*/  IMAD R30, R30, UR8, R32 ;  /* 0x000000081e1e7c24 */ /* 0x000fe4000f8e0220 */
[C-C-:B--2---:R-:W-:Y:S01]  /*1b90*/  FADD R36, R43.reuse, -R24.reuse ;  /* 0x800000182b247221 */ /* 0x144fe20000000000 */
[----:B------:R-:W-:Y:S01]  /*1ba0*/  FADD R43, |R43|, |R24| ;  /* 0x400000182b2b7221 */ /* 0x000fe20000000200 */
[----:B------:R-:W-:-:S04]  /*1bb0*/  LEA R24, P0, R26, UR10, 0x2 ;  /* 0x0000000a1a187c11 */ /* 0x000fc8000f8010ff */
[----:B------:R-:W-:Y:S01]  /*1bc0*/  LEA.HI.X R25, R26, UR11, R25, 0x2, P0 ;  /* 0x0000000b1a197c11 */ /* 0x000fe200080f1419 */
[C-C-:B------:R-:W-:Y:S02]  /*1bd0*/  IMAD R26, R28.reuse, UR7, R38.reuse ;  /* 0x000000071c1a7c24 */ /* 0x140fe4000f8e0226 */
[-C--:B------:R-:W-:Y:S01]  /*1be0*/  FMUL R33, R43, R42.reuse ;  /* 0x0000002a2b217220 */ /* 0x080fe20000400000 */
[----:B------:R-:W-:Y:S01]  /*1bf0*/  IADD3 R43, PT, PT, R28, UR4, RZ ;  /* 0x000000041c2b7c10 */ /* 0x000fe2000fffe0ff */
[----:B------:R-:W-:Y:S02]  /*1c00*/  IMAD R26, R26, UR7, RZ ;  /* 0x000000071a1a7c24 */ /* 0x000fe4000f8e02ff */
[----:B------:R-:W-:Y:S02]  /*1c10*/  FMUL R29, R36, R42 ;  /* 0x0000002a241d7220 */ /* 0x000fe40000400000 */
[----:B------:R-:W-:Y:S01]  /*1c20*/  IMAD R28, R43, UR7, R38 ;  /* 0x000000072b1c7c24 */ /* 0x000fe2000f8e0226 */
[----:B------:R-:W-:-:S03]  /*1c30*/  IADD3 R27, P0, PT, R39, R26, RZ ;  /* 0x0000001a271b7210 */ /* 0x000fc60007f1e0ff */
[----:B------:R-:W-:Y:S01]  /*1c40*/  IMAD R28, R28, UR7, RZ ;  /* 0x000000071c1c7c24 */ /* 0x000fe2000f8e02ff */
[----:B------:R-:W-:Y:S02]  /*1c50*/  LEA.HI.X.SX32 R36, R26, RZ, 0x1, P0 ;  /* 0x000000ff1a247211 */ /* 0x000fe400000f0eff */
[C---:B------:R-:W-:Y:S01]  /*1c60*/  LEA R26, P0, R27.reuse, UR10, 0x2 ;  /* 0x0000000a1b1a7c11 */ /* 0x040fe2000f8010ff */
[----:B------:R0:W-:Y:S03]  /*1c70*/  STG.E desc[UR36][R24.64+-0x4], R29 ;  /* 0xfffffc1d18007986 */ /* 0x0001e6000c101924 */
[----:B------:R-:W-:Y:S01]  /*1c80*/  LEA.HI.X R27, R27, UR11, R36, 0x2, P0 ;  /* 0x0000000b1b1b7c11 */ /* 0x000fe200080f1424 */
[----:B---3--:R-:W-:Y:S01]  /*1c90*/  FADD R34, R34, R44 ;  /* 0x0000002c22227221 */ /* 0x008fe20000000000 */
[----:B0-----:R-:W-:-:S04]  /*1ca0*/  IADD3 R25, P0, PT, R39, R28, RZ ;  /* 0x0000001c27197210 */ /* 0x001fc80007f1e0ff */
[----:B------:R-:W-:Y:S02]  /*1cb0*/  LEA.HI.X.SX32 R28, R28, RZ, 0x1, P0 ;  /* 0x000000ff1c1c7211 */ /* 0x000fe400000f0eff */
[----:B------:R-:W-:Y:S01]  /*1cc0*/  LEA R24, P0, R25, UR10, 0x2 ;  /* 0x0000000a19187c11 */ /* 0x000fe2000f8010ff */
[----:B------:R-:W-:-:S03]  /*1cd0*/  FMUL R42, R34, R42 ;  /* 0x0000002a222a7220 */ /* 0x000fc60000400000 */
[----:B------:R-:W-:Y:S01]  /*1ce0*/  LEA.HI.X R25, R25, UR11, R28, 0x2, P0 ;  /* 0x0000000b19197c11 */ /* 0x000fe200080f141c */
[----:B------:R0:W-:Y:S04]  /*1cf0*/  STG.E desc[UR36][R26.64+-0x4], R33 ;  /* 0xfffffc211a007986 */ /* 0x0001e8000c101924 */
[----:B------:R1:W-:Y:S01]  /*1d00*/  STG.E desc[UR36][R24.64+-0x4], R42 ;  /* 0xfffffc2a18007986 */ /* 0x0003e2000c101924 */
[----:B0-----:R-:W-:-:S04]  /*1d10*/  IMAD.WIDE.U32 R26, R30, 0x4, R20 ;  /* 0x000000041e1a7825 */ /* 0x001fc800078e0014 */
[----:B-1----:R-:W-:Y:S02]  /*1d20*/  IMAD.WIDE.U32 R24, R41, 0x4, R20 ;  /* 0x0000000429187825 */ /* 0x002fe400078e0014 */
[----:B------:R-:W2:Y:S02]  /*1d30*/  LDG.E R26, desc[UR36][R26.64] ;  /* 0x000000241a1a7981 */ /* 0x000ea4000c1e1900 */
[----:B------:R-:W-:-:S04]  /*1d40*/  IMAD.WIDE.U32 R20, R30, 0x4, R22 ;  /* 0x000000041e147825 */ /* 0x000fc800078e0016 */
[----:B------:R-:W-:Y:S01]  /*1d50*/  IMAD.WIDE.U32 R22, R41, 0x4, R22 ;  /* 0x0000000429167825 */ /* 0x000fe200078e0016 */
[----:B------:R-:W3:Y:S04]  /*1d60*/  LDG.E R28, desc[UR36][R20.64] ;  /* 0x00000024141c7981 */ /* 0x000ee8000c1e1900 */
[----:B------:R0:W2:Y:S04]  /*1d70*/  LDG.E R41, desc[UR36][R24.64] ;  /* 0x0000002418297981 */ /* 0x0000a8000c1e1900 */
[----:B------:R1:W3:Y:S01]  /*1d80*/  LDG.E R30, desc[UR36][R22.64] ;  /* 0x00000024161e7981 */ /* 0x0002e2000c1e1900 */
[----:B------:R-:W-:-:S04]  /*1d90*/  IADD3 R43, PT, PT, R43, UR5, RZ ;  /* 0x000000052b2b7c10 */ /* 0x000fc8000fffe0ff */
[C---:B------:R-:W-:Y:S01]  /*1da0*/  IADD3 R32, PT, PT, R43.reuse, UR4, RZ ;  /* 0x000000042b207c10 */ /* 0x040fe2000fffe0ff */
[----:B------:R-:W-:-:S03]  /*1db0*/  IMAD R43, R43, UR7, R38 ;  /* 0x000000072b2b7c24 */ /* 0x000fc6000f8e0226 */
[C---:B------:R-:W-:Y:S01]  /*1dc0*/  IADD3 R36, PT, PT, R32.reuse, UR4, RZ ;  /* 0x0000000420247c10 */ /* 0x040fe2000fffe0ff */
[--C-:B------:R-:W-:Y:S01]  /*1dd0*/  IMAD R34, R32, UR7, R38.reuse ;  /* 0x0000000720227c24 */ /* 0x100fe2000f8e0226 */
[----:B------:R-:W4:Y:S01]  /*1de0*/  LDCU UR4, c[0x0][0x3a0] ;  /* 0x00007400ff0477ac */ /* 0x000f220008000800 */
[----:B------:R-:W-:Y:S02]  /*1df0*/  IMAD R32, R43, UR7, RZ ;  /* 0x000000072b207c24 */ /* 0x000fe4000f8e02ff */
[----:B------:R-:W-:Y:S02]  /*1e00*/  IMAD R36, R36, UR7, R38 ;  /* 0x0000000724247c24 */ /* 0x000fe4000f8e0226 */
[----:B------:R-:W-:Y:S01]  /*1e10*/  IMAD R34, R34, UR7, RZ ;  /* 0x0000000722227c24 */ /* 0x000fe2000f8e02ff */
[----:B0-----:R-:W-:Y:S01]  /*1e20*/  IADD3 R24, P0, PT, R39, R32, RZ ;  /* 0x0000002027187210 */ /* 0x001fe20007f1e0ff */
[----:B------:R-:W-:-:S03]  /*1e30*/  IMAD R36, R36, UR7, RZ ;  /* 0x0000000724247c24 */ /* 0x000fc6000f8e02ff */
[C---:B------:R-:W-:Y:S02]  /*1e40*/  IADD3 R21, P1, PT, R39.reuse, R34, RZ ;  /* 0x0000002227157210 */ /* 0x040fe40007f3e0ff */
[----:B-1----:R-:W-:Y:S02]  /*1e50*/  LEA.HI.X.SX32 R23, R32, RZ, 0x1, P0 ;  /* 0x000000ff20177211 */ /* 0x002fe400000f0eff */
[----:B------:R-:W-:Y:S02]  /*1e60*/  LEA R22, P0, R24, UR10, 0x2 ;  /* 0x0000000a18167c11 */ /* 0x000fe4000f8010ff */
[----:B------:R-:W-:Y:S02]  /*1e70*/  IADD3 R25, P2, PT, R39, R36, RZ ;  /* 0x0000002427197210 */ /* 0x000fe40007f5e0ff */
[----:B------:R-:W-:Y:S02]  /*1e80*/  LEA.HI.X.SX32 R34, R34, RZ, 0x1, P1 ;  /* 0x000000ff22227211 */ /* 0x000fe400008f0eff */
[----:B------:R-:W-:-:S02]  /*1e90*/  LEA R20, P1, R21, UR10, 0x2 ;  /* 0x0000000a15147c11 */ /* 0x000fc4000f8210ff */
[----:B------:R-:W-:Y:S02]  /*1ea0*/  LEA.HI.X R23, R24, UR11, R23, 0x2, P0 ;  /* 0x0000000b18177c11 */ /* 0x000fe400080f1417 */
[----:B------:R-:W-:Y:S02]  /*1eb0*/  LEA.HI.X.SX32 R36, R36, RZ, 0x1, P2 ;  /* 0x000000ff24247211 */ /* 0x000fe400010f0eff */
[----:B------:R-:W-:Y:S02]  /*1ec0*/  LEA R24, P0, R25, UR10, 0x2 ;  /* 0x0000000a19187c11 */ /* 0x000fe4000f8010ff */
[----:B------:R-:W-:Y:S02]  /*1ed0*/  LEA.HI.X R21, R21, UR11, R34, 0x2, P1 ;  /* 0x0000000b15157c11 */ /* 0x000fe400088f1422 */
[----:B------:R-:W-:Y:S02]  /*1ee0*/  LEA.HI.X R25, R25, UR11, R36, 0x2, P0 ;  /* 0x0000000b19197c11 */ /* 0x000fe400080f1424 */
[----:B------:R-:W-:Y:S01]  /*1ef0*/  FSETP.NEU.AND P0, PT, R0, 1, PT ;  /* 0x3f8000000000780b */ /* 0x000fe20003f0d000 */
[----:B------:R-:W-:Y:S01]  /*1f00*/  BSSY.RECONVERGENT B0, `(.L_x_150) ;  /* 0x000004e000007945 */ /* 0x000fe20003800200 */
[----:B------:R-:W-:Y:S01]  /*1f10*/  FSETP.NEU.AND P1, PT, R3, 1, PT ;  /* 0x3f8000000300780b */ /* 0x000fe20003f2d000 */
[C-C-:B--2---:R-:W-:Y:S01]  /*1f20*/  FADD R32, R26.reuse, -R41.reuse ;  /* 0x800000291a207221 */ /* 0x144fe20000000000 */
[----:B------:R-:W-:Y:S01]  /*1f30*/  FADD R26, |R26|, |R41| ;  /* 0x400000291a1a7221 */ /* 0x000fe20000000200 */
[----:B---3--:R-:W-:-:S02]  /*1f40*/  FADD R28, R28, R30 ;  /* 0x0000001e1c1c7221 */ /* 0x008fc40000000000 */
[-C--:B------:R-:W-:Y:S01]  /*1f50*/  FMUL R39, R32, R37.reuse ;  /* 0x0000002520277220 */ /* 0x080fe20000400000 */
[-C--:B------:R-:W-:Y:S01]  /*1f60*/  FMUL R27, R26, R37.reuse ;  /* 0x000000251a1b7220 */ /* 0x080fe20000400000 */
[----:B------:R-:W-:-:S03]  /*1f70*/  FMUL R37, R28, R37 ;  /* 0x000000251c257220 */ /* 0x000fc60000400000 */
[----:B------:R0:W-:Y:S04]  /*1f80*/  STG.E desc[UR36][R22.64+-0x4], R39 ;  /* 0xfffffc2716007986 */ /* 0x0001e8000c101924 */
[----:B------:R0:W-:Y:S04]  /*1f90*/  STG.E desc[UR36][R20.64+-0x4], R27 ;  /* 0xfffffc1b14007986 */ /* 0x0001e8000c101924 */
[----:B------:R0:W-:Y:S01]  /*1fa0*/  STG.E desc[UR36][R24.64+-0x4], R37 ;  /* 0xfffffc2518007986 */ /* 0x0001e2000c101924 */
[----:B------:R-:W-:Y:S01]  /*1fb0*/  HFMA2 R26, -RZ, RZ, 1.875, 0 ;  /* 0x3f800000ff1a7431 */ /* 0x000fe200000001ff */
[----:B----4-:R-:W-:Y:S06]  /*1fc0*/  @!P0 BRA `(.L_x_151) ;  /* 0x0000000400048947 */ /* 0x010fec0003800000 */
[----:B------:R-:W-:-:S13]  /*1fd0*/  FSETP.NAN.AND P0, PT, |R0|, |R0|, PT ;  /* 0x400000000000720b */ /* 0x000fda0003f08200 */
[----:B------:R-:W-:Y:S01]  /*1fe0*/  @P0 FADD R26, R0, 2 ;  /* 0x40000000001a0421 */ /* 0x000fe20000000000 */
[----:B------:R-:W-:Y:S06]  /*1ff0*/  @P0 BRA `(.L_x_151) ;  /* 0x0000000000f80947 */ /* 0x000fec0003800000 */
[C---:B0-----:R-:W-:Y:S01]  /*2000*/  FMUL R21, |R0|.reuse, 16777216 ;  /* 0x4b80000000157820 */ /* 0x041fe20000400200 */
[C---:B------:R-:W-:Y:S02]  /*2010*/  FSETP.GEU.AND P0, PT, |R0|.reuse, 1.175494350822287508e-38, PT ;  /* 0x008000000000780b */ /* 0x040fe40003f0e200 */
[----:B------:R-:W-:Y:S02]  /*2020*/  MOV R26, 0x3a2c32e4 ;  /* 0x3a2c32e4001a7802 */ /* 0x000fe40000000f00 */
[----:B------:R-:W-:Y:S02]  /*2030*/  FSEL R21, R21, |R0|, !P0 ;  /* 0x4000000015157208 */ /* 0x000fe40004000000 */
[----:B------:R-:W-:Y:S02]  /*2040*/  FSEL R24, RZ, -24, P0 ;  /* 0xc1c00000ff187808 */ /* 0x000fe40000000000 */
[----:B------:R-:W-:Y:S02]  /*2050*/  IADD3 R20, PT, PT, R21, -0x3f3504f3, RZ ;  /* 0xc0cafb0d15147810 */ /* 0x000fe40007ffe0ff */
[----:B------:R-:W-:-:S02]  /*2060*/  FSETP.NEU.AND P0, PT, |R0|, +INF , PT ;  /* 0x7f8000000000780b */ /* 0x000fc40003f0d200 */
[----:B------:R-:W-:Y:S02]  /*2070*/  LOP3.LUT R20, R20, 0xff800000, RZ, 0xc0, !PT ;  /* 0xff80000014147812 */ /* 0x000fe400078ec0ff */
[----:B------:R-:W-:Y:S02]  /*2080*/  FSETP.NEU.AND P0, PT, R0, RZ, P0 ;  /* 0x000000ff0000720b */ /* 0x000fe4000070d000 */
[----:B------:R-:W-:-:S05]  /*2090*/  IADD3 R21, PT, PT, R21, -R20, RZ ;  /* 0x8000001415157210 */ /* 0x000fca0007ffe0ff */
[C---:B------:R-:W-:Y:S01]  /*20a0*/  FADD R22, R21.reuse, 1 ;  /* 0x3f80000015167421 */ /* 0x040fe20000000000 */
[----:B------:R-:W-:Y:S01]  /*20b0*/  FADD R41, R21, -1 ;  /* 0xbf80000015297421 */ /* 0x000fe20000000000 */
[----:B------:R-:W-:-:S03]  /*20c0*/  I2FP.F32.S32 R21, R20 ;  /* 0x0000001400157245 */ /* 0x000fc60000201400 */
[----:B------:R-:W-:Y:S01]  /*20d0*/  FADD R23, R41, R41 ;  /* 0x0000002929177221 */ /* 0x000fe20000000000 */
[----:B------:R-:W0:Y:S01]  /*20e0*/  MUFU.RCP R22, R22 ;  /* 0x0000001600167308 */ /* 0x000e220000001000 */
[----:B------:R-:W-:Y:S01]  /*20f0*/  FFMA R25, R21, 1.1920928955078125e-07, R24 ;  /* 0x3400000015197823 */ /* 0x000fe20000000018 */
[----:B------:R-:W-:Y:S01]  /*2100*/  @!P0 FADD R0, R0, R0 ;  /* 0x0000000000008221 */ /* 0x000fe20000000000 */
[----:B0-----:R-:W-:-:S04]  /*2110*/  FMUL R20, R22, R23 ;  /* 0x0000001716147220 */ /* 0x001fc80000400000 */
[----:B------:R-:W-:Y:S01]  /*2120*/  FADD R24, R41, -R20 ;  /* 0x8000001429187221 */ /* 0x000fe20000000000 */
[C---:B------:R-:W-:Y:S01]  /*2130*/  FMUL R23, R20.reuse, R20 ;  /* 0x0000001414177220 */ /* 0x040fe20000400000 */
[----:B------:R-:W-:Y:S02]  /*2140*/  FFMA R21, R20, 1.4426950216293334961, R25 ;  /* 0x3fb8aa3b14157823 */ /* 0x000fe40000000019 */
[----:B------:R-:W-:Y:S01]  /*2150*/  FADD R24, R24, R24 ;  /* 0x0000001818187221 */ /* 0x000fe20000000000 */
[----:B------:R-:W-:Y:S01]  /*2160*/  FFMA R26, R23, R26, 0.0032181653659790754318 ;  /* 0x3b52e7db171a7423 */ /* 0x000fe2000000001a */
[----:B------:R-:W-:Y:S02]  /*2170*/  FADD R25, R25, -R21 ;  /* 0x8000001519197221 */ /* 0x000fe40000000000 */
[----:B------:R-:W-:Y:S01]  /*2180*/  FFMA R41, R41, -R20, R24 ;  /* 0x8000001429297223 */ /* 0x000fe20000000018 */
[----:B------:R-:W-:Y:S01]  /*2190*/  FFMA R26, R23, R26, 0.018033718690276145935 ;  /* 0x3c93bb73171a7423 */ /* 0x000fe2000000001a */
[----:B------:R-:W-:-:S02]  /*21a0*/  FFMA R24, R20, 1.4426950216293334961, R25 ;  /* 0x3fb8aa3b14187823 */ /* 0x000fc40000000019 */
[----:B------:R-:W-:Y:S01]  /*21b0*/  FMUL R41, R22, R41 ;  /* 0x0000002916297220 */ /* 0x000fe20000400000 */
[----:B------:R-:W-:-:S03]  /*21c0*/  FFMA R26, R23, R26, 0.12022458761930465698 ;  /* 0x3df6384f171a7423 */ /* 0x000fc6000000001a */
[----:B------:R-:W-:Y:S01]  /*21d0*/  FFMA R25, R41, 1.4426950216293334961, R24 ;  /* 0x3fb8aa3b29197823 */ /* 0x000fe20000000018 */
[----:B------:R-:W-:-:S03]  /*21e0*/  FMUL R23, R23, R26 ;  /* 0x0000001a17177220 */ /* 0x000fc60000400000 */
[----:B------:R-:W-:Y:S01]  /*21f0*/  FFMA R24, R20, 1.9251366722983220825e-08, R25 ;  /* 0x32a55e3414187823 */ /* 0x000fe20000000019 */
[----:B------:R-:W-:-:S04]  /*2200*/  FMUL R22, R23, 3 ;  /* 0x4040000017167820 */ /* 0x000fc80000400000 */
[----:B------:R-:W-:Y:S01]  /*2210*/  FFMA R22, R41, R22, R24 ;  /* 0x0000001629167223 */ /* 0x000fe20000000018 */
[----:B------:R-:W-:-:S03]  /*2220*/  HFMA2 R24, -RZ, RZ, 0.64013671875, -15.109375 ;  /* 0x391fcb8eff187431 */ /* 0x000fc600000001ff */
[----:B------:R-:W-:-:S04]  /*2230*/  FFMA R22, R20, R23, R22 ;  /* 0x0000001714167223 */ /* 0x000fc80000000016 */
[----:B------:R-:W-:-:S04]  /*2240*/  FADD R23, R21, R22 ;  /* 0x0000001615177221 */ /* 0x000fc80000000000 */
[----:B------:R-:W-:Y:S01]  /*2250*/  FMUL R20, R23, 2 ;  /* 0x4000000017147820 */ /* 0x000fe20000400000 */
[----:B------:R-:W-:-:S03]  /*2260*/  FADD R21, -R21, R23 ;  /* 0x0000001715157221 */ /* 0x000fc60000000100 */
[----:B------:R-:W0:Y:S01]  /*2270*/  FRND R25, R20 ;  /* 0x0000001400197307 */ /* 0x000e220000201000 */
[----:B------:R-:W-:Y:S01]  /*2280*/  FADD R22, R22, -R21 ;  /* 0x8000001516167221 */ /* 0x000fe20000000000 */
[----:B------:R-:W-:Y:S01]  /*2290*/  FFMA R23, R23, 2, -R20 ;  /* 0x4000000017177823 */ /* 0x000fe20000000814 */
[----:B------:R-:W-:-:S03]  /*22a0*/  FSETP.GT.AND P3, PT, |R20|, 152, PT ;  /* 0x431800001400780b */ /* 0x000fc60003f64200 */
[----:B------:R-:W-:Y:S02]  /*22b0*/  FFMA R22, R22, 2, R23 ;  /* 0x4000000016167823 */ /* 0x000fe40000000017 */
[----:B------:R-:W1:Y:S01]  /*22c0*/  F2I.NTZ R23, R20 ;  /* 0x0000001400177305 */ /* 0x000e620000203100 */
[----:B0-----:R-:W-:Y:S01]  /*22d0*/  FADD R21, R20, -R25 ;  /* 0x8000001914157221 */ /* 0x001fe20000000000 */
[----:B------:R-:W-:-:S03]  /*22e0*/  FSETP.GT.AND P2, PT, R25, RZ, PT ;  /* 0x000000ff1900720b */ /* 0x000fc60003f44000 */
[----:B------:R-:W-:-:S04]  /*22f0*/  FADD R21, R21, R22 ;  /* 0x0000001615157221 */ /* 0x000fc80000000000 */
[----:B------:R-:W-:-:S04]  /*2300*/  FFMA R22, R21, R24, 0.0013391353422775864601 ;  /* 0x3aaf85ed15167423 */ /* 0x000fc80000000018 */
[----:B------:R-:W-:-:S04]  /*2310*/  FFMA R22, R21, R22, 0.0096188392490148544312 ;  /* 0x3c1d985615167423 */ /* 0x000fc80000000016 */
[----:B------:R-:W-:-:S04]  /*2320*/  FFMA R22, R21, R22, 0.055503588169813156128 ;  /* 0x3d6357bb15167423 */ /* 0x000fc80000000016 */
[C---:B------:R-:W-:Y:S01]  /*2330*/  FFMA R24, R21.reuse, R22, 0.24022644758224487305 ;  /* 0x3e75fdec15187423 */ /* 0x040fe20000000016 */
[----:B------:R-:W-:Y:S02]  /*2340*/  SEL R22, RZ, 0x83000000, P2 ;  /* 0x83000000ff167807 */ /* 0x000fe40001000000 */
[----:B------:R-:W-:Y:S01]  /*2350*/  FSETP.GEU.AND P2, PT, R20, RZ, PT ;  /* 0x000000ff1400720b */ /* 0x000fe20003f4e000 */
[----:B------:R-:W-:Y:S01]  /*2360*/  FFMA R26, R21, R24, 0.69314718246459960938 ;  /* 0x3f317218151a7423 */ /* 0x000fe20000000018 */
[----:B------:R-:W-:Y:S02]  /*2370*/  IADD3 R24, PT, PT, R22, 0x7f000000, RZ ;  /* 0x7f00000016187810 */ /* 0x000fe40007ffe0ff */
[----:B-1----:R-:W-:Y:S01]  /*2380*/  LEA R23, R23, -R22, 0x17 ;  /* 0x8000001617177211 */ /* 0x002fe200078eb8ff */
[----:B------:R-:W-:Y:S01]  /*2390*/  FFMA R21, R21, R26, 1 ;  /* 0x3f80000015157423 */ /* 0x000fe2000000001a */
[----:B------:R-:W-:-:S03]  /*23a0*/  FSEL R26, RZ, +INF , !P2 ;  /* 0x7f800000ff1a7808 */ /* 0x000fc60005000000 */
[----:B------:R-:W-:-:S04]  /*23b0*/  FMUL R24, R24, R21 ;  /* 0x0000001518187220 */ /* 0x000fc80000400000 */
[----:B------:R-:W-:Y:S01]  /*23c0*/  @!P3 FMUL R26, R23, R24 ;  /* 0x00000018171ab220 */ /* 0x000fe20000400000 */
[----:B------:R-:W-:-:S07]  /*23d0*/  @!P0 LOP3.LUT R26, R0, 0x7fffffff, RZ, 0xc0, !PT ;  /* 0x7fffffff001a8812 */ /* 0x000fce00078ec0ff */
.L_x_151:
[----:B------:R-:W-:Y:S05]  /*23e0*/  BSYNC.RECONVERGENT B0 ;  /* 0x0000000000007941 */ /* 0x000fea0003800200 */
.L_x_150:
[----:B------:R-:W-:Y:S01]  /*23f0*/  BSSY.RECONVERGENT B0, `(.L_x_152) ;  /* 0x0000045000007945 */ /* 0x000fe20003800200 */
[----:B------:R-:W-:Y:S01]  /*2400*/  FMUL R4, R4, UR4 ;  /* 0x0000000404047c20 */ /* 0x000fe20008400000 */
[----:B------:R-:W-:Y:S02]  /*2410*/  MOV R0, 0x3f800000 ;  /* 0x3f80000000007802 */ /* 0x000fe40000000f00 */
[----:B------:R-:W-:Y:S05]  /*2420*/  @!P1 BRA `(.L_x_153) ;  /* 0x0000000400049947 */ /* 0x000fea0003800000 */
[----:B------:R-:W-:-:S13]  /*2430*/  FSETP.NAN.AND P0, PT, |R3|, |R3|, PT ;  /* 0x400000030300720b */ /* 0x000fda0003f08200 */
[----:B------:R-:W-:Y:S01]  /*2440*/  @P0 FADD R0, R3, 2 ;  /* 0x4000000003000421 */ /* 0x000fe20000000000 */
[----:B------:R-:W-:Y:S06]  /*2450*/  @P0 BRA `(.L_x_153) ;  /* 0x0000000000f80947 */ /* 0x000fec0003800000 */
[C---:B------:R-:W-:Y:S01]  /*2460*/  FMUL R0, |R3|.reuse, 16777216 ;  /* 0x4b80000003007820 */ /* 0x040fe20000400200 */
[----:B------:R-:W-:Y:S01]  /*2470*/  FSETP.GEU.AND P0, PT, |R3|, 1.175494350822287508e-38, PT ;  /* 0x008000000300780b */ /* 0x000fe20003f0e200 */
[----:B------:R-:W-:-:S03]  /*2480*/  HFMA2 R41, -RZ, RZ, 0.771484375, 0.21533203125 ;  /* 0x3a2c32e4ff297431 */ /* 0x000fc600000001ff */
[----:B------:R-:W-:-:S04]  /*2490*/  FSEL R0, R0, |R3|, !P0 ;  /* 0x4000000300007208 */ /* 0x000fc80004000000 */
[----:B0-----:R-:W-:-:S04]  /*24a0*/  IADD3 R20, PT, PT, R0, -0x3f3504f3, RZ ;  /* 0xc0cafb0d00147810 */ /* 0x001fc80007ffe0ff */
[----:B------:R-:W-:Y:S02]  /*24b0*/  LOP3.LUT R23, R20, 0xff800000, RZ, 0xc0, !PT ;  /* 0xff80000014177812 */ /* 0x000fe400078ec0ff */
[----:B------:R-:W-:Y:S02]  /*24c0*/  FSEL R20, RZ, -24, P0 ;  /* 0xc1c00000ff147808 */ /* 0x000fe40000000000 */
[-C--:B------:R-:W-:Y:S02]  /*24d0*/  IADD3 R0, PT, PT, R0, -R23.reuse, RZ ;  /* 0x8000001700007210 */ /* 0x080fe40007ffe0ff */
[----:B------:R-:W-:Y:S02]  /*24e0*/  I2FP.F32.S32 R23, R23 ;  /* 0x0000001700177245 */ /* 0x000fe40000201400 */
[----:B------:R-:W-:Y:S01]  /*24f0*/  FSETP.NEU.AND P0, PT, |R3|, +INF , PT ;  /* 0x7f8000000300780b */ /* 0x000fe20003f0d200 */
[C---:B------:R-:W-:Y:S01]  /*2500*/  FADD R21, R0.reuse, 1 ;  /* 0x3f80000000157421 */ /* 0x040fe20000000000 */
[----:B------:R-:W-:Y:S01]  /*2510*/  FADD R25, R0, -1 ;  /* 0xbf80000000197421 */ /* 0x000fe20000000000 */
[----:B------:R-:W-:Y:S01]  /*2520*/  FFMA R23, R23, 1.1920928955078125e-07, R20 ;  /* 0x3400000017177823 */ /* 0x000fe20000000014 */
[----:B------:R-:W-:-:S02]  /*2530*/  FSETP.NEU.AND P0, PT, R3, RZ, P0 ;  /* 0x000000ff0300720b */ /* 0x000fc4000070d000 */
[----:B------:R-:W-:Y:S01]  /*2540*/  FADD R0, R25, R25 ;  /* 0x0000001919007221 */ /* 0x000fe20000000000 */
[----:B------:R-:W0:Y:S10]  /*2550*/  MUFU.RCP R21, R21 ;  /* 0x0000001500157308 */ /* 0x000e340000001000 */
[----:B------:R-:W-:Y:S01]  /*2560*/  @!P0 FADD R3, R3, R3 ;  /* 0x0000000303038221 */ /* 0x000fe20000000000 */
[----:B0-----:R-:W-:-:S04]  /*2570*/  FMUL R0, R21, R0 ;  /* 0x0000000015007220 */ /* 0x001fc80000400000 */
[----:B------:R-:W-:Y:S01]  /*2580*/  FADD R24, R25, -R0 ;  /* 0x8000000019187221 */ /* 0x000fe20000000000 */
[CC--:B------:R-:W-:Y:S01]  /*2590*/  FMUL R22, R0.reuse, R0.reuse ;  /* 0x0000000000167220 */ /* 0x0c0fe20000400000 */
[----:B------:R-:W-:Y:S02]  /*25a0*/  FFMA R20, R0, 1.4426950216293334961, R23 ;  /* 0x3fb8aa3b00147823 */ /* 0x000fe40000000017 */
[----:B------:R-:W-:Y:S01]  /*25b0*/  FADD R24, R24, R24 ;  /* 0x0000001818187221 */ /* 0x000fe20000000000 */
[C---:B------:R-:W-:Y:S01]  /*25c0*/  FFMA R41, R22.reuse, R41, 0.0032181653659790754318 ;  /* 0x3b52e7db16297423 */ /* 0x040fe20000000029 */
[----:B------:R-:W-:Y:S02]  /*25d0*/  FADD R23, R23, -R20 ;  /* 0x8000001417177221 */ /* 0x000fe40000000000 */
[----:B------:R-:W-:Y:S01]  /*25e0*/  FFMA R24, R25, -R0, R24 ;  /* 0x8000000019187223 */ /* 0x000fe20000000018 */
[----:B------:R-:W-:Y:S01]  /*25f0*/  FFMA R41, R22, R41, 0.018033718690276145935 ;  /* 0x3c93bb7316297423 */ /* 0x000fe20000000029 */
[----:B------:R-:W-:Y:S01]  /*2600*/  FFMA R23, R0, 1.4426950216293334961, R23 ;  /* 0x3fb8aa3b00177823 */ /* 0x000fe20000000017 */
[----:B------:R-:W-:Y:S01]  /*2610*/  MOV R25, 0x391fcb8e ;  /* 0x391fcb8e00197802 */ /* 0x000fe20000000f00 */
[----:B------:R-:W-:Y:S01]  /*2620*/  FMUL R24, R21, R24 ;  /* 0x0000001815187220 */ /* 0x000fe20000400000 */
[----:B------:R-:W-:-:S03]  /*2630*/  FFMA R41, R22, R41, 0.12022458761930465698 ;  /* 0x3df6384f16297423 */ /* 0x000fc60000000029 */
[----:B------:R-:W-:Y:S01]  /*2640*/  FFMA R23, R24, 1.4426950216293334961, R23 ;  /* 0x3fb8aa3b18177823 */ /* 0x000fe20000000017 */
[----:B------:R-:W-:-:S03]  /*2650*/  FMUL R41, R22, R41 ;  /* 0x0000002916297220 */ /* 0x000fc60000400000 */
[----:B------:R-:W-:Y:S01]  /*2660*/  FFMA R23, R0, 1.9251366722983220825e-08, R23 ;  /* 0x32a55e3400177823 */ /* 0x000fe20000000017 */
[----:B------:R-:W-:-:S04]  /*2670*/  FMUL R21, R41, 3 ;  /* 0x4040000029157820 */ /* 0x000fc80000400000 */
[----:B------:R-:W-:-:S04]  /*2680*/  FFMA R24, R24, R21, R23 ;  /* 0x0000001518187223 */ /* 0x000fc80000000017 */
        /* <DEDUP_REMOVED lines=16> */
[----:B------:R-:W-:Y:S01]  /*2790*/  FFMA R23, R20, R21, 0.24022644758224487305 ;  /* 0x3e75fdec14177423 */ /* 0x000fe20000000015 */
        /* <DEDUP_REMOVED lines=10> */
.L_x_153:
[----:B------:R-:W-:Y:S05]  /*2840*/  BSYNC.RECONVERGENT B0 ;  /* 0x0000000000007941 */ /* 0x000fea0003800200 */
.L_x_152:
[----:B------:R-:W-:Y:S01]  /*2850*/  FSETP.NEU.AND P0, PT, R5, 1, PT ;  /* 0x3f8000000500780b */ /* 0x000fe20003f0d000 */
[----:B------:R-:W-:Y:S01]  /*2860*/  FADD R3, RZ, R0 ;  /* 0x00000000ff037221 */ /* 0x000fe20000000000 */
[----:B------:R-:W-:Y:S01]  /*2870*/  BSSY.RECONVERGENT B0, `(.L_x_154) ;  /* 0x0000047000007945 */ /* 0x000fe20003800200 */
[----:B------:R-:W-:Y:S02]  /*2880*/  HFMA2 R0, -RZ, RZ, 1.875, 0 ;  /* 0x3f800000ff007431 */ /* 0x000fe400000001ff */
[----:B------:R-:W-:-:S08]  /*2890*/  FFMA R4, R4, 2, R3 ;  /* 0x4000000004047823 */ /* 0x000fd00000000003 */
[----:B------:R-:W-:Y:S05]  /*28a0*/  @!P0 BRA `(.L_x_155) ;  /* 0x00000004000c8947 */ /* 0x000fea0003800000 */
[----:B------:R-:W-:-:S13]  /*28b0*/  FSETP.NAN.AND P0, PT, |R5|, |R5|, PT ;  /* 0x400000050500720b */ /* 0x000fda0003f08200 */
[----:B------:R-:W-:Y:S05]  /*28c0*/  @P0 BRA `(.L_x_156) ;  /* 0x0000000400000947 */ /* 0x000fea0003800000 */
[C---:B------:R-:W-:Y:S01]  /*28d0*/  FMUL R0, |R5|.reuse, 16777216 ;  /* 0x4b80000005007820 */ /* 0x040fe20000400200 */
[C---:B------:R-:W-:Y:S02]  /*28e0*/  FSETP.GEU.AND P0, PT, |R5|.reuse, 1.175494350822287508e-38, PT ;  /* 0x008000000500780b */ /* 0x040fe40003f0e200 */
[----:B0-----:R-:W-:Y:S02]  /*28f0*/  MOV R25, 0x3a2c32e4 ;  /* 0x3a2c32e400197802 */ /* 0x001fe40000000f00 */
[----:B------:R-:W-:Y:S02]  /*2900*/  FSEL R0, R0, |R5|, !P0 ;  /* 0x4000000500007208 */ /* 0x000fe40004000000 */
[----:B------:R-:W-:Y:S02]  /*2910*/  FSEL R22, RZ, -24, P0 ;  /* 0xc1c00000ff167808 */ /* 0x000fe40000000000 */
[----:B------:R-:W-:Y:S02]  /*2920*/  IADD3 R3, PT, PT, R0, -0x3f3504f3, RZ ;  /* 0xc0cafb0d00037810 */ /* 0x000fe40007ffe0ff */
[----:B------:R-:W-:-:S02]  /*2930*/  FSETP.NEU.AND P3, PT, R5, RZ, PT ;  /* 0x000000ff0500720b */ /* 0x000fc40003f6d000 */
[----:B------:R-:W-:-:S04]  /*2940*/  LOP3.LUT R3, R3, 0xff800000, RZ, 0xc0, !PT ;  /* 0xff80000003037812 */ /* 0x000fc800078ec0ff */
[-C--:B------:R-:W-:Y:S02]  /*2950*/  IADD3 R0, PT, PT, R0, -R3.reuse, RZ ;  /* 0x8000000300007210 */ /* 0x080fe40007ffe0ff */
[----:B------:R-:W-:-:S03]  /*2960*/  I2FP.F32.S32 R3, R3 ;  /* 0x0000000300037245 */ /* 0x000fc60000201400 */
[C---:B------:R-:W-:Y:S01]  /*2970*/  FADD R20, R0.reuse, 1 ;  /* 0x3f80000000147421 */ /* 0x040fe20000000000 */
[----:B------:R-:W-:-:S04]  /*2980*/  FADD R23, R0, -1 ;  /* 0xbf80000000177421 */ /* 0x000fc80000000000 */
[----:B------:R-:W-:Y:S01]  /*2990*/  FADD R21, R23, R23 ;  /* 0x0000001717157221 */ /* 0x000fe20000000000 */
[----:B------:R-:W0:Y:S03]  /*29a0*/  MUFU.RCP R20, R20 ;  /* 0x0000001400147308 */ /* 0x000e260000001000 */
[----:B0-----:R-:W-:Y:S01]  /*29b0*/  FMUL R0, R20, R21 ;  /* 0x0000001514007220 */ /* 0x001fe20000400000 */
[----:B------:R-:W-:-:S03]  /*29c0*/  FFMA R21, R3, 1.1920928955078125e-07, R22 ;  /* 0x3400000003157823 */ /* 0x000fc60000000016 */
        /* <DEDUP_REMOVED lines=24> */
[C---:B------:R-:W-:Y:S02]  /*2b50*/  FSETP.GT.AND P1, PT, |R0|.reuse, 152, PT ;  /* 0x431800000000780b */ /* 0x040fe40003f24200 */
[----:B------:R-:W-:Y:S01]  /*2b60*/  FSETP.GEU.AND P2, PT, R0, RZ, PT ;  /* 0x000000ff0000720b */ /* 0x000fe20003f4e000 */
[----:B------:R-:W-:Y:S02]  /*2b70*/  FFMA R20, R20, 2, R21 ;  /* 0x4000000014147823 */ /* 0x000fe40000000015 */
[----:B------:R1:W2:Y:S01]  /*2b80*/  F2I.NTZ R21, R0 ;  /* 0x0000000000157305 */ /* 0x0002a20000203100 */
[----:B0-----:R-:W-:Y:S01]  /*2b90*/  FADD R3, R0, -R23 ;  /* 0x8000001700037221 */ /* 0x001fe20000000000 */
[----:B------:R-:W-:-:S02]  /*2ba0*/  FSETP.GT.AND P0, PT, R23, RZ, PT ;  /* 0x000000ff1700720b */ /* 0x000fc40003f04000 */
[----:B-1----:R-:W-:Y:S01]  /*2bb0*/  FSEL R0, RZ, +INF , !P2 ;  /* 0x7f800000ff007808 */ /* 0x002fe20005000000 */
[----:B------:R-:W-:-:S04]  /*2bc0*/  FADD R3, R3, R20 ;  /* 0x0000001403037221 */ /* 0x000fc80000000000 */
[----:B------:R-:W-:-:S04]  /*2bd0*/  FFMA R20, R3, R22, 0.0013391353422775864601 ;  /* 0x3aaf85ed03147423 */ /* 0x000fc80000000016 */
[----:B------:R-:W-:-:S04]  /*2be0*/  FFMA R20, R3, R20, 0.0096188392490148544312 ;  /* 0x3c1d985603147423 */ /* 0x000fc80000000014 */
[----:B------:R-:W-:-:S04]  /*2bf0*/  FFMA R20, R3, R20, 0.055503588169813156128 ;  /* 0x3d6357bb03147423 */ /* 0x000fc80000000014 */
[----:B------:R-:W-:Y:S01]  /*2c00*/  FFMA R22, R3, R20, 0.24022644758224487305 ;  /* 0x3e75fdec03167423 */ /* 0x000fe20000000014 */
[----:B------:R-:W-:Y:S02]  /*2c10*/  SEL R20, RZ, 0x83000000, P0 ;  /* 0x83000000ff147807 */ /* 0x000fe40000000000 */
[----:B------:R-:W-:Y:S01]  /*2c20*/  FSETP.NEU.AND P0, PT, |R5|, +INF , PT ;  /* 0x7f8000000500780b */ /* 0x000fe20003f0d200 */
[----:B------:R-:W-:Y:S01]  /*2c30*/  FFMA R22, R3, R22, 0.69314718246459960938 ;  /* 0x3f31721803167423 */ /* 0x000fe20000000016 */
[----:B--2---:R-:W-:Y:S02]  /*2c40*/  LEA R21, R21, -R20, 0x17 ;  /* 0x8000001415157211 */ /* 0x004fe400078eb8ff */
[----:B------:R-:W-:Y:S01]  /*2c50*/  IADD3 R20, PT, PT, R20, 0x7f000000, RZ ;  /* 0x7f00000014147810 */ /* 0x000fe20007ffe0ff */
[----:B------:R-:W-:-:S04]  /*2c60*/  FFMA R3, R3, R22, 1 ;  /* 0x3f80000003037423 */ /* 0x000fc80000000016 */
[----:B------:R-:W-:-:S04]  /*2c70*/  FMUL R20, R20, R3 ;  /* 0x0000000314147220 */ /* 0x000fc80000400000 */
[----:B------:R-:W-:Y:S01]  /*2c80*/  @!P1 FMUL R0, R21, R20 ;  /* 0x0000001415009220 */ /* 0x000fe20000400000 */
[----:B------:R-:W-:Y:S06]  /*2c90*/  @P0 BRA P3, `(.L_x_155) ;  /* 0x0000000000100947 */ /* 0x000fec0001800000 */
[----:B------:R-:W-:-:S05]  /*2ca0*/  FADD R0, R5, R5 ;  /* 0x0000000505007221 */ /* 0x000fca0000000000 */
[----:B------:R-:W-:Y:S01]  /*2cb0*/  LOP3.LUT R0, R0, 0x7fffffff, RZ, 0xc0, !PT ;  /* 0x7fffffff00007812 */ /* 0x000fe200078ec0ff */
[----:B------:R-:W-:Y:S06]  /*2cc0*/  BRA `(.L_x_155) ;  /* 0x0000000000047947 */ /* 0x000fec0003800000 */
.L_x_156:
[----:B------:R-:W-:-:S07]  /*2cd0*/  FADD R0, R5, 2 ;  /* 0x4000000005007421 */ /* 0x000fce0000000000 */
.L_x_155:
[----:B------:R-:W-:Y:S05]  /*2ce0*/  BSYNC.RECONVERGENT B0 ;  /* 0x0000000000007941 */ /* 0x000fea0003800200 */
.L_x_154:
[----:B------:R-:W-:Y:S01]  /*2cf0*/  FSETP.NEU.AND P0, PT, R6, 1, PT ;  /* 0x3f8000000600780b */ /* 0x000fe20003f0d000 */
[----:B------:R-:W-:Y:S01]  /*2d00*/  FADD R3, RZ, R26 ;  /* 0x0000001aff037221 */ /* 0x000fe20000000000 */
[----:B------:R-:W-:Y:S01]  /*2d10*/  BSSY.RECONVERGENT B0, `(.L_x_157) ;  /* 0x0000047000007945 */ /* 0x000fe20003800200 */
[----:B------:R-:W-:Y:S02]  /*2d20*/  MOV R5, 0x3f800000 ;  /* 0x3f80000000057802 */ /* 0x000fe40000000f00 */
[----:B------:R-:W-:-:S08]  /*2d30*/  FADD R0, R3, R0 ;  /* 0x0000000003007221 */ /* 0x000fd00000000000 */
[----:B------:R-:W-:Y:S05]  /*2d40*/  @!P0 BRA `(.L_x_158) ;  /* 0x00000004000c8947 */ /* 0x000fea0003800000 */
[----:B------:R-:W-:-:S13]  /*2d50*/  FSETP.NAN.AND P0, PT, |R6|, |R6|, PT ;  /* 0x400000060600720b */ /* 0x000fda0003f08200 */
[----:B------:R-:W-:Y:S05]  /*2d60*/  @P0 BRA `(.L_x_159) ;  /* 0x0000000400000947 */ /* 0x000fea0003800000 */
[C---:B------:R-:W-:Y:S01]  /*2d70*/  FMUL R3, |R6|.reuse, 16777216 ;  /* 0x4b80000006037820 */ /* 0x040fe20000400200 */
[C---:B------:R-:W-:Y:S01]  /*2d80*/  FSETP.GEU.AND P0, PT, |R6|.reuse, 1.175494350822287508e-38, PT ;  /* 0x008000000600780b */ /* 0x040fe20003f0e200 */
[----:B------:R-:W-:Y:S01]  /*2d90*/  HFMA2 R26, -RZ, RZ, 0.771484375, 0.21533203125 ;  /* 0x3a2c32e4ff1a7431 */ /* 0x000fe200000001ff */
[----:B------:R-:W-:Y:S02]  /*2da0*/  FSETP.NEU.AND P3, PT, R6, RZ, PT ;  /* 0x000000ff0600720b */ /* 0x000fe40003f6d000 */
[----:B------:R-:W-:-:S04]  /*2db0*/  FSEL R3, R3, |R6|, !P0 ;  /* 0x4000000603037208 */ /* 0x000fc80004000000 */
[----:B------:R-:W-:-:S04]  /*2dc0*/  IADD3 R5, PT, PT, R3, -0x3f3504f3, RZ ;  /* 0xc0cafb0d03057810 */ /* 0x000fc80007ffe0ff */
[----:B0-----:R-:W-:Y:S02]  /*2dd0*/  LOP3.LUT R22, R5, 0xff800000, RZ, 0xc0, !PT ;  /* 0xff80000005167812 */ /* 0x001fe400078ec0ff */
[----:B------:R-:W-:Y:S02]  /*2de0*/  FSEL R5, RZ, -24, P0 ;  /* 0xc1c00000ff057808 */ /* 0x000fe40000000000 */
[-C--:B------:R-:W-:Y:S02]  /*2df0*/  IADD3 R3, PT, PT, R3, -R22.reuse, RZ ;  /* 0x8000001603037210 */ /* 0x080fe40007ffe0ff */
[----:B------:R-:W-:-:S03]  /*2e00*/  I2FP.F32.S32 R22, R22 ;  /* 0x0000001600167245 */ /* 0x000fc60000201400 */
[C---:B------:R-:W-:Y:S01]  /*2e10*/  FADD R20, R3.reuse, 1 ;  /* 0x3f80000003147421 */ /* 0x040fe20000000000 */
[----:B------:R-:W-:Y:S01]  /*2e20*/  FADD R24, R3, -1 ;  /* 0xbf80000003187421 */ /* 0x000fe20000000000 */
[----:B------:R-:W-:-:S03]  /*2e30*/  FFMA R22, R22, 1.1920928955078125e-07, R5 ;  /* 0x3400000016167823 */ /* 0x000fc60000000005 */
[----:B------:R-:W-:Y:S01]  /*2e40*/  FADD R3, R24, R24 ;  /* 0x0000001818037221 */ /* 0x000fe20000000000 */
[----:B------:R-:W0:Y:S03]  /*2e50*/  MUFU.RCP R20, R20 ;  /* 0x0000001400147308 */ /* 0x000e260000001000 */
        /* <DEDUP_REMOVED lines=37> */
[----:B------:R-:W-:Y:S01]  /*30b0*/  FSETP.NEU.AND P0, PT, |R6|, +INF , PT ;  /* 0x7f8000000600780b */ /* 0x000fe20003f0d200 */
[----:B------:R-:W-:Y:S01]  /*30c0*/  FFMA R22, R5, R22, 0.69314718246459960938 ;  /* 0x3f31721805167423 */ /* 0x000fe20000000016 */
[----:B-1----:R-:W-:Y:S02]  /*30d0*/  LEA R21, R21, -R20, 0x17 ;  /* 0x8000001415157211 */ /* 0x002fe400078eb8ff */
[----:B------:R-:W-:Y:S01]  /*30e0*/  IADD3 R20, PT, PT, R20, 0x7f000000, RZ ;  /* 0x7f00000014147810 */ /* 0x000fe20007ffe0ff */
[----:B------:R-:W-:Y:S01]  /*30f0*/  FFMA R3, R5, R22, 1 ;  /* 0x3f80000005037423 */ /* 0x000fe20000000016 */
[----:B------:R-:W-:-:S03]  /*3100*/  FSEL R5, RZ, +INF , !P2 ;  /* 0x7f800000ff057808 */ /* 0x000fc60005000000 */
[----:B------:R-:W-:-:S04]  /*3110*/  FMUL R20, R20, R3 ;  /* 0x0000000314147220 */ /* 0x000fc80000400000 */
[----:B------:R-:W-:Y:S01]  /*3120*/  @!P1 FMUL R5, R21, R20 ;  /* 0x0000001415059220 */ /* 0x000fe20000400000 */
[----:B------:R-:W-:Y:S06]  /*3130*/  @P0 BRA P3, `(.L_x_158) ;  /* 0x0000000000100947 */ /* 0x000fec0001800000 */
[----:B------:R-:W-:-:S05]  /*3140*/  FADD R5, R6, R6 ;  /* 0x0000000606057221 */ /* 0x000fca0000000000 */
[----:B------:R-:W-:Y:S01]  /*3150*/  LOP3.LUT R5, R5, 0x7fffffff, RZ, 0xc0, !PT ;  /* 0x7fffffff05057812 */ /* 0x000fe200078ec0ff */
[----:B------:R-:W-:Y:S06]  /*3160*/  BRA `(.L_x_158) ;  /* 0x0000000000047947 */ /* 0x000fec0003800000 */
.L_x_159:
[----:B------:R-:W-:-:S07]  /*3170*/  FADD R5, R6, 2 ;  /* 0x4000000006057421 */ /* 0x000fce0000000000 */
.L_x_158:
[----:B------:R-:W-:Y:S05]  /*3180*/  BSYNC.RECONVERGENT B0 ;  /* 0x0000000000007941 */ /* 0x000fea0003800200 */
.L_x_157:
[----:B------:R-:W-:Y:S01]  /*3190*/  FSETP.NEU.AND P0, PT, R8, 1, PT ;  /* 0x3f8000000800780b */ /* 0x000fe20003f0d000 */
[----:B------:R-:W-:Y:S01]  /*31a0*/  FADD R3, R4, R5 ;  /* 0x0000000504037221 */ /* 0x000fe20000000000 */
[----:B------:R-:W-:Y:S01]  /*31b0*/  FMUL R4, R7, UR4 ;  /* 0x0000000407047c20 */ /* 0x000fe20008400000 */
[----:B------:R-:W-:Y:S01]  /*31c0*/  BSSY.RECONVERGENT B0, `(.L_x_160) ;  /* 0x0000047000007945 */ /* 0x000fe20003800200 */
[----:B------:R-:W-:Y:S02]  /*31d0*/  HFMA2 R5, -RZ, RZ, 1.875, 0 ;  /* 0x3f800000ff057431 */ /* 0x000fe400000001ff */
[----:B------:R-:W-:-:S07]  /*31e0*/  FFMA R3, R4, 2, R3 ;  /* 0x4000000004037823 */ /* 0x000fce0000000003 */
        /* <DEDUP_REMOVED lines=11> */
[----:B------:R-:W-:-:S05]  /*32a0*/  IADD3 R5, PT, PT, R5, -R4, RZ ;  /* 0x8000000405057210 */ /* 0x000fca0007ffe0ff */
[C---:B------:R-:W-:Y:S01]  /*32b0*/  FADD R20, R5.reuse, 1 ;  /* 0x3f80000005147421 */ /* 0x040fe20000000000 */
[----:B------:R-:W-:Y:S01]  /*32c0*/  FADD R21, R5, -1 ;  /* 0xbf80000005157421 */ /* 0x000fe20000000000 */
[----:B------:R-:W-:-:S03]  /*32d0*/  I2FP.F32.S32 R5, R4 ;  /* 0x0000000400057245 */ /* 0x000fc60000201400 */
        /* <DEDUP_REMOVED lines=42> */
[----:B------:R-:W-:Y:S02]  /*3580*/  IADD3 R20, PT, PT, R5, 0x7f000000, RZ ;  /* 0x7f00000005147810 */ /* 0x000fe40007ffe0ff */
[----:B-1----:R-:W-:Y:S01]  /*3590*/  LEA R6, R6, -R5, 0x17 ;  /* 0x8000000506067211 */ /* 0x002fe200078eb8ff */
        /* <DEDUP_REMOVED lines=8> */
.L_x_162:
[----:B------:R-:W-:-:S07]  /*3620*/  FADD R5, R8, 2 ;  /* 0x4000000008057421 */ /* 0x000fce0000000000 */
.L_x_161:
[----:B------:R-:W-:Y:S05]  /*3630*/  BSYNC.RECONVERGENT B0 ;  /* 0x0000000000007941 */ /* 0x000fea0003800200 */
.L_x_160:
[----:B------:R-:W-:Y:S01]  /*3640*/  FSETP.NEU.AND P0, PT, R9, 1, PT ;  /* 0x3f8000000900780b */ /* 0x000fe20003f0d000 */
[----:B------:R-:W-:Y:S01]  /*3650*/  BSSY.RECONVERGENT B0, `(.L_x_163) ;  /* 0x0000047000007945 */ /* 0x000fe20003800200 */
[----:B------:R-:W-:Y:S01]  /*3660*/  FADD R0, R0, R5 ;  /* 0x0000000500007221 */ /* 0x000fe20000000000 */
[----:B------:R-:W-:-:S10]  /*3670*/  MOV R4, 0x3f800000 ;  /* 0x3f80000000047802 */ /* 0x000fd40000000f00 */
[----:B------:R-:W-:Y:S05]  /*3680*/  @!P0 BRA `(.L_x_164) ;  /* 0x00000004000c8947 */ /* 0x000fea0003800000 */
[----:B------:R-:W-:-:S13]  /*3690*/  FSETP.NAN.AND P0, PT, |R9|, |R9|, PT ;  /* 0x400000090900720b */ /* 0x000fda0003f08200 */
[----:B------:R-:W-:Y:S05]  /*36a0*/  @P0 BRA `(.L_x_165) ;  /* 0x0000000400000947 */ /* 0x000fea0003800000 */
[C---:B------:R-:W-:Y:S01]  /*36b0*/  FMUL R4, |R9|.reuse, 16777216 ;  /* 0x4b80000009047820 */ /* 0x040fe20000400200 */
[C---:B------:R-:W-:Y:S01]  /*36c0*/  FSETP.GEU.AND P0, PT, |R9|.reuse, 1.175494350822287508e-38, PT ;  /* 0x008000000900780b */ /* 0x040fe20003f0e200 */
[----:B0-----:R-:W-:Y:S01]  /*36d0*/  HFMA2 R23, -RZ, RZ, 0.771484375, 0.21533203125 ;  /* 0x3a2c32e4ff177431 */ /* 0x001fe200000001ff */
[----:B------:R-:W-:Y:S02]  /*36e0*/  FSETP.NEU.AND P3, PT, R9, RZ, PT ;  /* 0x000000ff0900720b */ /* 0x000fe40003f6d000 */
[----:B------:R-:W-:Y:S02]  /*36f0*/  FSEL R4, R4, |R9|, !P0 ;  /* 0x4000000904047208 */ /* 0x000fe40004000000 */
[----:B------:R-:W-:Y:S02]  /*3700*/  FSEL R6, RZ, -24, P0 ;  /* 0xc1c00000ff067808 */ /* 0x000fe40000000000 */
[----:B------:R-:W-:-:S04]  /*3710*/  IADD3 R5, PT, PT, R4, -0x3f3504f3, RZ ;  /* 0xc0cafb0d04057810 */ /* 0x000fc80007ffe0ff */
        /* <DEDUP_REMOVED lines=25> */
[----:B------:R-:W-:-:S03]  /*38b0*/  MOV R21, 0x391fcb8e ;  /* 0x391fcb8e00157802 */ /* 0x000fc60000000f00 */
        /* <DEDUP_REMOVED lines=31> */
.L_x_165:
[----:B------:R-:W-:-:S07]  /*3ab0*/  FADD R4, R9, 2 ;  /* 0x4000000009047421 */ /* 0x000fce0000000000 */
.L_x_164:
[----:B------:R-:W-:Y:S05]  /*3ac0*/  BSYNC.RECONVERGENT B0 ;  /* 0x0000000000007941 */ /* 0x000fea0003800200 */
.L_x_163:
        /* <DEDUP_REMOVED lines=13> */
[----:B------:R-:W-:Y:S02]  /*3ba0*/  FSETP.NEU.AND P3, PT, R11, RZ, PT ;  /* 0x000000ff0b00720b */ /* 0x000fe40003f6d000 */
[----:B------:R-:W-:-:S04]  /*3bb0*/  IADD3 R5, PT, PT, R4, -0x3f3504f3, RZ ;  /* 0xc0cafb0d04057810 */ /* 0x000fc80007ffe0ff */
[----:B------:R-:W-:-:S04]  /*3bc0*/  LOP3.LUT R5, R5, 0xff800000, RZ, 0xc0, !PT ;  /* 0xff80000005057812 */ /* 0x000fc800078ec0ff */
[-C--:B------:R-:W-:Y:S02]  /*3bd0*/  IADD3 R4, PT, PT, R4, -R5.reuse, RZ ;  /* 0x8000000504047210 */ /* 0x080fe40007ffe0ff */
[----:B------:R-:W-:-:S03]  /*3be0*/  I2FP.F32.S32 R5, R5 ;  /* 0x0000000500057245 */ /* 0x000fc60000201400 */
[C---:B------:R-:W-:Y:S01]  /*3bf0*/  FADD R7, R4.reuse, 1 ;  /* 0x3f80000004077421 */ /* 0x040fe20000000000 */
[----:B------:R-:W-:Y:S01]  /*3c00*/  FADD R6, R4, -1 ;  /* 0xbf80000004067421 */ /* 0x000fe20000000000 */
[----:B------:R-:W-:-:S03]  /*3c10*/  FSEL R4, RZ, -24, P0 ;  /* 0xc1c00000ff047808 */ /* 0x000fc60000000000 */
[----:B------:R-:W-:Y:S01]  /*3c20*/  FADD R8, R6, R6 ;  /* 0x0000000606087221 */ /* 0x000fe20000000000 */
[----:B------:R-:W0:Y:S01]  /*3c30*/  MUFU.RCP R7, R7 ;  /* 0x0000000700077308 */ /* 0x000e220000001000 */
[----:B------:R-:W-:Y:S02]  /*3c40*/  FFMA R5, R5, 1.1920928955078125e-07, R4 ;  /* 0x3400000005057823 */ /* 0x000fe40000000004 */
        /* <DEDUP_REMOVED lines=24> */
[----:B------:R-:W-:Y:S01]  /*3dd0*/  HFMA2 R9, -RZ, RZ, 0.64013671875, -15.109375 ;  /* 0x391fcb8eff097431 */ /* 0x000fe200000001ff */
[----:B------:R-:W-:Y:S02]  /*3de0*/  FSETP.GT.AND P1, PT, |R6|, 152, PT ;  /* 0x431800000600780b */ /* 0x000fe40003f24200 */
[----:B------:R-:W-:Y:S01]  /*3df0*/  FFMA R5, R4, 2, R5 ;  /* 0x4000000004057823 */ /* 0x000fe20000000005 */
[C---:B------:R-:W-:Y:S01]  /*3e00*/  FSETP.GEU.AND P2, PT, R6.reuse, RZ, PT ;  /* 0x000000ff0600720b */ /* 0x040fe20003f4e000 */
        /* <DEDUP_REMOVED lines=21> */
.L_x_168:
[----:B------:R-:W-:-:S07]  /*3f60*/  FADD R5, R11, 2 ;  /* 0x400000000b057421 */ /* 0x000fce0000000000 */
.L_x_167:
[----:B------:R-:W-:Y:S05]  /*3f70*/  BSYNC.RECONVERGENT B0 ;  /* 0x0000000000007941 */ /* 0x000fea0003800200 */
.L_x_166:
        /* <DEDUP_REMOVED lines=11> */
[----:B------:R-:W-:-:S04]  /*4030*/  FSEL R5, R5, |R12|, !P0 ;  /* 0x4000000c05057208 */ /* 0x000fc80004000000 */
        /* <DEDUP_REMOVED lines=34> */
[----:B------:R-:W-:Y:S02]  /*4260*/  MOV R9, 0x391fcb8e ;  /* 0x391fcb8e00097802 */ /* 0x000fe40000000f00 */
[----:B------:R-:W-:Y:S01]  /*4270*/  FSETP.GT.AND P1, PT, |R6|, 152, PT ;  /* 0x431800000600780b */ /* 0x000fe20003f24200 */
        /* <DEDUP_REMOVED lines=23> */
.L_x_171:
[----:B------:R-:W-:-:S07]  /*43f0*/  FADD R4, R12, 2 ;  /* 0x400000000c047421 */ /* 0x000fce0000000000 */
.L_x_170:
[----:B------:R-:W-:Y:S05]  /*4400*/  BSYNC.RECONVERGENT B0 ;  /* 0x0000000000007941 */ /* 0x000fea0003800200 */
.L_x_169:
        /* <DEDUP_REMOVED lines=11> */
[----:B------:R-:W-:Y:S02]  /*44c0*/  MOV R10, 0x3a2c32e4 ;  /* 0x3a2c32e4000a7802 */ /* 0x000fe40000000f00 */
        /* <DEDUP_REMOVED lines=10> */
[----:B------:R-:W1:Y:S01]  /*4570*/  MUFU.RCP R7, R7 ;  /* 0x0000000700077308 */ /* 0x000e620000001000 */
[----:B------:R-:W-:Y:S02]  /*4580*/  FFMA R4, R4, 1.1920928955078125e-07, R5 ;  /* 0x3400000004047823 */ /* 0x000fe40000000005 */
[----:B-1----:R-:W-:-:S04]  /*4590*/  FMUL R9, R7, R8 ;  /* 0x0000000807097220 */ /* 0x002fc80000400000 */
        /* <DEDUP_REMOVED lines=16> */
[----:B------:R-:W-:Y:S01]  /*46a0*/  FFMA R8, R9, R8, R5 ;  /* 0x0000000809087223 */ /* 0x000fe20000000005 */
[----:B------:R-:W-:-:S03]  /*46b0*/  HFMA2 R9, -RZ, RZ, 0.64013671875, -15.109375 ;  /* 0x391fcb8eff097431 */ /* 0x000fc600000001ff */
[----:B------:R-:W-:-:S04]  /*46c0*/  FADD R4, R13, R8 ;  /* 0x000000080d047221 */ /* 0x000fc80000000000 */
[----:B------:R-:W-:Y:S01]  /*46d0*/  FMUL R5, R4, 2 ;  /* 0x4000000004057820 */ /* 0x000fe20000400000 */
[----:B------:R-:W-:-:S03]  /*46e0*/  FADD R13, -R13, R4 ;  /* 0x000000040d0d7221 */ /* 0x000fc60000000100 */
[----:B------:R-:W1:Y:S01]  /*46f0*/  FRND R6, R5 ;  /* 0x0000000500067307 */ /* 0x000e620000201000 */
[----:B------:R-:W-:Y:S01]  /*4700*/  FADD R13, R8, -R13 ;  /* 0x8000000d080d7221 */ /* 0x000fe20000000000 */
[----:B------:R-:W-:Y:S01]  /*4710*/  FFMA R4, R4, 2, -R5 ;  /* 0x4000000004047823 */ /* 0x000fe20000000805 */
[C---:B------:R-:W-:Y:S02]  /*4720*/  FSETP.GT.AND P1, PT, |R5|.reuse, 152, PT ;  /* 0x431800000500780b */ /* 0x040fe40003f24200 */
[----:B------:R-:W-:Y:S01]  /*4730*/  FSETP.GEU.AND P2, PT, R5, RZ, PT ;  /* 0x000000ff0500720b */ /* 0x000fe20003f4e000 */
[----:B------:R-:W-:Y:S02]  /*4740*/  FFMA R13, R13, 2, R4 ;  /* 0x400000000d0d7823 */ /* 0x000fe40000000004 */
[----:B------:R2:W3:Y:S01]  /*4750*/  F2I.NTZ R7, R5 ;  /* 0x0000000500077305 */ /* 0x0004e20000203100 */
[----:B-1----:R-:W-:Y:S01]  /*4760*/  FADD R4, R5, -R6 ;  /* 0x8000000605047221 */ /* 0x002fe20000000000 */
[----:B------:R-:W-:-:S02]  /*4770*/  FSETP.GT.AND P0, PT, R6, RZ, PT ;  /* 0x000000ff0600720b */ /* 0x000fc40003f04000 */
[----:B--2---:R-:W-:Y:S01]  /*4780*/  FSEL R5, RZ, +INF , !P2 ;  /* 0x7f800000ff057808 */ /* 0x004fe20005000000 */
[----:B------:R-:W-:Y:S01]  /*4790*/  FADD R4, R4, R13 ;  /* 0x0000000d04047221 */ /* 0x000fe20000000000 */
[----:B------:R-:W-:Y:S02]  /*47a0*/  SEL R6, RZ, 0x83000000, P0 ;  /* 0x83000000ff067807 */ /* 0x000fe40000000000 */
[----:B------:R-:W-:Y:S01]  /*47b0*/  FSETP.NEU.AND P0, PT, |R14|, +INF , PT ;  /* 0x7f8000000e00780b */ /* 0x000fe20003f0d200 */
[----:B------:R-:W-:Y:S01]  /*47c0*/  FFMA R9, R4, R9, 0.0013391353422775864601 ;  /* 0x3aaf85ed04097423 */ /* 0x000fe20000000009 */
[----:B---3--:R-:W-:Y:S02]  /*47d0*/  LEA R7, R7, -R6, 0x17 ;  /* 0x8000000607077211 */ /* 0x008fe400078eb8ff */
[----:B------:R-:W-:Y:S01]  /*47e0*/  IADD3 R6, PT, PT, R6, 0x7f000000, RZ ;  /* 0x7f00000006067810 */ /* 0x000fe20007ffe0ff */
[----:B------:R-:W-:-:S04]  /*47f0*/  FFMA R9, R4, R9, 0.0096188392490148544312 ;  /* 0x3c1d985604097423 */ /* 0x000fc80000000009 */
[----:B------:R-:W-:-:S04]  /*4800*/  FFMA R9, R4, R9, 0.055503588169813156128 ;  /* 0x3d6357bb04097423 */ /* 0x000fc80000000009 */
[----:B------:R-:W-:-:S04]  /*4810*/  FFMA R9, R4, R9, 0.24022644758224487305 ;  /* 0x3e75fdec04097423 */ /* 0x000fc80000000009 */
[----:B------:R-:W-:-:S04]  /*4820*/  FFMA R9, R4, R9, 0.69314718246459960938 ;  /* 0x3f31721804097423 */ /* 0x000fc80000000009 */
[----:B------:R-:W-:-:S04]  /*4830*/  FFMA R9, R4, R9, 1 ;  /* 0x3f80000004097423 */ /* 0x000fc80000000009 */
[----:B------:R-:W-:-:S04]  /*4840*/  FMUL R6, R6, R9 ;  /* 0x0000000906067220 */ /* 0x000fc80000400000 */
[----:B------:R-:W-:Y:S01]  /*4850*/  @!P1 FMUL R5, R7, R6 ;  /* 0x0000000607059220 */ /* 0x000fe20000400000 */
[----:B------:R-:W-:Y:S06]  /*4860*/  @P0 BRA P3, `(.L_x_173) ;  /* 0x0000000000100947 */ /* 0x000fec0001800000 */
[----:B------:R-:W-:-:S05]  /*4870*/  FADD R5, R14, R14 ;  /* 0x0000000e0e057221 */ /* 0x000fca0000000000 */
[----:B------:R-:W-:Y:S01]  /*4880*/  LOP3.LUT R5, R5, 0x7fffffff, RZ, 0xc0, !PT ;  /* 0x7fffffff05057812 */ /* 0x000fe200078ec0ff */
[----:B------:R-:W-:Y:S06]  /*4890*/  BRA `(.L_x_173) ;  /* 0x0000000000047947 */ /* 0x000fec0003800000 */
.L_x_174:
[----:B------:R-:W-:-:S07]  /*48a0*/  FADD R5, R14, 2 ;  /* 0x400000000e057421 */ /* 0x000fce0000000000 */
.L_x_173:
[----:B------:R-:W-:Y:S05]  /*48b0*/  BSYNC.RECONVERGENT B0 ;  /* 0x0000000000007941 */ /* 0x000fea0003800200 */
.L_x_172:
        /* <DEDUP_REMOVED lines=40> */
[----:B------:R-:W-:-:S03]  /*4b40*/  MOV R9, 0x391fcb8e ;  /* 0x391fcb8e00097802 */ /* 0x000fc60000000f00 */
        /* <DEDUP_REMOVED lines=9> */
[----:B------:R-:W2:Y:S01]  /*4be0*/  F2I.NTZ R7, R5 ;  /* 0x0000000500077305 */ /* 0x000ea20000203100 */
[----:B-1----:R-:W-:Y:S01]  /*4bf0*/  FADD R4, R5, -R6 ;  /* 0x8000000605047221 */ /* 0x002fe20000000000 */
[----:B------:R-:W-:-:S03]  /*4c00*/  FSETP.GT.AND P0, PT, R6, RZ, PT ;  /* 0x000000ff0600720b */ /* 0x000fc60003f04000 */
[----:B------:R-:W-:Y:S01]  /*4c10*/  FADD R4, R4, R13 ;  /* 0x0000000d04047221 */ /* 0x000fe20000000000 */
[----:B------:R-:W-:Y:S02]  /*4c20*/  SEL R6, RZ, 0x83000000, P0 ;  /* 0x83000000ff067807 */ /* 0x000fe40000000000 */
[----:B------:R-:W-:Y:S01]  /*4c30*/  FSETP.NEU.AND P0, PT, |R15|, +INF , PT ;  /* 0x7f8000000f00780b */ /* 0x000fe20003f0d200 */
[----:B------:R-:W-:Y:S01]  /*4c40*/  FFMA R9, R4, R9, 0.0013391353422775864601 ;  /* 0x3aaf85ed04097423 */ /* 0x000fe20000000009 */
[----:B--2---:R-:W-:Y:S02]  /*4c50*/  LEA R7, R7, -R6, 0x17 ;  /* 0x8000000607077211 */ /* 0x004fe400078eb8ff */
[----:B------:R-:W-:Y:S01]  /*4c60*/  IADD3 R6, PT, PT, R6, 0x7f000000, RZ ;  /* 0x7f00000006067810 */ /* 0x000fe20007ffe0ff */
[----:B------:R-:W-:-:S04]  /*4c70*/  FFMA R9, R4, R9, 0.0096188392490148544312 ;  /* 0x3c1d985604097423 */ /* 0x000fc80000000009 */
[----:B------:R-:W-:-:S04]  /*4c80*/  FFMA R9, R4, R9, 0.055503588169813156128 ;  /* 0x3d6357bb04097423 */ /* 0x000fc80000000009 */
[----:B------:R-:W-:-:S04]  /*4c90*/  FFMA R9, R4, R9, 0.24022644758224487305 ;  /* 0x3e75fdec04097423 */ /* 0x000fc80000000009 */
[----:B------:R-:W-:-:S04]  /*4ca0*/  FFMA R9, R4, R9, 0.69314718246459960938 ;  /* 0x3f31721804097423 */ /* 0x000fc80000000009 */
        /* <DEDUP_REMOVED lines=8> */
.L_x_177:
[----:B------:R-:W-:-:S07]  /*4d30*/  FADD R4, R15, 2 ;  /* 0x400000000f047421 */ /* 0x000fce0000000000 */
.L_x_176:
[----:B------:R-:W-:Y:S05]  /*4d40*/  BSYNC.RECONVERGENT B0 ;  /* 0x0000000000007941 */ /* 0x000fea0003800200 */
.L_x_175:
        /* <DEDUP_REMOVED lines=73> */
.L_x_180:
[----:B------:R-:W-:-:S07]  /*51e0*/  FADD R5, R18, 2 ;  /* 0x4000000012057421 */ /* 0x000fce0000000000 */
.L_x_179:
[----:B------:R-:W-:Y:S05]  /*51f0*/  BSYNC.RECONVERGENT B0 ;  /* 0x0000000000007941 */ /* 0x000fea0003800200 */
.L_x_178:
        /* <DEDUP_REMOVED lines=71> */
.L_x_183:
[----:B------:R-:W-:-:S07]  /*5670*/  FADD R4, R19, 2 ;  /* 0x4000000013047421 */ /* 0x000fce0000000000 */
.L_x_182:
[----:B------:R-:W-:Y:S05]  /*5680*/  BSYNC.RECONVERGENT B0 ;  /* 0x0000000000007941 */ /* 0x000fea0003800200 */
.L_x_181:
        /* <DEDUP_REMOVED lines=73> */
.L_x_186:
[----:B------:R-:W-:-:S07]  /*5b20*/  FADD R5, R45, 2 ;  /* 0x400000002d057421 */ /* 0x000fce0000000000 */
.L_x_185:
[----:B------:R-:W-:Y:S05]  /*5b30*/  BSYNC.RECONVERGENT B0 ;  /* 0x0000000000007941 */ /* 0x000fea0003800200 */
.L_x_184:
        /* <DEDUP_REMOVED lines=71> */
.L_x_189:
[----:B------:R-:W-:-:S07]  /*5fb0*/  FADD R4, R31, 2 ;  /* 0x400000001f047421 */ /* 0x000fce0000000000 */
.L_x_188:
[----:B------:R-:W-:Y:S05]  /*5fc0*/  BSYNC.RECONVERGENT B0 ;  /* 0x0000000000007941 */ /* 0x000fea0003800200 */
.L_x_187:
        /* <DEDUP_REMOVED lines=73> */
.L_x_192:
[----:B------:R-:W-:-:S07]  /*6460*/  FADD R5, R29, 2 ;  /* 0x400000001d057421 */ /* 0x000fce0000000000 */
.L_x_191:
[----:B------:R-:W-:Y:S05]  /*6470*/  BSYNC.RECONVERGENT B0 ;  /* 0x0000000000007941 */ /* 0x000fea0003800200 */
.L_x_190:
        /* <DEDUP_REMOVED lines=71> */
.L_x_195:
[----:B------:R-:W-:-:S07]  /*68f0*/  FADD R4, R33, 2 ;  /* 0x4000000021047421 */ /* 0x000fce0000000000 */
.L_x_194:
[----:B------:R-:W-:Y:S05]  /*6900*/  BSYNC.RECONVERGENT B0 ;  /* 0x0000000000007941 */ /* 0x000fea0003800200 */
.L_x_193:
        /* <DEDUP_REMOVED lines=73> */
.L_x_198:
[----:B------:R-:W-:-:S07]  /*6da0*/  FADD R5, R39, 2 ;  /* 0x4000000027057421 */ /* 0x000fce0000000000 */
.L_x_197:
[----:B------:R-:W-:Y:S05]  /*6db0*/  BSYNC.RECONVERGENT B0 ;  /* 0x0000000000007941 */ /* 0x000fea0003800200 */
.L_x_196:
        /* <DEDUP_REMOVED lines=71> */
.L_x_201:
[----:B------:R-:W-:-:S07]  /*7230*/  FADD R4, R27, 2 ;  /* 0x400000001b047421 */ /* 0x000fce0000000000 */
.L_x_200:
[----:B------:R-:W-:Y:S05]  /*7240*/  BSYNC.RECONVERGENT B0 ;  /* 0x0000000000007941 */ /* 0x000fea0003800200 */
.L_x_199:
[----:B------:R-:W-:Y:S01]  /*7250*/  FADD R3, R3, R4 ;  /* 0x0000000403037221 */ /* 0x000fe20000000000 */
[----:B------:R-:W-:Y:S01]  /*7260*/  FMUL R4, R37, UR4 ;  /* 0x0000000425047c20 */ /* 0x000fe20008400000 */
[----:B------:R-:W-:Y:S01]  /*7270*/  FSETP.NEU.AND P0, PT, R0, RZ, PT ;  /* 0x000000ff0000720b */ /* 0x000fe20003f0d000 */
[----:B------:R-:W-:Y:S02]  /*7280*/  BSSY.RECONVERGENT B6, `(.L_x_202) ;  /* 0x000001e000067945 */ /* 0x000fe40003800200 */
[----:B------:R-:W-:-:S05]  /*7290*/  FFMA R7, R4, 2, R3 ;  /* 0x4000000004077823 */ /* 0x000fca0000000003 */
[----:B------:R-:W-:-:S13]  /*72a0*/  FSETP.NEU.OR P0, PT, R7, RZ, !P0 ;  /* 0x000000ff0700720b */ /* 0x000fda000470d400 */
[----:B------:R-:W-:Y:S05]  /*72b0*/  @P0 BRA `(.L_x_203) ;  /* 0x0000000000280947 */ /* 0x000fea0003800000 */
[----:B------:R-:W-:Y:S01]  /*72c0*/  MOV R0, 0x148 ;  /* 0x0000014800007802 */ /* 0x000fe20000000f00 */
[----:B------:R-:W1:Y:S01]  /*72d0*/  LDCU.64 UR4, c[0x4][0x140] ;  /* 0x01002800ff0477ac */ /* 0x000e620008000a00 */
[----:B------:R-:W-:Y:S02]  /*72e0*/  CS2R R6, SRZ ;  /* 0x0000000000067805 */ /* 0x000fe4000001ff00 */
[----:B------:R2:W3:Y:S01]  /*72f0*/  LDC.64 R8, c[0x4][R0] ;  /* 0x0100000000087b82 */ /* 0x0004e20000000a00 */
[----:B-1----:R-:W-:Y:S02]  /*7300*/  MOV R4, UR4 ;  /* 0x0000000400047c02 */ /* 0x002fe40008000f00 */
[----:B--2---:R-:W-:-:S07]  /*7310*/  MOV R5, UR5 ;  /* 0x0000000500057c02 */ /* 0x004fce0008000f00 */
[----:B0-----:R-:W-:-:S07]  /*7320*/  LEPC R20, `(.L_x_204) ;  /* 0x000000001014794e */ /* 0x001fce0000000000 */
[----:B---3--:R-:W-:Y:S05]  /*7330*/  CALL.ABS.NOINC R8 ;  /* 0x0000000008007343 */ /* 0x008fea0003c00000 */
.L_x_204:
[----:B------:R-:W-:Y:S01]  /*7340*/  MOV R3, 0x7f7fffff ;  /* 0x7f7fffff00037802 */ /* 0x000fe20000000f00 */
[----:B------:R-:W-:Y:S06]  /*7350*/  BRA `(.L_x_205) ;  /* 0x0000000000407947 */ /* 0x000fec0003800000 */
.L_x_203:
[----:B------:R-:W-:-:S13]  /*7360*/  FSETP.NEU.AND P0, PT, R7, RZ, PT ;  /* 0x000000ff0700720b */ /* 0x000fda0003f0d000 */
[----:B------:R-:W-:Y:S05]  /*7370*/  @!P0 BRA `(.L_x_205) ;  /* 0x0000000000388947 */ /* 0x000fea0003800000 */
[----:B------:R-:W1:Y:S01]  /*7380*/  MUFU.RCP R3, R7 ;  /* 0x0000000700037308 */ /* 0x000e620000001000 */
[----:B------:R-:W-:Y:S07]  /*7390*/  BSSY.RECONVERGENT B0, `(.L_x_205) ;  /* 0x000000c000007945 */ /* 0x000fee0003800200 */
[----:B------:R-:W2:Y:S01]  /*73a0*/  FCHK P0, R0, R7 ;  /* 0x0000000700007302 */ /* 0x000ea20000000000 */
[----:B-1----:R-:W-:-:S04]  /*73b0*/  FFMA R4, -R7, R3, 1 ;  /* 0x3f80000007047423 */ /* 0x002fc80000000103 */
[----:B------:R-:W-:-:S04]  /*73c0*/  FFMA R3, R3, R4, R3 ;  /* 0x0000000403037223 */ /* 0x000fc80000000003 */
[----:B------:R-:W-:-:S04]  /*73d0*/  FFMA R4, R0, R3, RZ ;  /* 0x0000000300047223 */ /* 0x000fc800000000ff */
[----:B------:R-:W-:-:S04]  /*73e0*/  FFMA R5, -R7, R4, R0 ;  /* 0x0000000407057223 */ /* 0x000fc80000000100 */
[----:B------:R-:W-:Y:S01]  /*73f0*/  FFMA R3, R3, R5, R4 ;  /* 0x0000000503037223 */ /* 0x000fe20000000004 */
[----:B--2---:R-:W-:Y:S06]  /*7400*/  @!P0 BRA `(.L_x_206) ;  /* 0x0000000000108947 */ /* 0x004fec0003800000 */
[----:B------:R-:W-:Y:S02]  /*7410*/  MOV R3, R7 ;  /* 0x0000000700037202 */ /* 0x000fe40000000f00 */
[----:B------:R-:W-:-:S07]  /*7420*/  MOV R4, 0x7440 ;  /* 0x0000744000047802 */ /* 0x000fce0000000f00 */
[----:B0-----:R-:W-:Y:S05]  /*7430*/  CALL.REL.NOINC `($__internal_0_$__cuda_sm3x_div_rn_noftz_f32_slowpath) ;  /* 0x0000000000207944 */ /* 0x001fea0003c00000 */
[----:B------:R-:W-:-:S07]  /*7440*/  MOV R3, R7 ;  /* 0x0000000700037202 */ /* 0x000fce0000000f00 */
.L_x_206:
[----:B------:R-:W-:Y:S05]  /*7450*/  BSYNC.RECONVERGENT B0 ;  /* 0x0000000000007941 */ /* 0x000fea0003800200 */
.L_x_205:
[----:B------:R-:W-:Y:S05]  /*7460*/  BSYNC.RECONVERGENT B6 ;  /* 0x0000000000067941 */ /* 0x000fea0003800200 */
.L_x_202:
[----:B------:R-:W1:Y:S02]  /*7470*/  LDCU.64 UR4, c[0x0][0x398] ;  /* 0x00007300ff0477ac */ /* 0x000e640008000a00 */
[----:B-1----:R-:W-:-:S04]  /*7480*/  IADD3 R16, P0, PT, R16, UR4, RZ ;  /* 0x0000000410107c10 */ /* 0x002fc8000ff1e0ff */
[----:B------:R-:W-:-:S05]  /*7490*/  IADD3.X R17, PT, PT, R2, UR5, RZ, P0, !PT ;  /* 0x0000000502117c10 */ /* 0x000fca00087fe4ff */
[----:B------:R-:W-:Y:S01]  /*74a0*/  STG.E desc[UR36][R16.64+-0x4], R3 ;  /* 0xfffffc0310007986 */ /* 0x000fe2000c101924 */
[----:B------:R-:W-:Y:S05]  /*74b0*/  EXIT ;  /* 0x000000000000794d */ /* 0x000fea0003800000 */
        .weak           $__internal_0_$__cuda_sm3x_div_rn_noftz_f32_slowpath
        .type           $__internal_0_$__cuda_sm3x_div_rn_noftz_f32_slowpath,@function
        .size           $__internal_0_$__cuda_sm3x_div_rn_noftz_f32_slowpath,(.L_x_231 - $__internal_0_$__cuda_sm3x_div_rn_noftz_f32_slowpath)
$__internal_0_$__cuda_sm3x_div_rn_noftz_f32_slowpath:
[----:B------:R-:W-:Y:S01]  /*74c0*/  SHF.R.U32.HI R6, RZ, 0x17, R3 ;  /* 0x00000017ff067819 */ /* 0x000fe20000011603 */
[----:B------:R-:W-:Y:S01]  /*74d0*/  BSSY.RECONVERGENT B1, `(.L_x_207) ;  /* 0x0000062000017945 */ /* 0x000fe20003800200 */
[----:B------:R-:W-:Y:S02]  /*74e0*/  SHF.R.U32.HI R5, RZ, 0x17, R0 ;  /* 0x00000017ff057819 */ /* 0x000fe40000011600 */
[----:B------:R-:W-:Y:S02]  /*74f0*/  LOP3.LUT R10, R6, 0xff, RZ, 0xc0, !PT ;  /* 0x000000ff060a7812 */ /* 0x000fe400078ec0ff */
[----:B------:R-:W-:Y:S02]  /*7500*/  LOP3.LUT R8, R5, 0xff, RZ, 0xc0, !PT ;  /* 0x000000ff05087812 */ /* 0x000fe400078ec0ff */
[----:B------:R-:W-:Y:S02]  /*7510*/  IADD3 R7, PT, PT, R10, -0x1, RZ ;  /* 0xffffffff0a077810 */ /* 0x000fe40007ffe0ff */
[----:B------:R-:W-:-:S02]  /*7520*/  IADD3 R6, PT, PT, R8, -0x1, RZ ;  /* 0xffffffff08067810 */ /* 0x000fc40007ffe0ff */
[----:B------:R-:W-:-:S04]  /*7530*/  ISETP.GT.U32.AND P0, PT, R7, 0xfd, PT ;  /* 0x000000fd0700780c */ /* 0x000fc80003f04070 */
[----:B------:R-:W-:-:S13]  /*7540*/  ISETP.GT.U32.OR P0, PT, R6, 0xfd, P0 ;  /* 0x000000fd0600780c */ /* 0x000fda0000704470 */
[----:B------:R-:W-:Y:S01]  /*7550*/  @!P0 MOV R5, RZ ;  /* 0x000000ff00058202 */ /* 0x000fe20000000f00 */
[----:B------:R-:W-:Y:S06]  /*7560*/  @!P0 BRA `(.L_x_208) ;  /* 0x00000000005c8947 */ /* 0x000fec0003800000 */
[----:B------:R-:W-:Y:S02]  /*7570*/  FSETP.GTU.FTZ.AND P0, PT, |R0|, +INF , PT ;  /* 0x7f8000000000780b */ /* 0x000fe40003f1c200 */
[----:B------:R-:W-:-:S04]  /*7580*/  FSETP.GTU.FTZ.AND P1, PT, |R3|, +INF , PT ;  /* 0x7f8000000300780b */ /* 0x000fc80003f3c200 */
[----:B------:R-:W-:-:S13]  /*7590*/  PLOP3.LUT P0, PT, P0, P1, PT, 0xf8, 0x8f ;  /* 0x00000000008f781c */ /* 0x000fda0000703f70 */
[----:B------:R-:W-:Y:S05]  /*75a0*/  @P0 BRA `(.L_x_209) ;  /* 0x00000004004c0947 */ /* 0x000fea0003800000 */
[----:B------:R-:W-:-:S13]  /*75b0*/  LOP3.LUT P0, RZ, R3, 0x7fffffff, R0, 0xc8, !PT ;  /* 0x7fffffff03ff7812 */ /* 0x000fda000780c800 */
[----:B------:R-:W-:Y:S05]  /*75c0*/  @!P0 BRA `(.L_x_210) ;  /* 0x00000004003c8947 */ /* 0x000fea0003800000 */
[C---:B------:R-:W-:Y:S02]  /*75d0*/  FSETP.NEU.FTZ.AND P1, PT, |R0|.reuse, +INF , PT ;  /* 0x7f8000000000780b */ /* 0x040fe40003f3d200 */
[----:B------:R-:W-:Y:S02]  /*75e0*/  FSETP.NEU.FTZ.AND P2, PT, |R3|, +INF , PT ;  /* 0x7f8000000300780b */ /* 0x000fe40003f5d200 */
[----:B------:R-:W-:-:S11]  /*75f0*/  FSETP.NEU.FTZ.AND P0, PT, |R0|, +INF , PT ;  /* 0x7f8000000000780b */ /* 0x000fd60003f1d200 */
[----:B------:R-:W-:Y:S05]  /*7600*/  @!P2 BRA !P1, `(.L_x_210) ;  /* 0x00000004002ca947 */ /* 0x000fea0004800000 */
[----:B------:R-:W-:-:S04]  /*7610*/  LOP3.LUT P1, RZ, R0, 0x7fffffff, RZ, 0xc0, !PT ;  /* 0x7fffffff00ff7812 */ /* 0x000fc8000782c0ff */
[----:B------:R-:W-:-:S13]  /*7620*/  PLOP3.LUT P1, PT, P2, P1, PT, 0x2f, 0xf2 ;  /* 0x0000000000f2781c */ /* 0x000fda0001722577 */
[----:B------:R-:W-:Y:S05]  /*7630*/  @P1 BRA `(.L_x_211) ;  /* 0x0000000400181947 */ /* 0x000fea0003800000 */
[----:B------:R-:W-:-:S04]  /*7640*/  LOP3.LUT P1, RZ, R3, 0x7fffffff, RZ, 0xc0, !PT ;  /* 0x7fffffff03ff7812 */ /* 0x000fc8000782c0ff */
[----:B------:R-:W-:-:S13]  /*7650*/  PLOP3.LUT P0, PT, P0, P1, PT, 0x2f, 0xf2 ;  /* 0x0000000000f2781c */ /* 0x000fda0000702577 */
[----:B------:R-:W-:Y:S05]  /*7660*/  @P0 BRA `(.L_x_212) ;  /* 0x0000000400000947 */ /* 0x000fea0003800000 */
[----:B------:R-:W-:Y:S02]  /*7670*/  ISETP.GE.AND P0, PT, R6, RZ, PT ;  /* 0x000000ff0600720c */ /* 0x000fe40003f06270 */
[----:B------:R-:W-:-:S11]  /*7680*/  ISETP.GE.AND P1, PT, R7, RZ, PT ;  /* 0x000000ff0700720c */ /* 0x000fd60003f26270 */
[----:B------:R-:W-:Y:S01]  /*7690*/  @P0 MOV R5, RZ ;  /* 0x000000ff00050202 */ /* 0x000fe20000000f00 */
[----:B------:R-:W-:Y:S01]  /*76a0*/  @!P0 FFMA R0, R0, 1.84467440737095516160e+19, RZ ;  /* 0x5f80000000008823 */ /* 0x000fe200000000ff */
[----:B------:R-:W-:Y:S01]  /*76b0*/  @!P0 MOV R5, 0xffffffc0 ;  /* 0xffffffc000058802 */ /* 0x000fe20000000f00 */
[----:B------:R-:W-:-:S03]  /*76c0*/  @!P1 FFMA R3, R3, 1.84467440737095516160e+19, RZ ;  /* 0x5f80000003039823 */ /* 0x000fc600000000ff */
[----:B------:R-:W-:-:S07]  /*76d0*/  @!P1 IADD3 R5, PT, PT, R5, 0x40, RZ ;  /* 0x0000004005059810 */ /* 0x000fce0007ffe0ff */
.L_x_208:
[----:B------:R-:W-:Y:S01]  /*76e0*/  LEA R6, R10, 0xc0800000, 0x17 ;  /* 0xc08000000a067811 */ /* 0x000fe200078eb8ff */
[----:B------:R-:W-:Y:S03]  /*76f0*/  BSSY.RECONVERGENT B2, `(.L_x_213) ;  /* 0x0000036000027945 */ /* 0x000fe60003800200 */
[----:B------:R-:W-:Y:S02]  /*7700*/  IADD3 R6, PT, PT, -R6, R3, RZ ;  /* 0x0000000306067210 */ /* 0x000fe40007ffe1ff */
[----:B------:R-:W-:Y:S02]  /*7710*/  IADD3 R3, PT, PT, R8, -0x7f, RZ ;  /* 0xffffff8108037810 */ /* 0x000fe40007ffe0ff */
[----:B------:R0:W1:Y:S01]  /*7720*/  MUFU.RCP R7, R6 ;  /* 0x0000000600077308 */ /* 0x0000620000001000 */
[----:B------:R-:W-:Y:S02]  /*7730*/  FADD.FTZ R9, -R6, -RZ ;  /* 0x800000ff06097221 */ /* 0x000fe40000010100 */
[C---:B------:R-:W-:Y:S01]  /*7740*/  IMAD R0, R3.reuse, -0x800000, R0 ;  /* 0xff80000003007824 */ /* 0x040fe200078e0200 */
[----:B0-----:R-:W-:-:S04]  /*7750*/  IADD3 R6, PT, PT, R3, 0x7f, -R10 ;  /* 0x0000007f03067810 */ /* 0x001fc80007ffe80a */
[----:B------:R-:W-:Y:S01]  /*7760*/  IADD3 R6, PT, PT, R6, R5, RZ ;  /* 0x0000000506067210 */ /* 0x000fe20007ffe0ff */
[----:B-1----:R-:W-:-:S04]  /*7770*/  FFMA R8, R7, R9, 1 ;  /* 0x3f80000007087423 */ /* 0x002fc80000000009 */
[----:B------:R-:W-:-:S04]  /*7780*/  FFMA R12, R7, R8, R7 ;  /* 0x00000008070c7223 */ /* 0x000fc80000000007 */
[----:B------:R-:W-:-:S04]  /*7790*/  FFMA R7, R0, R12, RZ ;  /* 0x0000000c00077223 */ /* 0x000fc800000000ff */
[----:B------:R-:W-:-:S04]  /*77a0*/  FFMA R8, R9, R7, R0 ;  /* 0x0000000709087223 */ /* 0x000fc80000000000 */
[----:B------:R-:W-:-:S04]  /*77b0*/  FFMA R11, R12, R8, R7 ;  /* 0x000000080c0b7223 */ /* 0x000fc80000000007 */
[----:B------:R-:W-:-:S04]  /*77c0*/  FFMA R8, R9, R11, R0 ;  /* 0x0000000b09087223 */ /* 0x000fc80000000000 */
[----:B------:R-:W-:-:S05]  /*77d0*/  FFMA R7, R12, R8, R11 ;  /* 0x000000080c077223 */ /* 0x000fca000000000b */
[----:B------:R-:W-:-:S04]  /*77e0*/  SHF.R.U32.HI R0, RZ, 0x17, R7 ;  /* 0x00000017ff007819 */ /* 0x000fc80000011607 */
[----:B------:R-:W-:-:S04]  /*77f0*/  LOP3.LUT R0, R0, 0xff, RZ, 0xc0, !PT ;  /* 0x000000ff00007812 */ /* 0x000fc800078ec0ff */
[----:B------:R-:W-:-:S04]  /*7800*/  IADD3 R9, PT, PT, R0, R6, RZ ;  /* 0x0000000600097210 */ /* 0x000fc80007ffe0ff */
[----:B------:R-:W-:-:S04]  /*7810*/  IADD3 R0, PT, PT, R9, -0x1, RZ ;  /* 0xffffffff09007810 */ /* 0x000fc80007ffe0ff */
[----:B------:R-:W-:-:S13]  /*7820*/  ISETP.GE.U32.AND P0, PT, R0, 0xfe, PT ;  /* 0x000000fe0000780c */ /* 0x000fda0003f06070 */
[----:B------:R-:W-:Y:S05]  /*7830*/  @!P0 BRA `(.L_x_214) ;  /* 0x0000000000808947 */ /* 0x000fea0003800000 */
[----:B------:R-:W-:-:S13]  /*7840*/  ISETP.GT.AND P0, PT, R9, 0xfe, PT ;  /* 0x000000fe0900780c */ /* 0x000fda0003f04270 */
[----:B------:R-:W-:Y:S05]  /*7850*/  @P0 BRA `(.L_x_215) ;  /* 0x00000000006c0947 */ /* 0x000fea0003800000 */
[----:B------:R-:W-:-:S13]  /*7860*/  ISETP.GE.AND P0, PT, R9, 0x1, PT ;  /* 0x000000010900780c */ /* 0x000fda0003f06270 */
[----:B------:R-:W-:Y:S05]  /*7870*/  @P0 BRA `(.L_x_216) ;  /* 0x0000000000740947 */ /* 0x000fea0003800000 */
[----:B------:R-:W-:Y:S02]  /*7880*/  ISETP.GE.AND P0, PT, R9, -0x18, PT ;  /* 0xffffffe80900780c */ /* 0x000fe40003f06270 */
[----:B------:R-:W-:-:S11]  /*7890*/  LOP3.LUT R7, R7, 0x80000000, RZ, 0xc0, !PT ;  /* 0x8000000007077812 */ /* 0x000fd600078ec0ff */
[----:B------:R-:W-:Y:S05]  /*78a0*/  @!P0 BRA `(.L_x_216) ;  /* 0x0000000000688947 */ /* 0x000fea0003800000 */
[CCC-:B------:R-:W-:Y:S01]  /*78b0*/  FFMA.RZ R0, R12.reuse, R8.reuse, R11.reuse ;  /* 0x000000080c007223 */ /* 0x1c0fe2000000c00b */
[C---:B------:R-:W-:Y:S01]  /*78c0*/  IADD3 R6, PT, PT, R9.reuse, 0x20, RZ ;  /* 0x0000002009067810 */ /* 0x040fe20007ffe0ff */
[-CC-:B------:R-:W-:Y:S01]  /*78d0*/  FFMA.RM R3, R12, R8.reuse, R11.reuse ;  /* 0x000000080c037223 */ /* 0x180fe2000000400b */
[C---:B------:R-:W-:Y:S02]  /*78e0*/  ISETP.NE.AND P2, PT, R9.reuse, RZ, PT ;  /* 0x000000ff0900720c */ /* 0x040fe40003f45270 */
[----:B------:R-:W-:Y:S01]  /*78f0*/  LOP3.LUT R5, R0, 0x7fffff, RZ, 0xc0, !PT ;  /* 0x007fffff00057812 */ /* 0x000fe200078ec0ff */
[----:B------:R-:W-:Y:S01]  /*7900*/  FFMA.RP R0, R12, R8, R11 ;  /* 0x000000080c007223 */ /* 0x000fe2000000800b */
[----:B------:R-:W-:Y:S02]  /*7910*/  ISETP.NE.AND P1, PT, R9, RZ, PT ;  /* 0x000000ff0900720c */ /* 0x000fe40003f25270 */
[----:B------:R-:W-:Y:S02]  /*7920*/  LOP3.LUT R5, R5, 0x800000, RZ, 0xfc, !PT ;  /* 0x0080000005057812 */ /* 0x000fe400078efcff */
[----:B------:R-:W-:-:S02]  /*7930*/  IADD3 R8, PT, PT, -R9, RZ, RZ ;  /* 0x000000ff09087210 */ /* 0x000fc40007ffe1ff */
[----:B------:R-:W-:Y:S02]  /*7940*/  SHF.L.U32 R6, R5, R6, RZ ;  /* 0x0000000605067219 */ /* 0x000fe400000006ff */
[----:B------:R-:W-:Y:S02]  /*7950*/  FSETP.NEU.FTZ.AND P0, PT, R0, R3, PT ;  /* 0x000000030000720b */ /* 0x000fe40003f1d000 */
[----:B------:R-:W-:Y:S02]  /*7960*/  SEL R0, R8, RZ, P2 ;  /* 0x000000ff08007207 */ /* 0x000fe40001000000 */
[----:B------:R-:W-:Y:S02]  /*7970*/  ISETP.NE.AND P1, PT, R6, RZ, P1 ;  /* 0x000000ff0600720c */ /* 0x000fe40000f25270 */
[----:B------:R-:W-:Y:S02]  /*7980*/  SHF.R.U32.HI R0, RZ, R0, R5 ;  /* 0x00000000ff007219 */ /* 0x000fe40000011605 */
[----:B------:R-:W-:-:S02]  /*7990*/  PLOP3.LUT P0, PT, P0, P1, PT, 0xf8, 0x8f ;  /* 0x00000000008f781c */ /* 0x000fc40000703f70 */
[----:B------:R-:W-:Y:S02]  /*79a0*/  SHF.R.U32.HI R6, RZ, 0x1, R0 ;  /* 0x00000001ff067819 */ /* 0x000fe40000011600 */
[----:B------:R-:W-:-:S04]  /*79b0*/  SEL R3, RZ, 0x1, !P0 ;  /* 0x00000001ff037807 */ /* 0x000fc80004000000 */
[----:B------:R-:W-:-:S04]  /*79c0*/  LOP3.LUT R3, R3, 0x1, R6, 0xf8, !PT ;  /* 0x0000000103037812 */ /* 0x000fc800078ef806 */
[----:B------:R-:W-:-:S04]  /*79d0*/  LOP3.LUT R3, R3, R0, RZ, 0xc0, !PT ;  /* 0x0000000003037212 */ /* 0x000fc800078ec0ff */
[----:B------:R-:W-:-:S04]  /*79e0*/  IADD3 R6, PT, PT, R6, R3, RZ ;  /* 0x0000000306067210 */ /* 0x000fc80007ffe0ff */
[----:B------:R-:W-:Y:S01]  /*79f0*/  LOP3.LUT R7, R6, R7, RZ, 0xfc, !PT ;  /* 0x0000000706077212 */ /* 0x000fe200078efcff */
[----:B------:R-:W-:Y:S06]  /*7a00*/  BRA `(.L_x_216) ;  /* 0x0000000000107947 */ /* 0x000fec0003800000 */
.L_x_215:
[----:B------:R-:W-:-:S04]  /*7a10*/  LOP3.LUT R7, R7, 0x80000000, RZ, 0xc0, !PT ;  /* 0x8000000007077812 */ /* 0x000fc800078ec0ff */
[----:B------:R-:W-:Y:S01]  /*7a20*/  LOP3.LUT R7, R7, 0x7f800000, RZ, 0xfc, !PT ;  /* 0x7f80000007077812 */ /* 0x000fe200078efcff */
[----:B------:R-:W-:Y:S06]  /*7a30*/  BRA `(.L_x_216) ;  /* 0x0000000000047947 */ /* 0x000fec0003800000 */
.L_x_214:
[----:B------:R-:W-:-:S07]  /*7a40*/  LEA R7, R6, R7, 0x17 ;  /* 0x0000000706077211 */ /* 0x000fce00078eb8ff */
.L_x_216:
[----:B------:R-:W-:Y:S05]  /*7a50*/  BSYNC.RECONVERGENT B2 ;  /* 0x0000000000027941 */ /* 0x000fea0003800200 */
.L_x_213:
[----:B------:R-:W-:Y:S05]  /*7a60*/  BRA `(.L_x_217) ;  /* 0x0000000000207947 */ /* 0x000fea0003800000 */
.L_x_212:
[----:B------:R-:W-:-:S04]  /*7a70*/  LOP3.LUT R0, R3, 0x80000000, R0, 0x48, !PT ;  /* 0x8000000003007812 */ /* 0x000fc800078e4800 */
[----:B------:R-:W-:Y:S01]  /*7a80*/  LOP3.LUT R7, R0, 0x7f800000, RZ, 0xfc, !PT ;  /* 0x7f80000000077812 */ /* 0x000fe200078efcff */
[----:B------:R-:W-:Y:S06]  /*7a90*/  BRA `(.L_x_217) ;  /* 0x0000000000147947 */ /* 0x000fec0003800000 */
.L_x_211:
[----:B------:R-:W-:Y:S01]  /*7aa0*/  LOP3.LUT R7, R3, 0x80000000, R0, 0x48, !PT ;  /* 0x8000000003077812 */ /* 0x000fe200078e4800 */
[----:B------:R-:W-:Y:S06]  /*7ab0*/  BRA `(.L_x_217) ;  /* 0x00000000000c7947 */ /* 0x000fec0003800000 */
.L_x_210:
[----:B------:R-:W0:Y:S01]  /*7ac0*/  MUFU.RSQ R7, -QNAN ;  /* 0xffc0000000077908 */ /* 0x000e220000001400 */
[----:B------:R-:W-:Y:S05]  /*7ad0*/  BRA `(.L_x_217) ;  /* 0x0000000000047947 */ /* 0x000fea0003800000 */
.L_x_209:
[----:B------:R-:W-:-:S07]  /*7ae0*/  FADD.FTZ R7, R0, R3 ;  /* 0x0000000300077221 */ /* 0x000fce0000010000 */
.L_x_217:
[----:B------:R-:W-:Y:S05]  /*7af0*/  BSYNC.RECONVERGENT B1 ;  /* 0x0000000000017941 */ /* 0x000fea0003800200 */
.L_x_207:
[----:B------:R-:W-:-:S04]  /*7b00*/  HFMA2 R5, -RZ, RZ, 0, 0 ;  /* 0x00000000ff057431 */ /* 0x000fc800000001ff */
[----:B0-----:R-:W-:Y:S05]  /*7b10*/  RET.REL.NODEC R4 `(_Z15decisionKernel2PfS_S_S_ffffi) ;  /* 0xffffff8404387950 */ /* 0x001fea0003c3ffff */
.L_x_218:
        /* <DEDUP_REMOVED lines=14> */
.L_x_231:


//--------------------- .text._Z15decisionKernel1PfS_S_fffi --------------------------
	.section	.text._Z15decisionKernel1PfS_S_fffi,"ax",@progbits
	.align	128
        .global         _Z15decisionKernel1PfS_S_fffi
        .type           _Z15decisionKernel1PfS_S_fffi,@function
        .size           _Z15decisionKernel1PfS_S_fffi,(.L_x_232 - _Z15decisionKernel1PfS_S_fffi)
        .other          _Z15decisionKernel1PfS_S_fffi,@"STO_CUDA_ENTRY STV_DEFAULT"
_Z15decisionKernel1PfS_S_fffi:
.text._Z15decisionKernel1PfS_S_fffi:
[----:B------:R-:W-:Y:S01]  /*0000*/  LDC R1, c[0x0][0x37c] ;  /* 0x0000df00ff017b82 */ /* 0x000fe20000000800 */
[----:B------:R-:W0:Y:S01]  /*0010*/  S2R R9, SR_CTAID.X ;  /* 0x0000000000097919 */ /* 0x000e220000002500 */
[----:B------:R-:W0:Y:S01]  /*0020*/  LDCU UR4, c[0x0][0x360] ;  /* 0x00006c00ff0477ac */ /* 0x000e220008000800 */
[----:B------:R-:W0:Y:S01]  /*0030*/  S2R R0, SR_TID.X ;  /* 0x0000000000007919 */ /* 0x000e220000002100 */
[----:B------:R-:W1:Y:S01]  /*0040*/  LDCU UR7, c[0x0][0x3a4] ;  /* 0x00007480ff0777ac */ /* 0x000e620008000800 */
[----:B------:R-:W2:Y:S01]  /*0050*/  S2R R11, SR_CTAID.Y ;  /* 0x00000000000b7919 */ /* 0x000ea20000002600 */
[----:B------:R-:W2:Y:S01]  /*0060*/  LDCU UR5, c[0x0][0x364] ;  /* 0x00006c80ff0577ac */ /* 0x000ea20008000800 */
[----:B------:R-:W2:Y:S01]  /*0070*/  S2R R2, SR_TID.Y ;  /* 0x0000000000027919 */ /* 0x000ea20000002200 */
[----:B------:R-:W3:Y:S01]  /*0080*/  LDCU UR6, c[0x0][0x368] ;  /* 0x00006d00ff0677ac */ /* 0x000ee20008000800 */
[----:B------:R-:W3:Y:S01]  /*0090*/  S2R R8, SR_CTAID.Z ;  /* 0x0000000000087919 */ /* 0x000ee20000002700 */
[----:B------:R-:W3:Y:S01]  /*00a0*/  S2R R3, SR_TID.Z ;  /* 0x0000000000037919 */ /* 0x000ee20000002300 */
[----:B0-----:R-:W-:-:S05]  /*00b0*/  IMAD R9, R9, UR4, R0 ;  /* 0x0000000409097c24 */ /* 0x001fca000f8e0200 */
[----:B-1----:R-:W-:Y:S01]  /*00c0*/  ISETP.GT.AND P0, PT, R9, UR7, PT ;  /* 0x0000000709007c0c */ /* 0x002fe2000bf04270 */
[----:B--2---:R-:W-:-:S03]  /*00d0*/  IMAD R11, R11, UR5, R2 ;  /* 0x000000050b0b7c24 */ /* 0x004fc6000f8e0202 */
[----:B------:R-:W-:Y:S01]  /*00e0*/  ISETP.LT.OR P0, PT, R9, 0x1, P0 ;  /* 0x000000010900780c */ /* 0x000fe20000701670 */
[----:B---3--:R-:W-:-:S12]  /*00f0*/  IMAD R8, R8, UR6, R3 ;  /* 0x0000000608087c24 */ /* 0x008fd8000f8e0203 */
[----:B------:R-:W-:Y:S05]  /*0100*/  @P0 EXIT ;  /* 0x000000000000094d */ /* 0x000fea0003800000 */
[C---:B------:R-:W-:Y:S02]  /*0110*/  ISETP.GT.AND P0, PT, R11.reuse, UR7, PT ;  /* 0x000000070b007c0c */ /* 0x040fe4000bf04270 */
[----:B------:R-:W-:Y:S02]  /*0120*/  IADD3 R0, PT, PT, R8, -0x1, RZ ;  /* 0xffffffff08007810 */ /* 0x000fe40007ffe0ff */
[----:B------:R-:W-:-:S04]  /*0130*/  ISETP.EQ.OR P0, PT, R11, RZ, P0 ;  /* 0x000000ff0b00720c */ /* 0x000fc80000702670 */
[----:B------:R-:W-:-:S13]  /*0140*/  ISETP.GE.U32.OR P0, PT, R0, UR7, P0 ;  /* 0x0000000700007c0c */ /* 0x000fda0008706470 */
[----:B------:R-:W-:Y:S05]  /*0150*/  @P0 EXIT ;  /* 0x000000000000094d */ /* 0x000fea0003800000 */
[----:B------:R-:W0:Y:S01]  /*0160*/  LDC R5, c[0x0][0x398] ;  /* 0x0000e600ff057b82 */ /* 0x000e220000000800 */
[----:B------:R-:W-:Y:S01]  /*0170*/  IMAD.MOV.U32 R2, RZ, RZ, 0x3f000000 ;  /* 0x3f000000ff027424 */ /* 0x000fe200078e00ff */
        /* <DEDUP_REMOVED lines=8> */
[----:B------:R-:W0:Y:S01]  /*0200*/  LDC R3, c[0x0][0x398] ;  /* 0x0000e600ff037b82 */ /* 0x000e220000000800 */
[----:B------:R-:W-:-:S07]  /*0210*/  MOV R4, 0x230 ;  /* 0x0000023000047802 */ /* 0x000fce0000000f00 */
[----:B0-----:R-:W-:Y:S05]  /*0220*/  CALL.REL.NOINC `($__internal_1_$__cuda_sm3x_div_rn_noftz_f32_slowpath) ;  /* 0x0000000400707944 */ /* 0x001fea0003c00000 */
[----:B------:R-:W-:-:S07]  /*0230*/  MOV R12, R0 ;  /* 0x00000000000c7202 */ /* 0x000fce0000000f00 */
.L_x_219:
[----:B------:R-:W0:Y:S02]  /*0240*/  LDC R5, c[0x0][0x39c] ;  /* 0x0000e700ff057b82 */ /* 0x000e240000000800 */
        /* <DEDUP_REMOVED lines=11> */
[----:B------:R-:W-:-:S07]  /*0300*/  IMAD.MOV.U32 R14, RZ, RZ, R0 ;  /* 0x000000ffff0e7224 */ /* 0x000fce00078e0000 */
.L_x_220:
[----:B------:R-:W0:Y:S01]  /*0310*/  LDC R5, c[0x0][0x3a0] ;  /* 0x0000e800ff057b82 */ /* 0x000e220000000800 */
[----:B------:R-:W1:Y:S01]  /*0320*/  LDCU.64 UR4, c[0x0][0x358] ;  /* 0x00006b00ff0477ac */ /* 0x000e620008000a00 */
        /* <DEDUP_REMOVED lines=8> */
[----:B------:R-:W0:Y:S01]  /*03b0*/  LDC R3, c[0x0][0x3a0] ;  /* 0x0000e800ff037b82 */ /* 0x000e220000000800 */
[----:B------:R-:W-:-:S07]  /*03c0*/  MOV R4, 0x3e0 ;  /* 0x000003e000047802 */ /* 0x000fce0000000f00 */
[----:B0-----:R-:W-:Y:S05]  /*03d0*/  CALL.REL.NOINC `($__internal_1_$__cuda_sm3x_div_rn_noftz_f32_slowpath) ;  /* 0x0000000400047944 */ /* 0x001fea0003c00000 */
.L_x_221:
[----:B------:R-:W0:Y:S01]  /*03e0*/  LDC R10, c[0x0][0x3a4] ;  /* 0x0000e900ff0a7b82 */ /* 0x000e220000000800 */
[----:B------:R-:W1:Y:S07]  /*03f0*/  LDCU.64 UR6, c[0x0][0x380] ;  /* 0x00007000ff0677ac */ /* 0x000e6e0008000a00 */
[----:B------:R-:W2:Y:S08]  /*0400*/  LDC.64 R6, c[0x0][0x380] ;  /* 0x0000e000ff067b82 */ /* 0x000eb00000000a00 */
[----:B------:R-:W3:Y:S01]  /*0410*/  LDC.64 R4, c[0x0][0x388] ;  /* 0x0000e200ff047b82 */ /* 0x000ee20000000a00 */
[----:B0-----:R-:W-:-:S05]  /*0420*/  IADD3 R10, PT, PT, R10, 0x2, RZ ;  /* 0x000000020a0a7810 */ /* 0x001fca0007ffe0ff */
[----:B------:R-:W-:-:S04]  /*0430*/  IMAD R15, R8, R10, R11 ;  /* 0x0000000a080f7224 */ /* 0x000fc800078e020b */
[----:B------:R-:W-:-:S04]  /*0440*/  IMAD R2, R10, R15, RZ ;  /* 0x0000000f0a027224 */ /* 0x000fc800078e02ff */
[C---:B------:R-:W-:Y:S01]  /*0450*/  IMAD.IADD R17, R9.reuse, 0x1, R2 ;  /* 0x0000000109117824 */ /* 0x040fe200078e0202 */
[----:B------:R-:W-:-:S04]  /*0460*/  IADD3 R2, P0, PT, R9, R2, RZ ;  /* 0x0000000209027210 */ /* 0x000fc80007f1e0ff */
[----:B------:R-:W-:Y:S01]  /*0470*/  IADD3 R21, PT, PT, R17, -0x1, RZ ;  /* 0xffffffff11157810 */ /* 0x000fe20007ffe0ff */
[----:B------:R-:W-:Y:S01]  /*0480*/  IMAD.X R3, RZ, RZ, RZ, P0 ;  /* 0x000000ffff037224 */ /* 0x000fe200000e06ff */
[----:B-1----:R-:W-:-:S03]  /*0490*/  LEA R18, P0, R2, UR6, 0x2 ;  /* 0x0000000602127c11 */ /* 0x002fc6000f8010ff */
[----:B--2---:R-:W-:Y:S01]  /*04a0*/  IMAD.WIDE.U32 R20, R21, 0x4, R6 ;  /* 0x0000000415147825 */ /* 0x004fe200078e0006 */
[----:B------:R-:W-:Y:S02]  /*04b0*/  LEA.HI.X R19, R2, UR7, R3, 0x2, P0 ;  /* 0x0000000702137c11 */ /* 0x000fe400080f1403 */
[----:B------:R-:W0:Y:S03]  /*04c0*/  LDC.64 R2, c[0x0][0x390] ;  /* 0x0000e400ff027b82 */ /* 0x000e260000000a00 */
[----:B------:R-:W2:Y:S04]  /*04d0*/  LDG.E R21, desc[UR4][R20.64] ;  /* 0x0000000414157981 */ /* 0x000ea8000c1e1900 */
[----:B------:R-:W2:Y:S01]  /*04e0*/  LDG.E R18, desc[UR4][R18.64+0x4] ;  /* 0x0000040412127981 */ /* 0x000ea2000c1e1900 */
[----:B------:R-:W-:Y:S01]  /*04f0*/  IADD3 R16, PT, PT, R15, -0x1, RZ ;  /* 0xffffffff0f107810 */ /* 0x000fe20007ffe0ff */
[----:B------:R-:W-:-:S02]  /*0500*/  IMAD.IADD R29, R10, 0x1, R17 ;  /* 0x000000010a1d7824 */ /* 0x000fc400078e0211 */
[C-C-:B--2---:R-:W-:Y:S01]  /*0510*/  FADD R23, |R18|.reuse, |R21|.reuse ;  /* 0x4000001512177221 */ /* 0x144fe20000000200 */
[----:B------:R-:W-:Y:S01]  /*0520*/  FADD R13, R18, -R21 ;  /* 0x80000015120d7221 */ /* 0x000fe20000000000 */
[----:B------:R-:W-:-:S04]  /*0530*/  IMAD.WIDE.U32 R18, R29, 0x4, R6 ;  /* 0x000000041d127825 */ /* 0x000fc800078e0006 */
[-C--:B------:R-:W-:Y:S01]  /*0540*/  FMUL R27, R23, R12.reuse ;  /* 0x0000000c171b7220 */ /* 0x080fe20000400000 */
[----:B------:R-:W-:Y:S01]  /*0550*/  FMUL R25, R13, R12 ;  /* 0x0000000c0d197220 */ /* 0x000fe20000400000 */
[----:B------:R-:W-:Y:S02]  /*0560*/  IMAD R23, R10, R16, R9 ;  /* 0x000000100a177224 */ /* 0x000fe400078e0209 */
[----:B---3--:R-:W-:-:S04]  /*0570*/  IMAD.WIDE.U32 R12, R17, 0x4, R4 ;  /* 0x00000004110c7825 */ /* 0x008fc800078e0004 */
[----:B0-----:R-:W-:Y:S01]  /*0580*/  IMAD.WIDE.U32 R16, R17, 0x4, R2 ;  /* 0x0000000411107825 */ /* 0x001fe200078e0002 */
[----:B------:R-:W-:Y:S03]  /*0590*/  STG.E desc[UR4][R12.64], R25 ;  /* 0x000000190c007986 */ /* 0x000fe6000c101904 */
[----:B------:R-:W-:Y:S01]  /*05a0*/  IMAD.WIDE.U32 R20, R23, 0x4, R6 ;  /* 0x0000000417147825 */ /* 0x000fe200078e0006 */
[----:B------:R0:W-:Y:S04]  /*05b0*/  STG.E desc[UR4][R16.64], R27 ;  /* 0x0000001b10007986 */ /* 0x0001e8000c101904 */
[----:B------:R-:W2:Y:S04]  /*05c0*/  LDG.E R18, desc[UR4][R18.64] ;  /* 0x0000000412127981 */ /* 0x000ea8000c1e1900 */
[----:B------:R-:W2:Y:S01]  /*05d0*/  LDG.E R21, desc[UR4][R20.64] ;  /* 0x0000000414157981 */ /* 0x000ea2000c1e1900 */
[CC--:B------:R-:W-:Y:S01]  /*05e0*/  IMAD R29, R8.reuse, R10.reuse, R10 ;  /* 0x0000000a081d7224 */ /* 0x0c0fe200078e020a */
[----:B------:R-:W-:Y:S01]  /*05f0*/  IADD3 R23, PT, PT, R8, R10, RZ ;  /* 0x0000000a08177210 */ /* 0x000fe20007ffe0ff */
[----:B------:R-:W-:-:S02]  /*0600*/  IMAD.IADD R24, R10, 0x1, R15 ;  /* 0x000000010a187824 */ /* 0x000fc400078e020f */
[C---:B------:R-:W-:Y:S02]  /*0610*/  IMAD R26, R10.reuse, -0x2, R29 ;  /* 0xfffffffe0a1a7824 */ /* 0x040fe400078e021d */
[C---:B------:R-:W-:Y:S02]  /*0620*/  IMAD R8, R10.reuse, R23, R11 ;  /* 0x000000170a087224 */ /* 0x040fe400078e020b */
[C-C-:B0-----:R-:W-:Y:S01]  /*0630*/  IMAD R17, R10.reuse, R24, R9.reuse ;  /* 0x000000180a117224 */ /* 0x141fe200078e0209 */
[----:B------:R-:W-:Y:S01]  /*0640*/  IADD3 R26, PT, PT, R11, R26, RZ ;  /* 0x0000001a0b1a7210 */ /* 0x000fe20007ffe0ff */
[----:B------:R-:W-:Y:S02]  /*0650*/  IMAD R15, R10, R8, R9 ;  /* 0x000000080a0f7224 */ /* 0x000fe400078e0209 */
[----:B------:R-:W-:-:S04]  /*0660*/  IMAD.WIDE.U32 R16, R17, 0x4, R6 ;  /* 0x0000000411107825 */ /* 0x000fc800078e0006 */
[----:B------:R-:W-:-:S04]  /*0670*/  IMAD.WIDE.U32 R12, R15, 0x4, R4 ;  /* 0x000000040f0c7825 */ /* 0x000fc800078e0004 */
[C-C-:B--2---:R-:W-:Y:S01]  /*0680*/  FADD R29, R18.reuse, -R21.reuse ;  /* 0x80000015121d7221 */ /* 0x144fe20000000000 */
[----:B------:R-:W-:Y:S01]  /*0690*/  FADD R22, |R18|, |R21| ;  /* 0x4000001512167221 */ /* 0x000fe20000000200 */
[----:B------:R-:W-:Y:S02]  /*06a0*/  IMAD R21, R10, R26, R9 ;  /* 0x0000001a0a157224 */ /* 0x000fe400078e0209 */
[-C--:B------:R-:W-:Y:S01]  /*06b0*/  FMUL R29, R29, R14.reuse ;  /* 0x0000000e1d1d7220 */ /* 0x080fe20000400000 */
[----:B------:R-:W-:Y:S01]  /*06c0*/  FMUL R19, R22, R14 ;  /* 0x0000000e16137220 */ /* 0x000fe20000400000 */
[----:B------:R-:W-:-:S03]  /*06d0*/  IMAD.WIDE.U32 R14, R15, 0x4, R2 ;  /* 0x000000040f0e7825 */ /* 0x000fc600078e0002 */
[----:B------:R-:W-:Y:S01]  /*06e0*/  STG.E desc[UR4][R12.64], R29 ;  /* 0x0000001d0c007986 */ /* 0x000fe2000c101904 */
[----:B------:R-:W-:-:S03]  /*06f0*/  IMAD.WIDE.U32 R6, R21, 0x4, R6 ;  /* 0x0000000415067825 */ /* 0x000fc600078e0006 */
[----:B------:R-:W-:Y:S04]  /*0700*/  STG.E desc[UR4][R14.64], R19 ;  /* 0x000000130e007986 */ /* 0x000fe8000c101904 */
[----:B------:R-:W2:Y:S04]  /*0710*/  LDG.E R16, desc[UR4][R16.64] ;  /* 0x0000000410107981 */ /* 0x000ea8000c1e1900 */
[----:B------:R-:W2:Y:S01]  /*0720*/  LDG.E R7, desc[UR4][R6.64] ;  /* 0x0000000406077981 */ /* 0x000ea2000c1e1900 */
[----:B------:R-:W-:-:S05]  /*0730*/  IADD3 R23, PT, PT, R10, R23, RZ ;  /* 0x000000170a177210 */ /* 0x000fca0007ffe0ff */
[----:B------:R-:W-:-:S04]  /*0740*/  IMAD R23, R10, R23, R11 ;  /* 0x000000170a177224 */ /* 0x000fc800078e020b */
[----:B------:R-:W-:-:S04]  /*0750*/  IMAD R23, R10, R23, R9 ;  /* 0x000000170a177224 */ /* 0x000fc800078e0209 */
[----:B------:R-:W-:-:S04]  /*0760*/  IMAD.WIDE.U32 R4, R23, 0x4, R4 ;  /* 0x0000000417047825 */ /* 0x000fc800078e0004 */
[----:B------:R-:W-:-:S04]  /*0770*/  IMAD.WIDE.U32 R2, R23, 0x4, R2 ;  /* 0x0000000417027825 */ /* 0x000fc800078e0002 */
[C-C-:B--2---:R-:W-:Y:S01]  /*0780*/  FADD R9, R16.reuse, -R7.reuse ;  /* 0x8000000710097221 */ /* 0x144fe20000000000 */
[----:B------:R-:W-:-:S03]  /*0790*/  FADD R11, |R16|, |R7| ;  /* 0x40000007100b7221 */ /* 0x000fc60000000200 */
[-C--:B------:R-:W-:Y:S01]  /*07a0*/  FMUL R9, R9, R0.reuse ;  /* 0x0000000009097220 */ /* 0x080fe20000400000 */
[----:B------:R-:W-:-:S04]  /*07b0*/  FMUL R11, R11, R0 ;  /* 0x000000000b0b7220 */ /* 0x000fc80000400000 */
[----:B------:R-:W-:Y:S04]  /*07c0*/  STG.E desc[UR4][R4.64], R9 ;  /* 0x0000000904007986 */ /* 0x000fe8000c101904 */
[----:B------:R-:W-:Y:S01]  /*07d0*/  STG.E desc[UR4][R2.64], R11 ;  /* 0x0000000b02007986 */ /* 0x000fe2000c101904 */
[----:B------:R-:W-:Y:S05]  /*07e0*/  EXIT ;  /* 0x000000000000794d */ /* 0x000fea0003800000 */
        .weak           $__internal_1_$__cuda_sm3x_div_rn_noftz_f32_slowpath
        .type           $__internal_1_$__cuda_sm3x_div_rn_noftz_f32_slowpath,@function
        .size           $__internal_1_$__cuda_sm3x_div_rn_noftz_f32_slowpath,(.L_x_232 - $__internal_1_$__cuda_sm3x_div_rn_noftz_f32_slowpath)
$__internal_1_$__cuda_sm3x_div_rn_noftz_f32_slowpath:
[----:B------:R-:W-:Y:S01]  /*07f0*/  SHF.R.U32.HI R6, RZ, 0x17, R3 ;  /* 0x00000017ff067819 */ /* 0x000fe20000011603 */
[----:B------:R-:W-:Y:S01]  /*0800*/  HFMA2 R10, -RZ, RZ, 1.75, 0 ;  /* 0x3f000000ff0a7431 */ /* 0x000fe200000001ff */
[----:B------:R-:W-:Y:S02]  /*0810*/  SHF.R.U32.HI R0, RZ, 0x17, R2 ;  /* 0x00000017ff007819 */ /* 0x000fe40000011602 */
[----:B------:R-:W-:Y:S02]  /*0820*/  LOP3.LUT R6, R6, 0xff, RZ, 0xc0, !PT ;  /* 0x000000ff06067812 */ /* 0x000fe400078ec0ff */
[----:B------:R-:W-:-:S03]  /*0830*/  LOP3.LUT R7, R0, 0xff, RZ, 0xc0, !PT ;  /* 0x000000ff00077812 */ /* 0x000fc600078ec0ff */
[----:B------:R-:W-:Y:S01]  /*0840*/  VIADD R15, R6, 0xffffffff ;  /* 0xffffffff060f7836 */ /* 0x000fe20000000000 */
[----:B------:R-:W-:-:S04]  /*0850*/  IADD3 R13, PT, PT, R7, -0x1, RZ ;  /* 0xffffffff070d7810 */ /* 0x000fc80007ffe0ff */
[----:B------:R-:W-:-:S04]  /*0860*/  ISETP.GT.U32.AND P0, PT, R15, 0xfd, PT ;  /* 0x000000fd0f00780c */ /* 0x000fc80003f04070 */
[----:B------:R-:W-:-:S13]  /*0870*/  ISETP.GT.U32.OR P0, PT, R13, 0xfd, P0 ;  /* 0x000000fd0d00780c */ /* 0x000fda0000704470 */
[----:B------:R-:W-:Y:S01]  /*0880*/  @!P0 IMAD.MOV.U32 R5, RZ, RZ, RZ ;  /* 0x000000ffff058224 */ /* 0x000fe200078e00ff */
[----:B------:R-:W-:Y:S06]  /*0890*/  @!P0 BRA `(.L_x_222) ;  /* 0x0000000000608947 */ /* 0x000fec0003800000 */
[----:B------:R-:W-:Y:S02]  /*08a0*/  MOV R0, 0x3f000000 ;  /* 0x3f00000000007802 */ /* 0x000fe40000000f00 */
        /* <DEDUP_REMOVED lines=19> */
[----:B------:R-:W-:Y:S02]  /*09e0*/  @!P0 IMAD.MOV.U32 R5, RZ, RZ, -0x40 ;  /* 0xffffffc0ff058424 */ /* 0x000fe400078e00ff */
[----:B------:R-:W-:Y:S01]  /*09f0*/  @!P0 FFMA R10, R0, 1.84467440737095516160e+19, RZ ;  /* 0x5f800000000a8823 */ /* 0x000fe200000000ff */
[----:B------:R-:W-:Y:S02]  /*0a00*/  @!P1 FFMA R3, R3, 1.84467440737095516160e+19, RZ ;  /* 0x5f80000003039823 */ /* 0x000fe400000000ff */
[----:B------:R-:W-:-:S07]  /*0a10*/  @!P1 IADD3 R5, PT, PT, R5, 0x40, RZ ;  /* 0x0000004005059810 */ /* 0x000fce0007ffe0ff */
.L_x_222:
[----:B------:R-:W-:Y:S01]  /*0a20*/  LEA R0, R6, 0xc0800000, 0x17 ;  /* 0xc080000006007811 */ /* 0x000fe200078eb8ff */
[----:B------:R-:W-:-:S03]  /*0a30*/  VIADD R7, R7, 0xffffff81 ;  /* 0xffffff8107077836 */ /* 0x000fc60000000000 */
[----:B------:R-:W-:Y:S01]  /*0a40*/  IADD3 R3, PT, PT, -R0, R3, RZ ;  /* 0x0000000300037210 */ /* 0x000fe20007ffe1ff */
[C---:B------:R-:W-:Y:S01]  /*0a50*/  IMAD R0, R7.reuse, -0x800000, R10 ;  /* 0xff80000007007824 */ /* 0x040fe200078e020a */
[----:B------:R-:W-:Y:S02]  /*0a60*/  IADD3 R6, PT, PT, R7, 0x7f, -R6 ;  /* 0x0000007f07067810 */ /* 0x000fe40007ffe806 */
[----:B------:R-:W0:Y:S01]  /*0a70*/  MUFU.RCP R13, R3 ;  /* 0x00000003000d7308 */ /* 0x000e220000001000 */
[----:B------:R-:W-:Y:S01]  /*0a80*/  FADD.FTZ R15, -R3, -RZ ;  /* 0x800000ff030f7221 */ /* 0x000fe20000010100 */
[----:B------:R-:W-:-:S03]  /*0a90*/  IADD3 R6, PT, PT, R6, R5, RZ ;  /* 0x0000000506067210 */ /* 0x000fc60007ffe0ff */
[----:B0-----:R-:W-:-:S04]  /*0aa0*/  FFMA R16, R13, R15, 1 ;  /* 0x3f8000000d107423 */ /* 0x001fc8000000000f */
        /* <DEDUP_REMOVED lines=8> */
[----:B------:R-:W-:-:S05]  /*0b30*/  IADD3 R7, PT, PT, R3, R6, RZ ;  /* 0x0000000603077210 */ /* 0x000fca0007ffe0ff */
[----:B------:R-:W-:-:S05]  /*0b40*/  VIADD R3, R7, 0xffffffff ;  /* 0xffffffff07037836 */ /* 0x000fca0000000000 */
        /* <DEDUP_REMOVED lines=10> */
[-CC-:B------:R-:W-:Y:S01]  /*0bf0*/  FFMA.RM R6, R17, R15.reuse, R10.reuse ;  /* 0x0000000f11067223 */ /* 0x180fe2000000400a */
[C---:B------:R-:W-:Y:S02]  /*0c00*/  ISETP.NE.AND P2, PT, R7.reuse, RZ, PT ;  /* 0x000000ff0700720c */ /* 0x040fe40003f45270 */
[----:B------:R-:W-:Y:S02]  /*0c10*/  ISETP.NE.AND P1, PT, R7, RZ, PT ;  /* 0x000000ff0700720c */ /* 0x000fe40003f25270 */
[----:B------:R-:W-:Y:S01]  /*0c20*/  LOP3.LUT R5, R3, 0x7fffff, RZ, 0xc0, !PT ;  /* 0x007fffff03057812 */ /* 0x000fe200078ec0ff */
[----:B------:R-:W-:Y:S01]  /*0c30*/  FFMA.RP R3, R17, R15, R10 ;  /* 0x0000000f11037223 */ /* 0x000fe2000000800a */
[----:B------:R-:W-:Y:S02]  /*0c40*/  IADD3 R10, PT, PT, R7, 0x20, RZ ;  /* 0x00000020070a7810 */ /* 0x000fe40007ffe0ff */
[----:B------:R-:W-:-:S02]  /*0c50*/  LOP3.LUT R5, R5, 0x800000, RZ, 0xfc, !PT ;  /* 0x0080000005057812 */ /* 0x000fc400078efcff */
[----:B------:R-:W-:Y:S02]  /*0c60*/  IADD3 R7, PT, PT, -R7, RZ, RZ ;  /* 0x000000ff07077210 */ /* 0x000fe40007ffe1ff */
[----:B------:R-:W-:Y:S02]  /*0c70*/  SHF.L.U32 R10, R5, R10, RZ ;  /* 0x0000000a050a7219 */ /* 0x000fe400000006ff */
[----:B------:R-:W-:Y:S02]  /*0c80*/  FSETP.NEU.FTZ.AND P0, PT, R3, R6, PT ;  /* 0x000000060300720b */ /* 0x000fe40003f1d000 */
[----:B------:R-:W-:Y:S02]  /*0c90*/  SEL R6, R7, RZ, P2 ;  /* 0x000000ff07067207 */ /* 0x000fe40001000000 */
[----:B------:R-:W-:Y:S02]  /*0ca0*/  ISETP.NE.AND P1, PT, R10, RZ, P1 ;  /* 0x000000ff0a00720c */ /* 0x000fe40000f25270 */
[----:B------:R-:W-:-:S02]  /*0cb0*/  SHF.R.U32.HI R6, RZ, R6, R5 ;  /* 0x00000006ff067219 */ /* 0x000fc40000011605 */
[----:B------:R-:W-:Y:S02]  /*0cc0*/  PLOP3.LUT P0, PT, P0, P1, PT, 0xf8, 0x8f ;  /* 0x00000000008f781c */ /* 0x000fe40000703f70 */
[----:B------:R-:W-:Y:S02]  /*0cd0*/  SHF.R.U32.HI R10, RZ, 0x1, R6 ;  /* 0x00000001ff0a7819 */ /* 0x000fe40000011606 */
[----:B------:R-:W-:-:S04]  /*0ce0*/  SEL R3, RZ, 0x1, !P0 ;  /* 0x00000001ff037807 */ /* 0x000fc80004000000 */
[----:B------:R-:W-:-:S04]  /*0cf0*/  LOP3.LUT R3, R3, 0x1, R10, 0xf8, !PT ;  /* 0x0000000103037812 */ /* 0x000fc800078ef80a */
[----:B------:R-:W-:-:S05]  /*0d00*/  LOP3.LUT R3, R3, R6, RZ, 0xc0, !PT ;  /* 0x0000000603037212 */ /* 0x000fca00078ec0ff */
[----:B------:R-:W-:-:S05]  /*0d10*/  IMAD.IADD R3, R10, 0x1, R3 ;  /* 0x000000010a037824 */ /* 0x000fca00078e0203 */
[----:B------:R-:W-:Y:S01]  /*0d20*/  LOP3.LUT R0, R3, R0, RZ, 0xfc, !PT ;  /* 0x0000000003007212 */ /* 0x000fe200078efcff */
[----:B------:R-:W-:Y:S06]  /*0d30*/  BRA `(.L_x_229) ;  /* 0x0000000000347947 */ /* 0x000fec0003800000 */
.L_x_228:
[----:B------:R-:W-:-:S04]  /*0d40*/  LOP3.LUT R0, R0, 0x80000000, RZ, 0xc0, !PT ;  /* 0x8000000000007812 */ /* 0x000fc800078ec0ff */
[----:B------:R-:W-:Y:S01]  /*0d50*/  LOP3.LUT R0, R0, 0x7f800000, RZ, 0xfc, !PT ;  /* 0x7f80000000007812 */ /* 0x000fe200078efcff */
[----:B------:R-:W-:Y:S06]  /*0d60*/  BRA `(.L_x_229) ;  /* 0x0000000000287947 */ /* 0x000fec0003800000 */
.L_x_227:
[----:B------:R-:W-:Y:S01]  /*0d70*/  LEA R0, R6, R0, 0x17 ;  /* 0x0000000006007211 */ /* 0x000fe200078eb8ff */
[----:B------:R-:W-:Y:S06]  /*0d80*/  BRA `(.L_x_229) ;  /* 0x0000000000207947 */ /* 0x000fec0003800000 */
.L_x_226:
[----:B------:R-:W-:-:S04]  /*0d90*/  LOP3.LUT R0, R3, 0x80000000, R10, 0x48, !PT ;  /* 0x8000000003007812 */ /* 0x000fc800078e480a */
[----:B------:R-:W-:Y:S01]  /*0da0*/  LOP3.LUT R0, R0, 0x7f800000, RZ, 0xfc, !PT ;  /* 0x7f80000000007812 */ /* 0x000fe200078efcff */
[----:B------:R-:W-:Y:S06]  /*0db0*/  BRA `(.L_x_229) ;  /* 0x0000000000147947 */ /* 0x000fec0003800000 */
.L_x_225:
[----:B------:R-:W-:Y:S01]  /*0dc0*/  LOP3.LUT R0, R3, 0x80000000, R10, 0x48, !PT ;  /* 0x8000000003007812 */ /* 0x000fe200078e480a */
[----:B------:R-:W-:Y:S06]  /*0dd0*/  BRA `(.L_x_229) ;  /* 0x00000000000c7947 */ /* 0x000fec0003800000 */
.L_x_224:
[----:B------:R-:W0:Y:S01]  /*0de0*/  MUFU.RSQ R0, -QNAN ;  /* 0xffc0000000007908 */ /* 0x000e220000001400 */
[----:B------:R-:W-:Y:S05]  /*0df0*/  BRA `(.L_x_229) ;  /* 0x0000000000047947 */ /* 0x000fea0003800000 */
.L_x_223:
[----:B------:R-:W-:-:S07]  /*0e00*/  FADD.FTZ R0, R0, R3 ;  /* 0x0000000300007221 */ /* 0x000fce0000010000 */
.L_x_229:
[----:B------:R-:W-:-:S04]  /*0e10*/  HFMA2 R5, -RZ, RZ, 0, 0 ;  /* 0x00000000ff057431 */ /* 0x000fc800000001ff */
[----:B0-----:R-:W-:Y:S05]  /*0e20*/  RET.REL.NODEC R4 `(_Z15decisionKernel1PfS_S_fffi) ;  /* 0xfffffff004747950 */ /* 0x001fea0003c3ffff */
.L_x_230:
        /* <DEDUP_REMOVED lines=13> */
.L_x_232:


//--------------------- .nv.global.init           --------------------------
	.section	.nv.global.init,"aw",@progbits
.nv.global.init:
	.type		$str,@object
	.size		$str,(.L_40 - $str)
$str:
        /*0000*/ 	.byte	0x44, 0x20, 0x64, 0x65, 0x6e, 0x6f, 0x6d, 0x20, 0x69, 0x73, 0x20, 0x7a, 0x65, 0x72, 0x6f, 0x21
        /*0010*/ 	.byte	0x21, 0x21, 0x21, 0x21, 0x21, 0x21, 0x21, 0x21, 0x21, 0x21, 0x21, 0x21, 0x21, 0x21, 0x21, 0x21
        /*0020*/ 	.byte	0x21, 0x21, 0x0a, 0x00
.L_40:


//--------------------- .nv.shared._ZN3cub18CUB_300001_SM_10006detail6reduce28DeviceReduceSingleTileKernelINS2_10policy_hubIfjN4cuda3__47maximumIvEEE10Policy1000EPfSB_iS8_ffNS5_3std3__410__identityEEEvT0_T1_T2_T3_T4_T6_ --------------------------
	.section	.nv.shared._ZN3cub18CUB_300001_SM_10006detail6reduce28DeviceReduceSingleTileKernelINS2_10policy_hubIfjN4cuda3__47maximumIvEEE10Policy1000EPfSB_iS8_ffNS5_3std3__410__identityEEEvT0_T1_T2_T3_T4_T6_,"aw",@nobits
	.sectionflags	@""
	.align	4
.nv.shared._ZN3cub18CUB_300001_SM_10006detail6reduce28DeviceReduceSingleTileKernelINS2_10policy_hubIfjN4cuda3__47maximumIvEEE10Policy1000EPfSB_iS8_ffNS5_3std3__410__identityEEEvT0_T1_T2_T3_T4_T6_:
	.zero		1068


//--------------------- .nv.shared.reserved.0     --------------------------
	.section	.nv.shared.reserved.0,"aw",@nobits
	.weak		__nv_reservedSMEM_offset_0_alias
	.size		__nv_reservedSMEM_offset_0_alias, 0, 64
	.other		__nv_reservedSMEM_offset_0_alias,@"STO_CUDA_RESERVED_SHARED STV_DEFAULT"
__nv_reservedSMEM_offset_0_alias:
	.zero		0
	.zero		64


//--------------------- .nv.global                --------------------------
	.section	.nv.global,"aw",@nobits
.nv.global:
	.type		_ZN34_INTERNAL_24f96027_4_k_cu_dce3f8766thrust24THRUST_300001_SM_1000_NS12placeholders2_5E,@object
	.size		_ZN34_INTERNAL_24f96027_4_k_cu_dce3f8766thrust24THRUST_300001_SM_1000_NS12placeholders2_5E,(_ZN34_INTERNAL_24f96027_4_k_cu_dce3f8764cuda3std3__45__cpo6cbeginE - _ZN34_INTERNAL_24f96027_4_k_cu_dce3f8766thrust24THRUST_300001_SM_1000_NS12placeholders2_5E)
_ZN34_INTERNAL_24f96027_4_k_cu_dce3f8766thrust24THRUST_300001_SM_1000_NS12placeholders2_5E:
	.zero		1
	.type		_ZN34_INTERNAL_24f96027_4_k_cu_dce3f8764cuda3std3__45__cpo6cbeginE,@object
	.size		_ZN34_INTERNAL_24f96027_4_k_cu_dce3f8764cuda3std3__45__cpo6cbeginE,(_ZN34_INTERNAL_24f96027_4_k_cu_dce3f8764cuda3std6ranges3__45__cpo6cbeginE - _ZN34_INTERNAL_24f96027_4_k_cu_dce3f8764cuda3std3__45__cpo6cbeginE)
_ZN34_INTERNAL_24f96027_4_k_cu_dce3f8764cuda3std3__45__cpo6cbeginE:
	.zero		1
	.type		_ZN34_INTERNAL_24f96027_4_k_cu_dce3f8764cuda3std6ranges3__45__cpo6cbeginE,@object
	.size		_ZN34_INTERNAL_24f96027_4_k_cu_dce3f8764cuda3std6ranges3__45__cpo6cbeginE,(_ZN34_INTERNAL_24f96027_4_k_cu_dce3f8764cuda3std3__48in_placeE - _ZN34_INTERNAL_24f96027_4_k_cu_dce3f8764cuda3std6ranges3__45__cpo6cbeginE)
_ZN34_INTERNAL_24f96027_4_k_cu_dce3f8764cuda3std6ranges3__45__cpo6cbeginE:
	.zero		1
	.type		_ZN34_INTERNAL_24f96027_4_k_cu_dce3f8764cuda3std3__48in_placeE,@object
	.size		_ZN34_INTERNAL_24f96027_4_k_cu_dce3f8764cuda3std3__48in_placeE,(_ZN34_INTERNAL_24f96027_4_k_cu_dce3f8764cuda3std6ranges3__45__cpo4sizeE - _ZN34_INTERNAL_24f96027_4_k_cu_dce3f8764cuda3std3__48in_placeE)
_ZN34_INTERNAL_24f96027_4_k_cu_dce3f8764cuda3std3__48in_placeE:
	.zero		1
	.type		_ZN34_INTERNAL_24f96027_4_k_cu_dce3f8764cuda3std6ranges3__45__cpo4sizeE,@object
	.size		_ZN34_INTERNAL_24f96027_4_k_cu_dce3f8764cuda3std6ranges3__45__cpo4sizeE,(_ZN34_INTERNAL_24f96027_4_k_cu_dce3f8766thrust24THRUST_300001_SM_1000_NS12placeholders2_9E - _ZN34_INTERNAL_24f96027_4_k_cu_dce3f8764cuda3std6ranges3__45__cpo4sizeE)
_ZN34_INTERNAL_24f96027_4_k_cu_dce3f8764cuda3std6ranges3__45__cpo4sizeE:
	.zero		1
	.type		_ZN34_INTERNAL_24f96027_4_k_cu_dce3f8766thrust24THRUST_300001_SM_1000_NS12placeholders2_9E,@object
	.size		_ZN34_INTERNAL_24f96027_4_k_cu_dce3f8766thrust24THRUST_300001_SM_1000_NS12placeholders2_9E,(_ZN34_INTERNAL_24f96027_4_k_cu_dce3f8764cuda3std3__45__cpo7crbeginE - _ZN34_INTERNAL_24f96027_4_k_cu_dce3f8766thrust24THRUST_300001_SM_1000_NS12placeholders2_9E)
_ZN34_INTERNAL_24f96027_4_k_cu_dce3f8766thrust24THRUST_300001_SM_1000_NS12placeholders2_9E:
	.zero		1
	.type		_ZN34_INTERNAL_24f96027_4_k_cu_dce3f8764cuda3std3__45__cpo7crbeginE,@object
	.size		_ZN34_INTERNAL_24f96027_4_k_cu_dce3f8764cuda3std3__45__cpo7crbeginE,(_ZN34_INTERNAL_24f96027_4_k_cu_dce3f8764cuda3std6ranges3__45__cpo4nextE - _ZN34_INTERNAL_24f96027_4_k_cu_dce3f8764cuda3std3__45__cpo7crbeginE)
_ZN34_INTERNAL_24f96027_4_k_cu_dce3f8764cuda3std3__45__cpo7crbeginE:
	.zero		1
	.type		_ZN34_INTERNAL_24f96027_4_k_cu_dce3f8764cuda3std6ranges3__45__cpo4nextE,@object
	.size		_ZN34_INTERNAL_24f96027_4_k_cu_dce3f8764cuda3std6ranges3__45__cpo4nextE,(_ZN34_INTERNAL_24f96027_4_k_cu_dce3f8764cuda3std6ranges3__45__cpo4swapE - _ZN34_INTERNAL_24f96027_4_k_cu_dce3f8764cuda3std6ranges3__45__cpo4nextE)
_ZN34_INTERNAL_24f96027_4_k_cu_dce3f8764cuda3std6ranges3__45__cpo4nextE:
	.zero		1
	.type		_ZN34_INTERNAL_24f96027_4_k_cu_dce3f8764cuda3std6ranges3__45__cpo4swapE,@object
	.size		_ZN34_INTERNAL_24f96027_4_k_cu_dce3f8764cuda3std6ranges3__45__cpo4swapE,(_ZN34_INTERNAL_24f96027_4_k_cu_dce3f8766thrust24THRUST_300001_SM_1000_NS12placeholders2_1E - _ZN34_INTERNAL_24f96027_4_k_cu_dce3f8764cuda3std6ranges3__45__cpo4swapE)
_ZN34_INTERNAL_24f96027_4_k_cu_dce3f8764cuda3std6ranges3__45__cpo4swapE:
	.zero		1
	.type		_ZN34_INTERNAL_24f96027_4_k_cu_dce3f8766thrust24THRUST_300001_SM_1000_NS12placeholders2_1E,@object
	.size		_ZN34_INTERNAL_24f96027_4_k_cu_dce3f8766thrust24THRUST_300001_SM_1000_NS12placeholders2_1E,(_ZN34_INTERNAL_24f96027_4_k_cu_dce3f8766thrust24THRUST_300001_SM_1000_NS12placeholders2_3E - _ZN34_INTERNAL_24f96027_4_k_cu_dce3f8766thrust24THRUST_300001_SM_1000_NS12placeholders2_1E)
_ZN34_INTERNAL_24f96027_4_k_cu_dce3f8766thrust24THRUST_300001_SM_1000_NS12placeholders2_1E:
	.zero		1
	.type		_ZN34_INTERNAL_24f96027_4_k_cu_dce3f8766thrust24THRUST_300001_SM_1000_NS12placeholders2_3E,@object
	.size		_ZN34_INTERNAL_24f96027_4_k_cu_dce3f8766thrust24THRUST_300001_SM_1000_NS12placeholders2_3E,(_ZN34_INTERNAL_24f96027_4_k_cu_dce3f8764cuda3std3__45__cpo5beginE - _ZN34_INTERNAL_24f96027_4_k_cu_dce3f8766thrust24THRUST_300001_SM_1000_NS12placeholders2_3E)
_ZN34_INTERNAL_24f96027_4_k_cu_dce3f8766thrust24THRUST_300001_SM_1000_NS12placeholders2_3E:
	.zero		1
	.type		_ZN34_INTERNAL_24f96027_4_k_cu_dce3f8764cuda3std3__45__cpo5beginE,@object
	.size		_ZN34_INTERNAL_24f96027_4_k_cu_dce3f8764cuda3std3__45__cpo5beginE,(_ZN34_INTERNAL_24f96027_4_k_cu_dce3f8764cuda3std6ranges3__45__cpo5beginE - _ZN34_INTERNAL_24f96027_4_k_cu_dce3f8764cuda3std3__45__cpo5beginE)
_ZN34_INTERNAL_24f96027_4_k_cu_dce3f8764cuda3std3__45__cpo5beginE:
	.zero		1
	.type		_ZN34_INTERNAL_24f96027_4_k_cu_dce3f8764cuda3std6ranges3__45__cpo5beginE,@object
	.size		_ZN34_INTERNAL_24f96027_4_k_cu_dce3f8764cuda3std6ranges3__45__cpo5beginE,(_ZN34_INTERNAL_24f96027_4_k_cu_dce3f8764cuda3std3__436_GLOBAL__N__24f96027_4_k_cu_dce3f8766ignoreE - _ZN34_INTERNAL_24f96027_4_k_cu_dce3f8764cuda3std6ranges3__45__cpo5beginE)
_ZN34_INTERNAL_24f96027_4_k_cu_dce3f8764cuda3std6ranges3__45__cpo5beginE:
	.zero		1
	.type		_ZN34_INTERNAL_24f96027_4_k_cu_dce3f8764cuda3std3__436_GLOBAL__N__24f96027_4_k_cu_dce3f8766ignoreE,@object
	.size		_ZN34_INTERNAL_24f96027_4_k_cu_dce3f8764cuda3std3__436_GLOBAL__N__24f96027_4_k_cu_dce3f8766ignoreE,(_ZN34_INTERNAL_24f96027_4_k_cu_dce3f8764cuda3std6ranges3__45__cpo4dataE - _ZN34_INTERNAL_24f96027_4_k_cu_dce3f8764cuda3std3__436_GLOBAL__N__24f96027_4_k_cu_dce3f8766ignoreE)
_ZN34_INTERNAL_24f96027_4_k_cu_dce3f8764cuda3std3__436_GLOBAL__N__24f96027_4_k_cu_dce3f8766ignoreE:
	.zero		1
	.type		_ZN34_INTERNAL_24f96027_4_k_cu_dce3f8764cuda3std6ranges3__45__cpo4dataE,@object
	.size		_ZN34_INTERNAL_24f96027_4_k_cu_dce3f8764cuda3std6ranges3__45__cpo4dataE,(_ZN34_INTERNAL_24f96027_4_k_cu_dce3f8766thrust24THRUST_300001_SM_1000_NS12placeholders2_7E - _ZN34_INTERNAL_24f96027_4_k_cu_dce3f8764cuda3std6ranges3__45__cpo4dataE)
_ZN34_INTERNAL_24f96027_4_k_cu_dce3f8764cuda3std6ranges3__45__cpo4dataE:
	.zero		1
	.type		_ZN34_INTERNAL_24f96027_4_k_cu_dce3f8766thrust24THRUST_300001_SM_1000_NS12placeholders2_7E,@object
	.size		_ZN34_INTERNAL_24f96027_4_k_cu_dce3f8766thrust24THRUST_300001_SM_1000_NS12placeholders2_7E,(_ZN34_INTERNAL_24f96027_4_k_cu_dce3f8764cuda3std3__45__cpo6rbeginE - _ZN34_INTERNAL_24f96027_4_k_cu_dce3f8766thrust24THRUST_300001_SM_1000_NS12placeholders2_7E)
_ZN34_INTERNAL_24f96027_4_k_cu_dce3f8766thrust24THRUST_300001_SM_1000_NS12placeholders2_7E:
	.zero		1
	.type		_ZN34_INTERNAL_24f96027_4_k_cu_dce3f8764cuda3std3__45__cpo6rbeginE,@object
	.size		_ZN34_INTERNAL_24f96027_4_k_cu_dce3f8764cuda3std3__45__cpo6rbeginE,(_ZN34_INTERNAL_24f96027_4_k_cu_dce3f8764cuda3std6ranges3__45__cpo7advanceE - _ZN34_INTERNAL_24f96027_4_k_cu_dce3f8764cuda3std3__45__cpo6rbeginE)
_ZN34_INTERNAL_24f96027_4_k_cu_dce3f8764cuda3std3__45__cpo6rbeginE:
	.zero		1
	.type		_ZN34_INTERNAL_24f96027_4_k_cu_dce3f8764cuda3std6ranges3__45__cpo7advanceE,@object
	.size		_ZN34_INTERNAL_24f96027_4_k_cu_dce3f8764cuda3std6ranges3__45__cpo7advanceE,(_ZN34_INTERNAL_24f96027_4_k_cu_dce3f8764cuda3std3__47nulloptE - _ZN34_INTERNAL_24f96027_4_k_cu_dce3f8764cuda3std6ranges3__45__cpo7advanceE)
_ZN34_INTERNAL_24f96027_4_k_cu_dce3f8764cuda3std6ranges3__45__cpo7advanceE:
	.zero		1
	.type		_ZN34_INTERNAL_24f96027_4_k_cu_dce3f8764cuda3std3__47nulloptE,@object
	.size		_ZN34_INTERNAL_24f96027_4_k_cu_dce3f8764cuda3std3__47nulloptE,(_ZN34_INTERNAL_24f96027_4_k_cu_dce3f8764cuda3std6ranges3__45__cpo8distanceE - _ZN34_INTERNAL_24f96027_4_k_cu_dce3f8764cuda3std3__47nulloptE)
_ZN34_INTERNAL_24f96027_4_k_cu_dce3f8764cuda3std3__47nulloptE:
	.zero		1
	.type		_ZN34_INTERNAL_24f96027_4_k_cu_dce3f8764cuda3std6ranges3__45__cpo8distanceE,@object
	.size		_ZN34_INTERNAL_24f96027_4_k_cu_dce3f8764cuda3std6ranges3__45__cpo8distanceE,(_ZN34_INTERNAL_24f96027_4_k_cu_dce3f8766thrust24THRUST_300001_SM_1000_NS12placeholders2_6E - _ZN34_INTERNAL_24f96027_4_k_cu_dce3f8764cuda3std6ranges3__45__cpo8distanceE)
_ZN34_INTERNAL_24f96027_4_k_cu_dce3f8764cuda3std6ranges3__45__cpo8distanceE:
	.zero		1
	.type		_ZN34_INTERNAL_24f96027_4_k_cu_dce3f8766thrust24THRUST_300001_SM_1000_NS12placeholders2_6E,@object
	.size		_ZN34_INTERNAL_24f96027_4_k_cu_dce3f8766thrust24THRUST_300001_SM_1000_NS12placeholders2_6E,(_ZN34_INTERNAL_24f96027_4_k_cu_dce3f8764cuda3std3__45__cpo4cendE - _ZN34_INTERNAL_24f96027_4_k_cu_dce3f8766thrust24THRUST_300001_SM_1000_NS12placeholders2_6E)
_ZN34_INTERNAL_24f96027_4_k_cu_dce3f8766thrust24THRUST_300001_SM_1000_NS12placeholders2_6E:
	.zero		1
	.type		_ZN34_INTERNAL_24f96027_4_k_cu_dce3f8764cuda3std3__45__cpo4cendE,@object
	.size		_ZN34_INTERNAL_24f96027_4_k_cu_dce3f8764cuda3std3__45__cpo4cendE,(_ZN34_INTERNAL_24f96027_4_k_cu_dce3f8764cuda3std6ranges3__45__cpo4cendE - _ZN34_INTERNAL_24f96027_4_k_cu_dce3f8764cuda3std3__45__cpo4cendE)
_ZN34_INTERNAL_24f96027_4_k_cu_dce3f8764cuda3std3__45__cpo4cendE:
	.zero		1
	.type		_ZN34_INTERNAL_24f96027_4_k_cu_dce3f8764cuda3std6ranges3__45__cpo4cendE,@object
	.size		_ZN34_INTERNAL_24f96027_4_k_cu_dce3f8764cuda3std6ranges3__45__cpo4cendE,(_ZN34_INTERNAL_24f96027_4_k_cu_dce3f8764cuda3std3__420unreachable_sentinelE - _ZN34_INTERNAL_24f96027_4_k_cu_dce3f8764cuda3std6ranges3__45__cpo4cendE)
_ZN34_INTERNAL_24f96027_4_k_cu_dce3f8764cuda3std6ranges3__45__cpo4cendE:
	.zero		1
	.type		_ZN34_INTERNAL_24f96027_4_k_cu_dce3f8764cuda3std3__420unreachable_sentinelE,@object
	.size		_ZN34_INTERNAL_24f96027_4_k_cu_dce3f8764cuda3std3__420unreachable_sentinelE,(_ZN34_INTERNAL_24f96027_4_k_cu_dce3f8764cuda3std6ranges3__45__cpo5ssizeE - _ZN34_INTERNAL_24f96027_4_k_cu_dce3f8764cuda3std3__420unreachable_sentinelE)
_ZN34_INTERNAL_24f96027_4_k_cu_dce3f8764cuda3std3__420unreachable_sentinelE:
	.zero		1
	.type		_ZN34_INTERNAL_24f96027_4_k_cu_dce3f8764cuda3std6ranges3__45__cpo5ssizeE,@object
	.size		_ZN34_INTERNAL_24f96027_4_k_cu_dce3f8764cuda3std6ranges3__45__cpo5ssizeE,(_ZN34_INTERNAL_24f96027_4_k_cu_dce3f8766thrust24THRUST_300001_SM_1000_NS12placeholders3_10E - _ZN34_INTERNAL_24f96027_4_k_cu_dce3f8764cuda3std6ranges3__45__cpo5ssizeE)
_ZN34_INTERNAL_24f96027_4_k_cu_dce3f8764cuda3std6ranges3__45__cpo5ssizeE:
	.zero		1
	.type		_ZN34_INTERNAL_24f96027_4_k_cu_dce3f8766thrust24THRUST_300001_SM_1000_NS12placeholders3_10E,@object
	.size		_ZN34_INTERNAL_24f96027_4_k_cu_dce3f8766thrust24THRUST_300001_SM_1000_NS12placeholders3_10E,(_ZN34_INTERNAL_24f96027_4_k_cu_dce3f8764cuda3std3__45__cpo5crendE - _ZN34_INTERNAL_24f96027_4_k_cu_dce3f8766thrust24THRUST_300001_SM_1000_NS12placeholders3_10E)
_ZN34_INTERNAL_24f96027_4_k_cu_dce3f8766thrust24THRUST_300001_SM_1000_NS12placeholders3_10E:
	.zero		1
	.type		_ZN34_INTERNAL_24f96027_4_k_cu_dce3f8764cuda3std3__45__cpo5crendE,@object
	.size		_ZN34_INTERNAL_24f96027_4_k_cu_dce3f8764cuda3std3__45__cpo5crendE,(_ZN34_INTERNAL_24f96027_4_k_cu_dce3f8764cuda3std6ranges3__45__cpo4prevE - _ZN34_INTERNAL_24f96027_4_k_cu_dce3f8764cuda3std3__45__cpo5crendE)
_ZN34_INTERNAL_24f96027_4_k_cu_dce3f8764cuda3std3__45__cpo5crendE:
	.zero		1
	.type		_ZN34_INTERNAL_24f96027_4_k_cu_dce3f8764cuda3std6ranges3__45__cpo4prevE,@object
	.size		_ZN34_INTERNAL_24f96027_4_k_cu_dce3f8764cuda3std6ranges3__45__cpo4prevE,(_ZN34_INTERNAL_24f96027_4_k_cu_dce3f8764cuda3std6ranges3__45__cpo9iter_moveE - _ZN34_INTERNAL_24f96027_4_k_cu_dce3f8764cuda3std6ranges3__45__cpo4prevE)
_ZN34_INTERNAL_24f96027_4_k_cu_dce3f8764cuda3std6ranges3__45__cpo4prevE:
	.zero		1
	.type		_ZN34_INTERNAL_24f96027_4_k_cu_dce3f8764cuda3std6ranges3__45__cpo9iter_moveE,@object
	.size		_ZN34_INTERNAL_24f96027_4_k_cu_dce3f8764cuda3std6ranges3__45__cpo9iter_moveE,(_ZN34_INTERNAL_24f96027_4_k_cu_dce3f8766thrust24THRUST_300001_SM_1000_NS12placeholders2_2E - _ZN34_INTERNAL_24f96027_4_k_cu_dce3f8764cuda3std6ranges3__45__cpo9iter_moveE)
_ZN34_INTERNAL_24f96027_4_k_cu_dce3f8764cuda3std6ranges3__45__cpo9iter_moveE:
	.zero		1
	.type		_ZN34_INTERNAL_24f96027_4_k_cu_dce3f8766thrust24THRUST_300001_SM_1000_NS12placeholders2_2E,@object
	.size		_ZN34_INTERNAL_24f96027_4_k_cu_dce3f8766thrust24THRUST_300001_SM_1000_NS12placeholders2_2E,(_ZN34_INTERNAL_24f96027_4_k_cu_dce3f8766thrust24THRUST_300001_SM_1000_NS12placeholders2_4E - _ZN34_INTERNAL_24f96027_4_k_cu_dce3f8766thrust24THRUST_300001_SM_1000_NS12placeholders2_2E)
_ZN34_INTERNAL_24f96027_4_k_cu_dce3f8766thrust24THRUST_300001_SM_1000_NS12placeholders2_2E:
	.zero		1
	.type		_ZN34_INTERNAL_24f96027_4_k_cu_dce3f8766thrust24THRUST_300001_SM_1000_NS12placeholders2_4E,@object
	.size		_ZN34_INTERNAL_24f96027_4_k_cu_dce3f8766thrust24THRUST_300001_SM_1000_NS12placeholders2_4E,(_ZN34_INTERNAL_24f96027_4_k_cu_dce3f8764cuda3std3__45__cpo3endE - _ZN34_INTERNAL_24f96027_4_k_cu_dce3f8766thrust24THRUST_300001_SM_1000_NS12placeholders2_4E)
_ZN34_INTERNAL_24f96027_4_k_cu_dce3f8766thrust24THRUST_300001_SM_1000_NS12placeholders2_4E:
	.zero		1
	.type		_ZN34_INTERNAL_24f96027_4_k_cu_dce3f8764cuda3std3__45__cpo3endE,@object
	.size		_ZN34_INTERNAL_24f96027_4_k_cu_dce3f8764cuda3std3__45__cpo3endE,(_ZN34_INTERNAL_24f96027_4_k_cu_dce3f8764cuda3std6ranges3__45__cpo3endE - _ZN34_INTERNAL_24f96027_4_k_cu_dce3f8764cuda3std3__45__cpo3endE)
_ZN34_INTERNAL_24f96027_4_k_cu_dce3f8764cuda3std3__45__cpo3endE:
	.zero		1
	.type		_ZN34_INTERNAL_24f96027_4_k_cu_dce3f8764cuda3std6ranges3__45__cpo3endE,@object
	.size		_ZN34_INTERNAL_24f96027_4_k_cu_dce3f8764cuda3std6ranges3__45__cpo3endE,(_ZN34_INTERNAL_24f96027_4_k_cu_dce3f8764cuda3std3__419piecewise_constructE - _ZN34_INTERNAL_24f96027_4_k_cu_dce3f8764cuda3std6ranges3__45__cpo3endE)
_ZN34_INTERNAL_24f96027_4_k_cu_dce3f8764cuda3std6ranges3__45__cpo3endE:
	.zero		1
	.type		_ZN34_INTERNAL_24f96027_4_k_cu_dce3f8764cuda3std3__419piecewise_constructE,@object
	.size		_ZN34_INTERNAL_24f96027_4_k_cu_dce3f8764cuda3std3__419piecewise_constructE,(_ZN34_INTERNAL_24f96027_4_k_cu_dce3f8764cuda3std6ranges3__45__cpo5cdataE - _ZN34_INTERNAL_24f96027_4_k_cu_dce3f8764cuda3std3__419piecewise_constructE)
_ZN34_INTERNAL_24f96027_4_k_cu_dce3f8764cuda3std3__419piecewise_constructE:
	.zero		1
	.type		_ZN34_INTERNAL_24f96027_4_k_cu_dce3f8764cuda3std6ranges3__45__cpo5cdataE,@object
	.size		_ZN34_INTERNAL_24f96027_4_k_cu_dce3f8764cuda3std6ranges3__45__cpo5cdataE,(_ZN34_INTERNAL_24f96027_4_k_cu_dce3f8766thrust24THRUST_300001_SM_1000_NS12placeholders2_8E - _ZN34_INTERNAL_24f96027_4_k_cu_dce3f8764cuda3std6ranges3__45__cpo5cdataE)
_ZN34_INTERNAL_24f96027_4_k_cu_dce3f8764cuda3std6ranges3__45__cpo5cdataE:
	.zero		1
	.type		_ZN34_INTERNAL_24f96027_4_k_cu_dce3f8766thrust24THRUST_300001_SM_1000_NS12placeholders2_8E,@object
	.size		_ZN34_INTERNAL_24f96027_4_k_cu_dce3f8766thrust24THRUST_300001_SM_1000_NS12placeholders2_8E,(_ZN34_INTERNAL_24f96027_4_k_cu_dce3f8764cuda3std3__45__cpo4rendE - _ZN34_INTERNAL_24f96027_4_k_cu_dce3f8766thrust24THRUST_300001_SM_1000_NS12placeholders2_8E)
_ZN34_INTERNAL_24f96027_4_k_cu_dce3f8766thrust24THRUST_300001_SM_1000_NS12placeholders2_8E:
	.zero		1
	.type		_ZN34_INTERNAL_24f96027_4_k_cu_dce3f8764cuda3std3__45__cpo4rendE,@object
	.size		_ZN34_INTERNAL_24f96027_4_k_cu_dce3f8764cuda3std3__45__cpo4rendE,(_ZN34_INTERNAL_24f96027_4_k_cu_dce3f8764cuda3std6ranges3__45__cpo9iter_swapE - _ZN34_INTERNAL_24f96027_4_k_cu_dce3f8764cuda3std3__45__cpo4rendE)
_ZN34_INTERNAL_24f96027_4_k_cu_dce3f8764cuda3std3__45__cpo4rendE:
	.zero		1
	.type		_ZN34_INTERNAL_24f96027_4_k_cu_dce3f8764cuda3std6ranges3__45__cpo9iter_swapE,@object
	.size		_ZN34_INTERNAL_24f96027_4_k_cu_dce3f8764cuda3std6ranges3__45__cpo9iter_swapE,(_ZN34_INTERNAL_24f96027_4_k_cu_dce3f8764cuda3std3__48unexpectE - _ZN34_INTERNAL_24f96027_4_k_cu_dce3f8764cuda3std6ranges3__45__cpo9iter_swapE)
_ZN34_INTERNAL_24f96027_4_k_cu_dce3f8764cuda3std6ranges3__45__cpo9iter_swapE:
	.zero		1
	.type		_ZN34_INTERNAL_24f96027_4_k_cu_dce3f8764cuda3std3__48unexpectE,@object
	.size		_ZN34_INTERNAL_24f96027_4_k_cu_dce3f8764cuda3std3__48unexpectE,(_ZN34_INTERNAL_24f96027_4_k_cu_dce3f8766thrust24THRUST_300001_SM_1000_NS6system6detail10sequential3seqE - _ZN34_INTERNAL_24f96027_4_k_cu_dce3f8764cuda3std3__48unexpectE)
_ZN34_INTERNAL_24f96027_4_k_cu_dce3f8764cuda3std3__48unexpectE:
	.zero		1
	.type		_ZN34_INTERNAL_24f96027_4_k_cu_dce3f8766thrust24THRUST_300001_SM_1000_NS6system6detail10sequential3seqE,@object
	.size		_ZN34_INTERNAL_24f96027_4_k_cu_dce3f8766thrust24THRUST_300001_SM_1000_NS6system6detail10sequential3seqE,(.L_29 - _ZN34_INTERNAL_24f96027_4_k_cu_dce3f8766thrust24THRUST_300001_SM_1000_NS6system6detail10sequential3seqE)
_ZN34_INTERNAL_24f96027_4_k_cu_dce3f8766thrust24THRUST_300001_SM_1000_NS6system6detail10sequential3seqE:
	.zero		1
.L_29:


//--------------------- .nv.shared._ZN3cub18CUB_300001_SM_10006detail6reduce18DeviceReduceKernelINS2_10policy_hubIfjN4cuda3__47maximumIvEEE10Policy1000EPfjS8_fNS5_3std3__410__identityEEEvT0_PT3_T1_NS0_13GridEvenShareISI_EET2_T4_ --------------------------
	.section	.nv.shared._ZN3cub18CUB_300001_SM_10006detail6reduce18DeviceReduceKernelINS2_10policy_hubIfjN4cuda3__47maximumIvEEE10Policy1000EPfjS8_fNS5_3std3__410__identityEEEvT0_PT3_T1_NS0_13GridEvenShareISI_EET2_T4_,"aw",@nobits
	.sectionflags	@""
	.align	4
.nv.shared._ZN3cub18CUB_300001_SM_10006detail6reduce18DeviceReduceKernelINS2_10policy_hubIfjN4cuda3__47maximumIvEEE10Policy1000EPfjS8_fNS5_3std3__410__identityEEEvT0_PT3_T1_NS0_13GridEvenShareISI_EET2_T4_:
	.zero		1068


//--------------------- .nv.shared._ZN3cub18CUB_300001_SM_10006detail6reduce28DeviceReduceSingleTileKernelINS2_10policy_hubIfjN4cuda3__47maximumIvEEE10Policy1000EPfSB_jS8_ffNS5_3std3__410__identityEEEvT0_T1_T2_T3_T4_T6_ --------------------------
	.section	.nv.shared._ZN3cub18CUB_300001_SM_10006detail6reduce28DeviceReduceSingleTileKernelINS2_10policy_hubIfjN4cuda3__47maximumIvEEE10Policy1000EPfSB_jS8_ffNS5_3std3__410__identityEEEvT0_T1_T2_T3_T4_T6_,"aw",@nobits
	.sectionflags	@""
	.align	4
.nv.shared._ZN3cub18CUB_300001_SM_10006detail6reduce28DeviceReduceSingleTileKernelINS2_10policy_hubIfjN4cuda3__47maximumIvEEE10Policy1000EPfSB_jS8_ffNS5_3std3__410__identityEEEvT0_T1_T2_T3_T4_T6_:
	.zero		1068


//--------------------- .nv.constant0._ZN3cub18CUB_300001_SM_10006detail6reduce28DeviceReduceSingleTileKernelINS2_10policy_hubIfjN4cuda3__47maximumIvEEE10Policy1000EPfSB_iS8_ffNS5_3std3__410__identityEEEvT0_T1_T2_T3_T4_T6_ --------------------------
	.section	.nv.constant0._ZN3cub18CUB_300001_SM_10006detail6reduce28DeviceReduceSingleTileKernelINS2_10policy_hubIfjN4cuda3__47maximumIvEEE10Policy1000EPfSB_iS8_ffNS5_3std3__410__identityEEEvT0_T1_T2_T3_T4_T6_,"a",@progbits
	.sectionflags	@""
	.align	4
.nv.constant0._ZN3cub18CUB_300001_SM_10006detail6reduce28DeviceReduceSingleTileKernelINS2_10policy_hubIfjN4cuda3__47maximumIvEEE10Policy1000EPfSB_iS8_ffNS5_3std3__410__identityEEEvT0_T1_T2_T3_T4_T6_:
	.zero		925


//--------------------- .nv.constant0._ZN3cub18CUB_300001_SM_10006detail6reduce18DeviceReduceKernelINS2_10policy_hubIfjN4cuda3__47maximumIvEEE10Policy1000EPfjS8_fNS5_3std3__410__identityEEEvT0_PT3_T1_NS0_13GridEvenShareISI_EET2_T4_ --------------------------
	.section	.nv.constant0._ZN3cub18CUB_300001_SM_10006detail6reduce18DeviceReduceKernelINS2_10policy_hubIfjN4cuda3__47maximumIvEEE10Policy1000EPfjS8_fNS5_3std3__410__identityEEEvT0_PT3_T1_NS0_13GridEvenShareISI_EET2_T4_,"a",@progbits
	.sectionflags	@""
	.align	4
.nv.constant0._ZN3cub18CUB_300001_SM_10006detail6reduce18DeviceReduceKernelINS2_10policy_hubIfjN4cuda3__47maximumIvEEE10Policy1000EPfjS8_fNS5_3std3__410__identityEEEvT0_PT3_T1_NS0_13GridEvenShareISI_EET2_T4_:
	.zero		958


//--------------------- .nv.constant0._ZN3cub18CUB_300001_SM_10006detail6reduce28DeviceReduceSingleTileKernelINS2_10policy_hubIfjN4cuda3__47maximumIvEEE10Policy1000EPfSB_jS8_ffNS5_3std3__410__identityEEEvT0_T1_T2_T3_T4_T6_ --------------------------
	.section	.nv.constant0._ZN3cub18CUB_300001_SM_10006detail6reduce28DeviceReduceSingleTileKernelINS2_10policy_hubIfjN4cuda3__47maximumIvEEE10Policy1000EPfSB_jS8_ffNS5_3std3__410__identityEEEvT0_T1_T2_T3_T4_T6_,"a",@progbits
	.sectionflags	@""
	.align	4
.nv.constant0._ZN3cub18CUB_300001_SM_10006detail6reduce28DeviceReduceSingleTileKernelINS2_10policy_hubIfjN4cuda3__47maximumIvEEE10Policy1000EPfSB_jS8_ffNS5_3std3__410__identityEEEvT0_T1_T2_T3_T4_T6_:
	.zero		925


//--------------------- .nv.constant0._ZN3cub18CUB_300001_SM_10006detail11EmptyKernelIvEEvv --------------------------
	.section	.nv.constant0._ZN3cub18CUB_300001_SM_10006detail11EmptyKernelIvEEvv,"a",@progbits
	.sectionflags	@""
	.align	4
.nv.constant0._ZN3cub18CUB_300001_SM_10006detail11EmptyKernelIvEEvv:
	.zero		896


//--------------------- .nv.constant0._Z15decisionKernel2PfS_S_S_ffffi --------------------------
	.section	.nv.constant0._Z15decisionKernel2PfS_S_S_ffffi,"a",@progbits
	.sectionflags	@""
	.align	4
.nv.constant0._Z15decisionKernel2PfS_S_S_ffffi:
	.zero		948


//--------------------- .nv.constant0._Z15decisionKernel1PfS_S_fffi --------------------------
	.section	.nv.constant0._Z15decisionKernel1PfS_S_fffi,"a",@progbits
	.sectionflags	@""
	.align	4
.nv.constant0._Z15decisionKernel1PfS_S_fffi:
	.zero		936


//--------------------- SYMBOLS --------------------------

	.type		.nv.reservedSmem.offset0,@object
	.size		.nv.reservedSmem.offset0,0x4
	.type		.nv.reservedSmem.cap,@object
	.size		.nv.reservedSmem.cap,0x4
	.type		vprintf,@function
